// auto-generated by cutlass_sweep.conv — config: {"arch": "sm_90", "cluster_m": 2, "cluster_n": 1, "conv_kind": "fprop", "dtype": "e4m3", "ndim": 2, "tile_k": 32, "tile_m": 256, "tile_n": 128}
#include "cutlass/cutlass.h"
#include "cute/tensor.hpp"
#include "cutlass/kernel_hardware_info.hpp"
#include "cutlass/conv/convolution.h"
#include "cutlass/conv/dispatch_policy.hpp"
#include "cutlass/conv/collective/collective_builder.hpp"
#include "cutlass/conv/kernel/conv_universal.hpp"
#include "cutlass/conv/device/conv_universal_adapter.hpp"
#include "cutlass/epilogue/collective/collective_builder.hpp"

using namespace cute;
using Elem = cutlass::float_e4m3_t;
using Acc  = float;
using LayoutAB = cutlass::layout::TensorNHWC;
using LayoutC  = cutlass::layout::TensorNHWC;
constexpr auto ConvOp = cutlass::conv::Operator::kFprop;
using TileShape    = Shape<_256, _128, Shape<_32>>;
using ClusterShape = Shape<_2, _1, _1>;

using CollectiveEpilogue = typename cutlass::epilogue::collective::CollectiveBuilder<
    cutlass::arch::Sm90, cutlass::arch::OpClassTensorOp,
    TileShape, ClusterShape,
    cutlass::epilogue::collective::EpilogueTileAuto,
    Acc, Acc,
    Elem, LayoutC, 128 / cutlass::sizeof_bits<Elem>::value,
    Elem, LayoutC, 128 / cutlass::sizeof_bits<Elem>::value,
    cutlass::epilogue::collective::EpilogueScheduleAuto
  >::CollectiveOp;

using CollectiveMainloop = typename cutlass::conv::collective::CollectiveBuilder<
    cutlass::arch::Sm90, cutlass::arch::OpClassTensorOp, ConvOp,
    Elem, LayoutAB, 128 / cutlass::sizeof_bits<Elem>::value,
    Elem, LayoutAB, 128 / cutlass::sizeof_bits<Elem>::value,
    Acc,
    TileShape, ClusterShape,
    cutlass::conv::collective::StageCountAutoCarveout<
        static_cast<int>(sizeof(typename CollectiveEpilogue::SharedStorage))>,
    cutlass::conv::collective::KernelScheduleAuto
  >::CollectiveOp;

using ProblemShape = cutlass::conv::ConvProblemShape<
    ConvOp, CollectiveMainloop::DispatchPolicy::NumSpatialDimensions>;
using ConvKernel = cutlass::conv::kernel::ConvUniversal<
    ProblemShape, CollectiveMainloop, CollectiveEpilogue>;
using Conv = cutlass::conv::device::ConvUniversalAdapter<ConvKernel>;

auto* _anchor = &cutlass::device_kernel<ConvKernel>;


// ===== COMPILED SASS (sm_90a) =====

	.target	sm_90a

	.elftype	@"ET_EXEC"


//--------------------- .note.nv.tkinfo           --------------------------
	.section	.note.nv.tkinfo,"",@"SHT_NOTE"
	.sectionflags	@"SHF_NOTE_NV_TKINFO"
	.tkinfo
        /*0018*/ 	.word	0x00000002
        /*0030*/ 	.string	""
        /*0030*/ 	.string	"ptxas"
        /*0030*/ 	.string	"Cuda compilation tools, release 13.0, V13.0.88"
        /*0030*/ 	.string	"Build cuda_13.0.r13.0/compiler.36424714_0"
        /*0030*/ 	.string	"-arch sm_90a -m 64 "



//--------------------- .note.nv.cuinfo           --------------------------
	.section	.note.nv.cuinfo,"",@"SHT_NOTE"
	.sectionflags	@"SHF_NOTE_NV_CUINFO"
        /*0018*/ 	.short	0x0002
        /*001a*/ 	.short	0x005a
        /*001c*/ 	.short	0x0082
	.zero		2


//--------------------- .nv.info                  --------------------------
	.section	.nv.info,"",@"SHT_CUDA_INFO"
	.align	4


	//----- nvinfo : EIATTR_REGCOUNT
	.align		4
        /*0000*/ 	.byte	0x04, 0x2f
        /*0002*/ 	.short	(.L_12 - .L_11)
	.align		4
.L_11:
        /*0004*/ 	.word	index@(_ZN7cutlass13device_kernelINS_4conv6kernel13ConvUniversalINS1_16ConvProblemShapeILNS1_8OperatorE0ELi2EEENS1_10collective14CollectiveConvINS1_46MainloopSm90TmaGmmaWarpSpecializedImplicitGemmILS5_0ELi18ELi2EN4cute5tupleIJNSA_1CILi2EEENSC_ILi1EEESE_EEENS1_36KernelImplicitTmaWarpSpecializedSm90ELi1EEENSB_IJNSC_ILi256EEENSC_ILi128EEENSB_IJNSC_ILi32EEEEEEEEENS_12float_e4m3_tESN_NSA_8TiledMMAINSA_8MMA_AtomIJNSA_4SM904GMMA31MMA_64x128x32_F32E4M3E4M3_SS_TNILNSR_7ScaleInE1ELST_1EEEEEENSA_6LayoutINSB_IJSE_SE_SE_EEENSB_IJNSC_ILi0EEESY_SY_EEEEENSB_IJNSA_10UnderscoreES11_S11_EEEEENS7_6detail26Sm90ImplicitGemmTileTraitsINSA_20SM90_TMA_LOAD_IM2COLENSA_14ComposedLayoutINSA_7SwizzleILi1ELi4ELi3EEENSA_18smem_ptr_flag_bitsILi8EEENSW_INSB_IJNSB_IJNSC_ILi8EEESK_EEENSB_IJSK_SE_EEENSB_IJSE_NSC_ILi18EEEEEEEEENSB_IJNSB_IJSK_SI_EEENSB_IJSE_SY_EEENSB_IJSY_NSC_ILi8192EEEEEEEEEEEEEvEENS15_INSA_23SM90_TMA_LOAD_MULTICASTENS17_IS19_S1B_NSW_INSB_IJNSB_IJS1C_NSC_ILi16EEEEEES1E_S1G_EEENSB_IJS1I_S1J_NSB_IJSY_NSC_ILi4096EEEEEEEEEEEEEvEEEENS_8epilogue10collective6detail29Sm90TmaWarpSpecializedAdapterINS22_15DefaultEpilogueISN_NSB_IJNSB_IJlllEEESE_SY_EEES27_NS21_6thread17LinearCombinationISN_Li1EffLNS28_9ScaleType4KindE0ELNS_15FloatRoundStyleE2ESN_EENS_4gemm15EpilogueDefaultEEEEEvvEEEEvNT_6ParamsE)
        /*0008*/ 	.word	0x000000ff


	//----- nvinfo : EIATTR_FRAME_SIZE
	.align		4
.L_12:
        /*000c*/ 	.byte	0x04, 0x11
        /*000e*/ 	.short	(.L_14 - .L_13)
	.align		4
.L_13:
        /*0010*/ 	.word	index@(_ZN7cutlass13device_kernelINS_4conv6kernel13ConvUniversalINS1_16ConvProblemShapeILNS1_8OperatorE0ELi2EEENS1_10collective14CollectiveConvINS1_46MainloopSm90TmaGmmaWarpSpecializedImplicitGemmILS5_0ELi18ELi2EN4cute5tupleIJNSA_1CILi2EEENSC_ILi1EEESE_EEENS1_36KernelImplicitTmaWarpSpecializedSm90ELi1EEENSB_IJNSC_ILi256EEENSC_ILi128EEENSB_IJNSC_ILi32EEEEEEEEENS_12float_e4m3_tESN_NSA_8TiledMMAINSA_8MMA_AtomIJNSA_4SM904GMMA31MMA_64x128x32_F32E4M3E4M3_SS_TNILNSR_7ScaleInE1ELST_1EEEEEENSA_6LayoutINSB_IJSE_SE_SE_EEENSB_IJNSC_ILi0EEESY_SY_EEEEENSB_IJNSA_10UnderscoreES11_S11_EEEEENS7_6detail26Sm90ImplicitGemmTileTraitsINSA_20SM90_TMA_LOAD_IM2COLENSA_14ComposedLayoutINSA_7SwizzleILi1ELi4ELi3EEENSA_18smem_ptr_flag_bitsILi8EEENSW_INSB_IJNSB_IJNSC_ILi8EEESK_EEENSB_IJSK_SE_EEENSB_IJSE_NSC_ILi18EEEEEEEEENSB_IJNSB_IJSK_SI_EEENSB_IJSE_SY_EEENSB_IJSY_NSC_ILi8192EEEEEEEEEEEEEvEENS15_INSA_23SM90_TMA_LOAD_MULTICASTENS17_IS19_S1B_NSW_INSB_IJNSB_IJS1C_NSC_ILi16EEEEEES1E_S1G_EEENSB_IJS1I_S1J_NSB_IJSY_NSC_ILi4096EEEEEEEEEEEEEvEEEENS_8epilogue10collective6detail29Sm90TmaWarpSpecializedAdapterINS22_15DefaultEpilogueISN_NSB_IJNSB_IJlllEEESE_SY_EEES27_NS21_6thread17LinearCombinationISN_Li1EffLNS28_9ScaleType4KindE0ELNS_15FloatRoundStyleE2ESN_EENS_4gemm15EpilogueDefaultEEEEEvvEEEEvNT_6ParamsE)
        /*0014*/ 	.word	0x00000200


	//----- nvinfo : EIATTR_MIN_STACK_SIZE
	.align		4
.L_14:
        /*0018*/ 	.byte	0x04, 0x12
        /*001a*/ 	.short	(.L_16 - .L_15)
	.align		4
.L_15:
        /*001c*/ 	.word	index@(_ZN7cutlass13device_kernelINS_4conv6kernel13ConvUniversalINS1_16ConvProblemShapeILNS1_8OperatorE0ELi2EEENS1_10collective14CollectiveConvINS1_46MainloopSm90TmaGmmaWarpSpecializedImplicitGemmILS5_0ELi18ELi2EN4cute5tupleIJNSA_1CILi2EEENSC_ILi1EEESE_EEENS1_36KernelImplicitTmaWarpSpecializedSm90ELi1EEENSB_IJNSC_ILi256EEENSC_ILi128EEENSB_IJNSC_ILi32EEEEEEEEENS_12float_e4m3_tESN_NSA_8TiledMMAINSA_8MMA_AtomIJNSA_4SM904GMMA31MMA_64x128x32_F32E4M3E4M3_SS_TNILNSR_7ScaleInE1ELST_1EEEEEENSA_6LayoutINSB_IJSE_SE_SE_EEENSB_IJNSC_ILi0EEESY_SY_EEEEENSB_IJNSA_10UnderscoreES11_S11_EEEEENS7_6detail26Sm90ImplicitGemmTileTraitsINSA_20SM90_TMA_LOAD_IM2COLENSA_14ComposedLayoutINSA_7SwizzleILi1ELi4ELi3EEENSA_18smem_ptr_flag_bitsILi8EEENSW_INSB_IJNSB_IJNSC_ILi8EEESK_EEENSB_IJSK_SE_EEENSB_IJSE_NSC_ILi18EEEEEEEEENSB_IJNSB_IJSK_SI_EEENSB_IJSE_SY_EEENSB_IJSY_NSC_ILi8192EEEEEEEEEEEEEvEENS15_INSA_23SM90_TMA_LOAD_MULTICASTENS17_IS19_S1B_NSW_INSB_IJNSB_IJS1C_NSC_ILi16EEEEEES1E_S1G_EEENSB_IJS1I_S1J_NSB_IJSY_NSC_ILi4096EEEEEEEEEEEEEvEEEENS_8epilogue10collective6detail29Sm90TmaWarpSpecializedAdapterINS22_15DefaultEpilogueISN_NSB_IJNSB_IJlllEEESE_SY_EEES27_NS21_6thread17LinearCombinationISN_Li1EffLNS28_9ScaleType4KindE0ELNS_15FloatRoundStyleE2ESN_EENS_4gemm15EpilogueDefaultEEEEEvvEEEEvNT_6ParamsE)
        /*0020*/ 	.word	0x00000200
.L_16:


//--------------------- .nv.compat                --------------------------
	.section	.nv.compat,"",@"SHT_CUDA_COMPAT_INFO"
	.align	4
        /*0000*/ 	.byte	0x02, 0x09, 0x01, 0x00, 0x02, 0x02, 0x04, 0x00, 0x02, 0x05, 0x05, 0x00, 0x03, 0x07, 0x01, 0x01
        /*0010*/ 	.byte	0x02, 0x03, 0x01, 0x00, 0x02, 0x06, 0x01, 0x00, 0x04, 0x0b, 0x08, 0x00, 0x00, 0x00, 0x00, 0x00
        /*0020*/ 	.byte	0x00, 0x00, 0x00, 0x00


//--------------------- .nv.info._ZN7cutlass13device_kernelINS_4conv6kernel13ConvUniversalINS1_16ConvProblemShapeILNS1_8OperatorE0ELi2EEENS1_10collective14CollectiveConvINS1_46MainloopSm90TmaGmmaWarpSpecializedImplicitGemmILS5_0ELi18ELi2EN4cute5tupleIJNSA_1CILi2EEENSC_ILi1EEESE_EEENS1_36KernelImplicitTmaWarpSpecializedSm90ELi1EEENSB_IJNSC_ILi256EEENSC_ILi128EEENSB_IJNSC_ILi32EEEEEEEEENS_12float_e4m3_tESN_NSA_8TiledMMAINSA_8MMA_AtomIJNSA_4SM904GMMA31MMA_64x128x32_F32E4M3E4M3_SS_TNILNSR_7ScaleInE1ELST_1EEEEEENSA_6LayoutINSB_IJSE_SE_SE_EEENSB_IJNSC_ILi0EEESY_SY_EEEEENSB_IJNSA_10UnderscoreES11_S11_EEEEENS7_6detail26Sm90ImplicitGemmTileTraitsINSA_20SM90_TMA_LOAD_IM2COLENSA_14ComposedLayoutINSA_7SwizzleILi1ELi4ELi3EEENSA_18smem_ptr_flag_bitsILi8EEENSW_INSB_IJNSB_IJNSC_ILi8EEESK_EEENSB_IJSK_SE_EEENSB_IJSE_NSC_ILi18EEEEEEEEENSB_IJNSB_IJSK_SI_EEENSB_IJSE_SY_EEENSB_IJSY_NSC_ILi8192EEEEEEEEEEEEEvEENS15_INSA_23SM90_TMA_LOAD_MULTICASTENS17_IS19_S1B_NSW_INSB_IJNSB_IJS1C_NSC_ILi16EEEEEES1E_S1G_EEENSB_IJS1I_S1J_NSB_IJSY_NSC_ILi4096EEEEEEEEEEEEEvEEEENS_8epilogue10collective6detail29Sm90TmaWarpSpecializedAdapterINS22_15DefaultEpilogueISN_NSB_IJNSB_IJlllEEESE_SY_EEES27_NS21_6thread17LinearCombinationISN_Li1EffLNS28_9ScaleType4KindE0ELNS_15FloatRoundStyleE2ESN_EENS_4gemm15EpilogueDefaultEEEEEvvEEEEvNT_6ParamsE --------------------------
	.section	.nv.info._ZN7cutlass13device_kernelINS_4conv6kernel13ConvUniversalINS1_16ConvProblemShapeILNS1_8OperatorE0ELi2EEENS1_10collective14CollectiveConvINS1_46MainloopSm90TmaGmmaWarpSpecializedImplicitGemmILS5_0ELi18ELi2EN4cute5tupleIJNSA_1CILi2EEENSC_ILi1EEESE_EEENS1_36KernelImplicitTmaWarpSpecializedSm90ELi1EEENSB_IJNSC_ILi256EEENSC_ILi128EEENSB_IJNSC_ILi32EEEEEEEEENS_12float_e4m3_tESN_NSA_8TiledMMAINSA_8MMA_AtomIJNSA_4SM904GMMA31MMA_64x128x32_F32E4M3E4M3_SS_TNILNSR_7ScaleInE1ELST_1EEEEEENSA_6LayoutINSB_IJSE_SE_SE_EEENSB_IJNSC_ILi0EEESY_SY_EEEEENSB_IJNSA_10UnderscoreES11_S11_EEEEENS7_6detail26Sm90ImplicitGemmTileTraitsINSA_20SM90_TMA_LOAD_IM2COLENSA_14ComposedLayoutINSA_7SwizzleILi1ELi4ELi3EEENSA_18smem_ptr_flag_bitsILi8EEENSW_INSB_IJNSB_IJNSC_ILi8EEESK_EEENSB_IJSK_SE_EEENSB_IJSE_NSC_ILi18EEEEEEEEENSB_IJNSB_IJSK_SI_EEENSB_IJSE_SY_EEENSB_IJSY_NSC_ILi8192EEEEEEEEEEEEEvEENS15_INSA_23SM90_TMA_LOAD_MULTICASTENS17_IS19_S1B_NSW_INSB_IJNSB_IJS1C_NSC_ILi16EEEEEES1E_S1G_EEENSB_IJS1I_S1J_NSB_IJSY_NSC_ILi4096EEEEEEEEEEEEEvEEEENS_8epilogue10collective6detail29Sm90TmaWarpSpecializedAdapterINS22_15DefaultEpilogueISN_NSB_IJNSB_IJlllEEESE_SY_EEES27_NS21_6thread17LinearCombinationISN_Li1EffLNS28_9ScaleType4KindE0ELNS_15FloatRoundStyleE2ESN_EENS_4gemm15EpilogueDefaultEEEEEvvEEEEvNT_6ParamsE,"",@"SHT_CUDA_INFO"
	.sectionflags	@""
	.align	4


	//----- nvinfo : EIATTR_CUDA_API_VERSION
	.align		4
        /*0000*/ 	.byte	0x04, 0x37
        /*0002*/ 	.short	(.L_18 - .L_17)
.L_17:
        /*0004*/ 	.word	0x00000082


	//----- nvinfo : EIATTR_KPARAM_INFO
	.align		4
.L_18:
        /*0008*/ 	.byte	0x04, 0x17
        /*000a*/ 	.short	(.L_20 - .L_19)
.L_19:
        /*000c*/ 	.word	0x00000000
        /*0010*/ 	.short	0x0000
        /*0012*/ 	.short	0x0070
        /*0014*/ 	.byte	0x00, 0xf0, 0x01, 0x0e


	//----- nvinfo : EIATTR_SPARSE_MMA_MASK
	.align		4
.L_20:
        /*0018*/ 	.byte	0x03, 0x50
        /*001a*/ 	.short	0x0000


	//----- nvinfo : EIATTR_MAXREG_COUNT
	.align		4
        /*001c*/ 	.byte	0x03, 0x1b
        /*001e*/ 	.short	0x00ff


	//----- nvinfo : EIATTR_NUM_BARRIERS
	.align		4
        /*0020*/ 	.byte	0x02, 0x4c
        /*0022*/ 	.byte	0x01
	.zero		1


	//----- nvinfo : EIATTR_ANNOTATIONS
	.align		4
        /*0024*/ 	.byte	0x04, 0x55
        /*0026*/ 	.short	(.L_22 - .L_21)


	//   ....[0]....
.L_21:
        /*0028*/ 	.word	0x00000001
        /*002c*/ 	.byte	0xa0, 0x0c, 0x00, 0x00, 0x01, 0x00, 0x00, 0x00, 0xe0, 0x0c, 0x00, 0x00, 0x01, 0x00, 0x00, 0x00
        /* <DEDUP_REMOVED lines=202> */
        /*0cdc*/ 	.byte	0x10, 0xa7, 0x01, 0x00, 0x01, 0x00, 0x00, 0x00, 0xa0, 0xa7, 0x01, 0x00


	//----- nvinfo : EIATTR_MERCURY_ISA_VERSION
	.align		4
.L_22:
        /*0ce8*/ 	.byte	0x03, 0x5f
        /*0cea*/ 	.short	0x0101


	//----- nvinfo : EIATTR_INT_WARP_WIDE_INSTR_OFFSETS
	.align		4
        /*0cec*/ 	.byte	0x04, 0x31
        /*0cee*/ 	.short	(.L_24 - .L_23)


	//   ....[0]....
.L_23:
        /*0cf0*/ 	.word	0x0000eab0


	//   ....[1]....
        /*0cf4*/ 	.word	0x0000ebd0


	//   ....[2]....
        /*0cf8*/ 	.word	0x0000ed60


	//   ....[3]....
        /*0cfc*/ 	.word	0x0000eea0


	//   ....[4]....
        /*0d00*/ 	.word	0x0000f000


	//   ....[5]....
        /*0d04*/ 	.word	0x0000f120


	//   ....[6]....
        /*0d08*/ 	.word	0x0000f240


	//   ....[7]....
        /*0d0c*/ 	.word	0x0000f380


	//   ....[8]....
        /*0d10*/ 	.word	0x0000f4d0


	//   ....[9]....
        /*0d14*/ 	.word	0x0000f600


	//   ....[10]....
        /*0d18*/ 	.word	0x0000f720


	//   ....[11]....
        /*0d1c*/ 	.word	0x0000f860


	//   ....[12]....
        /*0d20*/ 	.word	0x0000f9b0


	//   ....[13]....
        /*0d24*/ 	.word	0x0000fae0


	//   ....[14]....
        /*0d28*/ 	.word	0x0000fc00


	//   ....[15]....
        /*0d2c*/ 	.word	0x0000fd40


	//   ....[16]....
        /*0d30*/ 	.word	0x0000fe90


	//   ....[17]....
        /*0d34*/ 	.word	0x0000ffc0


	//   ....[18]....
        /*0d38*/ 	.word	0x000100e0


	//   ....[19]....
        /*0d3c*/ 	.word	0x00010220


	//   ....[20]....
        /*0d40*/ 	.word	0x00010370


	//   ....[21]....
        /*0d44*/ 	.word	0x000104a0


	//   ....[22]....
        /*0d48*/ 	.word	0x000105c0


	//   ....[23]....
        /*0d4c*/ 	.word	0x00010700


	//   ....[24]....
        /*0d50*/ 	.word	0x00010850


	//   ....[25]....
        /*0d54*/ 	.word	0x00010980


	//   ....[26]....
        /*0d58*/ 	.word	0x00010aa0


	//   ....[27]....
        /*0d5c*/ 	.word	0x00010be0


	//   ....[28]....
        /*0d60*/ 	.word	0x00010d30


	//   ....[29]....
        /*0d64*/ 	.word	0x00010e60


	//   ....[30]....
        /*0d68*/ 	.word	0x00010f80


	//   ....[31]....
        /*0d6c*/ 	.word	0x000110c0


	//   ....[32]....
        /*0d70*/ 	.word	0x00011210


	//   ....[33]....
        /*0d74*/ 	.word	0x00011340


	//   ....[34]....
        /*0d78*/ 	.word	0x00011460


	//   ....[35]....
        /*0d7c*/ 	.word	0x000115a0


	//   ....[36]....
        /*0d80*/ 	.word	0x000116f0


	//   ....[37]....
        /*0d84*/ 	.word	0x00011820


	//   ....[38]....
        /*0d88*/ 	.word	0x00011940


	//   ....[39]....
        /*0d8c*/ 	.word	0x00011a80


	//   ....[40]....
        /*0d90*/ 	.word	0x00011bd0


	//   ....[41]....
        /*0d94*/ 	.word	0x00011d00


	//   ....[42]....
        /*0d98*/ 	.word	0x00011e20


	//   ....[43]....
        /*0d9c*/ 	.word	0x00011f60


	//   ....[44]....
        /*0da0*/ 	.word	0x000120b0


	//   ....[45]....
        /*0da4*/ 	.word	0x000121e0


	//   ....[46]....
        /*0da8*/ 	.word	0x00012300


	//   ....[47]....
        /*0dac*/ 	.word	0x00012440


	//   ....[48]....
        /*0db0*/ 	.word	0x00012590


	//   ....[49]....
        /*0db4*/ 	.word	0x000126c0


	//   ....[50]....
        /*0db8*/ 	.word	0x000127e0


	//   ....[51]....
        /*0dbc*/ 	.word	0x00012920


	//   ....[52]....
        /*0dc0*/ 	.word	0x00012a70


	//   ....[53]....
        /*0dc4*/ 	.word	0x00012ba0


	//   ....[54]....
        /*0dc8*/ 	.word	0x00012cc0


	//   ....[55]....
        /*0dcc*/ 	.word	0x00012e00


	//   ....[56]....
        /*0dd0*/ 	.word	0x00012f50


	//   ....[57]....
        /*0dd4*/ 	.word	0x00013070


	//   ....[58]....
        /*0dd8*/ 	.word	0x00013180


	//   ....[59]....
        /*0ddc*/ 	.word	0x000132b0


	//   ....[60]....
        /*0de0*/ 	.word	0x000133f0


	//   ....[61]....
        /*0de4*/ 	.word	0x00013510


	//   ....[62]....
        /*0de8*/ 	.word	0x00013620


	//   ....[63]....
        /*0dec*/ 	.word	0x0001ba30


	//   ....[64]....
        /*0df0*/ 	.word	0x0001bb00


	//   ....[65]....
        /*0df4*/ 	.word	0x0001bea0


	//   ....[66]....
        /*0df8*/ 	.word	0x0001bf20


	//   ....[67]....
        /*0dfc*/ 	.word	0x0001c280


	//   ....[68]....
        /*0e00*/ 	.word	0x0001c300


	//   ....[69]....
        /*0e04*/ 	.word	0x0001c660


	//   ....[70]....
        /*0e08*/ 	.word	0x0001c6e0


	//   ....[71]....
        /*0e0c*/ 	.word	0x0001ca40


	//   ....[72]....
        /*0e10*/ 	.word	0x0001cac0


	//   ....[73]....
        /*0e14*/ 	.word	0x0001ce20


	//   ....[74]....
        /*0e18*/ 	.word	0x0001cea0


	//   ....[75]....
        /*0e1c*/ 	.word	0x0001d200


	//   ....[76]....
        /*0e20*/ 	.word	0x0001d280


	//   ....[77]....
        /*0e24*/ 	.word	0x0001d5e0


	//   ....[78]....
        /*0e28*/ 	.word	0x0001d660


	//   ....[79]....
        /*0e2c*/ 	.word	0x0001d9c0


	//   ....[80]....
        /*0e30*/ 	.word	0x0001da40


	//   ....[81]....
        /*0e34*/ 	.word	0x0001dda0


	//   ....[82]....
        /*0e38*/ 	.word	0x0001de20


	//   ....[83]....
        /*0e3c*/ 	.word	0x0001e180


	//   ....[84]....
        /*0e40*/ 	.word	0x0001e200


	//   ....[85]....
        /*0e44*/ 	.word	0x0001e560


	//   ....[86]....
        /*0e48*/ 	.word	0x0001e5e0


	//   ....[87]....
        /*0e4c*/ 	.word	0x0001e940


	//   ....[88]....
        /*0e50*/ 	.word	0x0001e9c0


	//   ....[89]....
        /*0e54*/ 	.word	0x0001ed20


	//   ....[90]....
        /*0e58*/ 	.word	0x0001eda0


	//   ....[91]....
        /*0e5c*/ 	.word	0x0001f100


	//   ....[92]....
        /*0e60*/ 	.word	0x0001f180


	//   ....[93]....
        /*0e64*/ 	.word	0x0001f510


	//   ....[94]....
        /*0e68*/ 	.word	0x0001f530


	//----- nvinfo : EIATTR_COOP_GROUP_MASK_REGIDS
	.align		4
.L_24:
        /*0e6c*/ 	.byte	0x04, 0x29
        /*0e6e*/ 	.short	(.L_26 - .L_25)


	//   ....[0]....
.L_25:
        /*0e70*/ 	.word	0xffffffff


	//   ....[1]....
        /*0e74*/ 	.word	0xffffffff


	//   ....[2]....
        /*0e78*/ 	.word	0xffffffff


	//   ....[3]....
        /*0e7c*/ 	.word	0xffffffff


	//----- nvinfo : EIATTR_COOP_GROUP_INSTR_OFFSETS
	.align		4
.L_26:
        /*0e80*/ 	.byte	0x04, 0x28
        /*0e82*/ 	.short	(.L_28 - .L_27)


	//   ....[0]....
.L_27:
        /*0e84*/ 	.word	0x00000080


	//   ....[1]....
        /*0e88*/ 	.word	0x000000b0


	//   ....[2]....
        /*0e8c*/ 	.word	0x000001b0


	//   ....[3]....
        /*0e90*/ 	.word	0x000008c0


	//----- nvinfo : EIATTR_MBARRIER_INSTR_OFFSETS
	.align		4
.L_28:
        /*0e94*/ 	.byte	0x04, 0x39
        /*0e96*/ 	.short	(.L_30 - .L_29)


	//   ....[0]....
.L_29:
        /*0e98*/ 	.word	0x000003e0
        /*0e9c*/ 	.word	0x000000ff
        /*0ea0*/ 	.word	0x00036000
        /*0ea4*/ 	.short	0x0100
        /*0ea6*/ 	.byte	0x04
	.zero		1


	//   ....[1]....
        /*0ea8*/ 	.word	0x000003f0
        /*0eac*/ 	.word	0x000000ff
        /*0eb0*/ 	.word	0x00036090
        /*0eb4*/ 	.short	0x0100
        /*0eb6*/ 	.byte	0x04
	.zero		1


	//   ....[2]....
        /*0eb8*/ 	.word	0x00000400
        /*0ebc*/ 	.word	0x000000ff
        /*0ec0*/ 	.word	0x00036008
        /*0ec4*/ 	.short	0x0100
        /*0ec6*/ 	.byte	0x04
	.zero		1


	//   ....[3]....
        /*0ec8*/ 	.word	0x00000410
        /*0ecc*/ 	.word	0x000000ff
        /*0ed0*/ 	.word	0x00036098
        /*0ed4*/ 	.short	0x0100
        /*0ed6*/ 	.byte	0x04
	.zero		1


	//   ....[4]....
        /*0ed8*/ 	.word	0x00000420
        /*0edc*/ 	.word	0x000000ff
        /*0ee0*/ 	.word	0x00036010
        /*0ee4*/ 	.short	0x0100
        /*0ee6*/ 	.byte	0x04
	.zero		1


	//   ....[5]....
        /*0ee8*/ 	.word	0x00000430
        /*0eec*/ 	.word	0x000000ff
        /*0ef0*/ 	.word	0x000360a0
        /*0ef4*/ 	.short	0x0100
        /*0ef6*/ 	.byte	0x04
	.zero		1


	//   ....[6]....
        /*0ef8*/ 	.word	0x00000440
        /*0efc*/ 	.word	0x000000ff
        /*0f00*/ 	.word	0x00036018
        /*0f04*/ 	.short	0x0100
        /*0f06*/ 	.byte	0x04
	.zero		1


	//   ....[7]....
        /*0f08*/ 	.word	0x00000450
        /*0f0c*/ 	.word	0x000000ff
        /*0f10*/ 	.word	0x000360a8
        /*0f14*/ 	.short	0x0100
        /*0f16*/ 	.byte	0x04
	.zero		1


	//   ....[8]....
        /*0f18*/ 	.word	0x00000460
        /*0f1c*/ 	.word	0x000000ff
        /*0f20*/ 	.word	0x00036020
        /*0f24*/ 	.short	0x0100
        /*0f26*/ 	.byte	0x04
	.zero		1


	//   ....[9]....
        /*0f28*/ 	.word	0x00000470
        /*0f2c*/ 	.word	0x000000ff
        /*0f30*/ 	.word	0x000360b0
        /*0f34*/ 	.short	0x0100
        /*0f36*/ 	.byte	0x04
	.zero		1


	//   ....[10]....
        /*0f38*/ 	.word	0x00000480
        /*0f3c*/ 	.word	0x000000ff
        /*0f40*/ 	.word	0x00036028
        /*0f44*/ 	.short	0x0100
        /*0f46*/ 	.byte	0x04
	.zero		1


	//   ....[11]....
        /*0f48*/ 	.word	0x00000490
        /*0f4c*/ 	.word	0x000000ff
        /*0f50*/ 	.word	0x000360b8
        /*0f54*/ 	.short	0x0100
        /*0f56*/ 	.byte	0x04
	.zero		1


	//   ....[12]....
        /*0f58*/ 	.word	0x000004a0
        /*0f5c*/ 	.word	0x000000ff
        /*0f60*/ 	.word	0x00036030
        /*0f64*/ 	.short	0x0100
        /*0f66*/ 	.byte	0x04
	.zero		1


	//   ....[13]....
        /*0f68*/ 	.word	0x000004b0
        /*0f6c*/ 	.word	0x000000ff
        /*0f70*/ 	.word	0x000360c0
        /*0f74*/ 	.short	0x0100
        /*0f76*/ 	.byte	0x04
	.zero		1


	//   ....[14]....
        /*0f78*/ 	.word	0x000004c0
        /*0f7c*/ 	.word	0x000000ff
        /*0f80*/ 	.word	0x00036038
        /*0f84*/ 	.short	0x0100
        /*0f86*/ 	.byte	0x04
	.zero		1


	//   ....[15]....
        /*0f88*/ 	.word	0x000004d0
        /*0f8c*/ 	.word	0x000000ff
        /*0f90*/ 	.word	0x000360c8
        /*0f94*/ 	.short	0x0100
        /*0f96*/ 	.byte	0x04
	.zero		1


	//   ....[16]....
        /*0f98*/ 	.word	0x000004e0
        /*0f9c*/ 	.word	0x000000ff
        /*0fa0*/ 	.word	0x00036040
        /*0fa4*/ 	.short	0x0100
        /*0fa6*/ 	.byte	0x04
	.zero		1


	//   ....[17]....
        /*0fa8*/ 	.word	0x000004f0
        /*0fac*/ 	.word	0x000000ff
        /*0fb0*/ 	.word	0x000360d0
        /*0fb4*/ 	.short	0x0100
        /*0fb6*/ 	.byte	0x04
	.zero		1


	//   ....[18]....
        /*0fb8*/ 	.word	0x00000500
        /*0fbc*/ 	.word	0x000000ff
        /*0fc0*/ 	.word	0x00036048
        /*0fc4*/ 	.short	0x0100
        /*0fc6*/ 	.byte	0x04
	.zero		1


	//   ....[19]....
        /*0fc8*/ 	.word	0x00000510
        /*0fcc*/ 	.word	0x000000ff
        /*0fd0*/ 	.word	0x000360d8
        /*0fd4*/ 	.short	0x0100
        /*0fd6*/ 	.byte	0x04
	.zero		1


	//   ....[20]....
        /*0fd8*/ 	.word	0x00000520
        /*0fdc*/ 	.word	0x000000ff
        /*0fe0*/ 	.word	0x00036050
        /*0fe4*/ 	.short	0x0100
        /*0fe6*/ 	.byte	0x04
	.zero		1


	//   ....[21]....
        /*0fe8*/ 	.word	0x00000530
        /*0fec*/ 	.word	0x000000ff
        /*0ff0*/ 	.word	0x000360e0
        /*0ff4*/ 	.short	0x0100
        /*0ff6*/ 	.byte	0x04
	.zero		1


	//   ....[22]....
        /*0ff8*/ 	.word	0x00000540
        /*0ffc*/ 	.word	0x000000ff
        /*1000*/ 	.word	0x00036058
        /*1004*/ 	.short	0x0100
        /*1006*/ 	.byte	0x04
	.zero		1


	//   ....[23]....
        /*1008*/ 	.word	0x00000550
        /*100c*/ 	.word	0x000000ff
        /*1010*/ 	.word	0x000360e8
        /*1014*/ 	.short	0x0100
        /*1016*/ 	.byte	0x04
	.zero		1


	//   ....[24]....
        /*1018*/ 	.word	0x00000560
        /*101c*/ 	.word	0x000000ff
        /*1020*/ 	.word	0x00036060
        /*1024*/ 	.short	0x0100
        /*1026*/ 	.byte	0x04
	.zero		1


	//   ....[25]....
        /*1028*/ 	.word	0x00000570
        /*102c*/ 	.word	0x000000ff
        /*1030*/ 	.word	0x000360f0
        /*1034*/ 	.short	0x0100
        /*1036*/ 	.byte	0x04
	.zero		1


	//   ....[26]....
        /*1038*/ 	.word	0x00000580
        /*103c*/ 	.word	0x000000ff
        /*1040*/ 	.word	0x00036068
        /*1044*/ 	.short	0x0100
        /*1046*/ 	.byte	0x04
	.zero		1


	//   ....[27]....
        /*1048*/ 	.word	0x00000590
        /*104c*/ 	.word	0x000000ff
        /*1050*/ 	.word	0x000360f8
        /*1054*/ 	.short	0x0100
        /*1056*/ 	.byte	0x04
	.zero		1


	//   ....[28]....
        /*1058*/ 	.word	0x000005a0
        /*105c*/ 	.word	0x000000ff
        /*1060*/ 	.word	0x00036070
        /*1064*/ 	.short	0x0100
        /*1066*/ 	.byte	0x04
	.zero		1


	//   ....[29]....
        /*1068*/ 	.word	0x000005b0
        /*106c*/ 	.word	0x000000ff
        /*1070*/ 	.word	0x00036100
        /*1074*/ 	.short	0x0100
        /*1076*/ 	.byte	0x04
	.zero		1


	//   ....[30]....
        /*1078*/ 	.word	0x000005c0
        /*107c*/ 	.word	0x000000ff
        /*1080*/ 	.word	0x00036078
        /*1084*/ 	.short	0x0100
        /*1086*/ 	.byte	0x04
	.zero		1


	//   ....[31]....
        /*1088*/ 	.word	0x000005d0
        /*108c*/ 	.word	0x000000ff
        /*1090*/ 	.word	0x00036108
        /*1094*/ 	.short	0x0100
        /*1096*/ 	.byte	0x04
	.zero		1


	//   ....[32]....
        /*1098*/ 	.word	0x000005e0
        /*109c*/ 	.word	0x000000ff
        /*10a0*/ 	.word	0x00036080
        /*10a4*/ 	.short	0x0100
        /*10a6*/ 	.byte	0x04
	.zero		1


	//   ....[33]....
        /*10a8*/ 	.word	0x000005f0
        /*10ac*/ 	.word	0x000000ff
        /*10b0*/ 	.word	0x00036110
        /*10b4*/ 	.short	0x0100
        /*10b6*/ 	.byte	0x04
	.zero		1


	//   ....[34]....
        /*10b8*/ 	.word	0x00000600
        /*10bc*/ 	.word	0x000000ff
        /*10c0*/ 	.word	0x00036088
        /*10c4*/ 	.short	0x0100
        /*10c6*/ 	.byte	0x04
	.zero		1


	//   ....[35]....
        /*10c8*/ 	.word	0x00000610
        /*10cc*/ 	.word	0x000000ff
        /*10d0*/ 	.word	0x00036118
        /*10d4*/ 	.short	0x0100
        /*10d6*/ 	.byte	0x04
	.zero		1


	//   ....[36]....
        /*10d8*/ 	.word	0x00001780
        /*10dc*/ 	.word	0x00000003
        /*10e0*/ 	.word	0x00036000
        /*10e4*/ 	.short	0x010a
        /*10e6*/ 	.byte	0x3f
	.zero		1


	//   ....[37]....
        /*10e8*/ 	.word	0x00001ce0
        /*10ec*/ 	.word	0x00000000
        /*10f0*/ 	.word	0x00036000
        /*10f4*/ 	.short	0x010a
        /*10f6*/ 	.byte	0x3f
	.zero		1


	//   ....[38]....
        /*10f8*/ 	.word	0x00002770
        /*10fc*/ 	.word	0x00000000
        /*1100*/ 	.word	0x00000000
        /*1104*/ 	.short	0x0101
        /*1106*/ 	.byte	0x3f
	.zero		1


	//   ....[39]....
        /*1108*/ 	.word	0x000029a0
        /*110c*/ 	.word	0x00000007
        /*1110*/ 	.word	0x00000000
        /*1114*/ 	.short	0x0101
        /*1116*/ 	.byte	0x3f
	.zero		1


	//   ....[40]....
        /*1118*/ 	.word	0x0001fa60
        /*111c*/ 	.word	0x00000011
        /*1120*/ 	.word	0x00036090
        /*1124*/ 	.short	0x010a
        /*1126*/ 	.byte	0x3f
	.zero		1


	//   ....[41]....
        /*1128*/ 	.word	0x00020160
        /*112c*/ 	.word	0x00000003
        /*1130*/ 	.word	0x00000000
        /*1134*/ 	.short	0x010a
        /*1136*/ 	.byte	0x3f
	.zero		1


	//   ....[42]....
        /*1138*/ 	.word	0x00020220
        /*113c*/ 	.word	0x00000003
        /*1140*/ 	.word	0x00000000
        /*1144*/ 	.short	0x010a
        /*1146*/ 	.byte	0x3f
	.zero		1


	//   ....[43]....
        /*1148*/ 	.word	0x000202e0
        /*114c*/ 	.word	0x00000003
        /*1150*/ 	.word	0x00000000
        /*1154*/ 	.short	0x010a
        /*1156*/ 	.byte	0x3f
	.zero		1


	//   ....[44]....
        /*1158*/ 	.word	0x000203a0
        /*115c*/ 	.word	0x00000003
        /*1160*/ 	.word	0x00000000
        /*1164*/ 	.short	0x010a
        /*1166*/ 	.byte	0x3f
	.zero		1


	//   ....[45]....
        /*1168*/ 	.word	0x00020460
        /*116c*/ 	.word	0x00000003
        /*1170*/ 	.word	0x00000000
        /*1174*/ 	.short	0x010a
        /*1176*/ 	.byte	0x3f
	.zero		1


	//   ....[46]....
        /*1178*/ 	.word	0x00020520
        /*117c*/ 	.word	0x00000003
        /*1180*/ 	.word	0x00000000
        /*1184*/ 	.short	0x010a
        /*1186*/ 	.byte	0x3f
	.zero		1


	//   ....[47]....
        /*1188*/ 	.word	0x000205e0
        /*118c*/ 	.word	0x00000003
        /*1190*/ 	.word	0x00000000
        /*1194*/ 	.short	0x010a
        /*1196*/ 	.byte	0x3f
	.zero		1


	//   ....[48]....
        /*1198*/ 	.word	0x000206a0
        /*119c*/ 	.word	0x00000003
        /*11a0*/ 	.word	0x00000000
        /*11a4*/ 	.short	0x010a
        /*11a6*/ 	.byte	0x3f
	.zero		1


	//   ....[49]....
        /*11a8*/ 	.word	0x00020760
        /*11ac*/ 	.word	0x00000003
        /*11b0*/ 	.word	0x00000000
        /*11b4*/ 	.short	0x010a
        /*11b6*/ 	.byte	0x3f
	.zero		1


	//   ....[50]....
        /*11b8*/ 	.word	0x00020820
        /*11bc*/ 	.word	0x00000003
        /*11c0*/ 	.word	0x00000000
        /*11c4*/ 	.short	0x010a
        /*11c6*/ 	.byte	0x3f
	.zero		1


	//   ....[51]....
        /*11c8*/ 	.word	0x000208e0
        /*11cc*/ 	.word	0x00000003
        /*11d0*/ 	.word	0x00000000
        /*11d4*/ 	.short	0x010a
        /*11d6*/ 	.byte	0x3f
	.zero		1


	//   ....[52]....
        /*11d8*/ 	.word	0x000209a0
        /*11dc*/ 	.word	0x00000003
        /*11e0*/ 	.word	0x00000000
        /*11e4*/ 	.short	0x010a
        /*11e6*/ 	.byte	0x3f
	.zero		1


	//   ....[53]....
        /*11e8*/ 	.word	0x00020a60
        /*11ec*/ 	.word	0x00000003
        /*11f0*/ 	.word	0x00000000
        /*11f4*/ 	.short	0x010a
        /*11f6*/ 	.byte	0x3f
	.zero		1


	//   ....[54]....
        /*11f8*/ 	.word	0x00020b20
        /*11fc*/ 	.word	0x00000003
        /*1200*/ 	.word	0x00000000
        /*1204*/ 	.short	0x010a
        /*1206*/ 	.byte	0x3f
	.zero		1


	//   ....[55]....
        /*1208*/ 	.word	0x00020be0
        /*120c*/ 	.word	0x00000003
        /*1210*/ 	.word	0x00000000
        /*1214*/ 	.short	0x010a
        /*1216*/ 	.byte	0x3f
	.zero		1


	//   ....[56]....
        /*1218*/ 	.word	0x00020ca0
        /*121c*/ 	.word	0x00000003
        /*1220*/ 	.word	0x00000000
        /*1224*/ 	.short	0x010a
        /*1226*/ 	.byte	0x3f
	.zero		1


	//   ....[57]....
        /*1228*/ 	.word	0x00020d60
        /*122c*/ 	.word	0x00000003
        /*1230*/ 	.word	0x00000000
        /*1234*/ 	.short	0x010a
        /*1236*/ 	.byte	0x3f
	.zero		1


	//   ....[58]....
        /*1238*/ 	.word	0x00020e20
        /*123c*/ 	.word	0x00000003
        /*1240*/ 	.word	0x00000000
        /*1244*/ 	.short	0x010a
        /*1246*/ 	.byte	0x3f
	.zero		1


	//----- nvinfo : EIATTR_NUM_MBARRIERS
	.align		4
.L_30:
        /*1248*/ 	.byte	0x03, 0x38
        /*124a*/ 	.short	0x0024


	//----- nvinfo : EIATTR_EXIT_INSTR_OFFSETS
	.align		4
        /*124c*/ 	.byte	0x04, 0x1c
        /*124e*/ 	.short	(.L_32 - .L_31)


	//   ....[0]....
.L_31:
        /*1250*/ 	.word	0x00000c90


	//   ....[1]....
        /*1254*/ 	.word	0x00002c10


	//   ....[2]....
        /*1258*/ 	.word	0x000137b0


	//   ....[3]....
        /*125c*/ 	.word	0x00013880


	//   ....[4]....
        /*1260*/ 	.word	0x0001f760


	//   ....[5]....
        /*1264*/ 	.word	0x0001f830


	//   ....[6]....
        /*1268*/ 	.word	0x0001f850


	//   ....[7]....
        /*126c*/ 	.word	0x00020060


	//   ....[8]....
        /*1270*/ 	.word	0x00020e50


	//----- nvinfo : EIATTR_MAX_THREADS
	.align		4
.L_32:
        /*1274*/ 	.byte	0x04, 0x05
        /*1276*/ 	.short	(.L_34 - .L_33)
.L_33:
        /*1278*/ 	.word	0x00000100
        /*127c*/ 	.word	0x00000001
        /*1280*/ 	.word	0x00000001


	//----- nvinfo : EIATTR_CRS_STACK_SIZE
	.align		4
.L_34:
        /*1284*/ 	.byte	0x04, 0x1e
        /*1286*/ 	.short	(.L_36 - .L_35)
.L_35:
        /*1288*/ 	.word	0x00000000


	//----- nvinfo : EIATTR_CBANK_PARAM_SIZE
	.align		4
.L_36:
        /*128c*/ 	.byte	0x03, 0x19
        /*128e*/ 	.short	0x03f0


	//----- nvinfo : EIATTR_PARAM_CBANK
	.align		4
        /*1290*/ 	.byte	0x04, 0x0a
        /*1292*/ 	.short	(.L_38 - .L_37)
	.align		4
.L_37:
        /*1294*/ 	.word	index@(.nv.constant0._ZN7cutlass13device_kernelINS_4conv6kernel13ConvUniversalINS1_16ConvProblemShapeILNS1_8OperatorE0ELi2EEENS1_10collective14CollectiveConvINS1_46MainloopSm90TmaGmmaWarpSpecializedImplicitGemmILS5_0ELi18ELi2EN4cute5tupleIJNSA_1CILi2EEENSC_ILi1EEESE_EEENS1_36KernelImplicitTmaWarpSpecializedSm90ELi1EEENSB_IJNSC_ILi256EEENSC_ILi128EEENSB_IJNSC_ILi32EEEEEEEEENS_12float_e4m3_tESN_NSA_8TiledMMAINSA_8MMA_AtomIJNSA_4SM904GMMA31MMA_64x128x32_F32E4M3E4M3_SS_TNILNSR_7ScaleInE1ELST_1EEEEEENSA_6LayoutINSB_IJSE_SE_SE_EEENSB_IJNSC_ILi0EEESY_SY_EEEEENSB_IJNSA_10UnderscoreES11_S11_EEEEENS7_6detail26Sm90ImplicitGemmTileTraitsINSA_20SM90_TMA_LOAD_IM2COLENSA_14ComposedLayoutINSA_7SwizzleILi1ELi4ELi3EEENSA_18smem_ptr_flag_bitsILi8EEENSW_INSB_IJNSB_IJNSC_ILi8EEESK_EEENSB_IJSK_SE_EEENSB_IJSE_NSC_ILi18EEEEEEEEENSB_IJNSB_IJSK_SI_EEENSB_IJSE_SY_EEENSB_IJSY_NSC_ILi8192EEEEEEEEEEEEEvEENS15_INSA_23SM90_TMA_LOAD_MULTICASTENS17_IS19_S1B_NSW_INSB_IJNSB_IJS1C_NSC_ILi16EEEEEES1E_S1G_EEENSB_IJS1I_S1J_NSB_IJSY_NSC_ILi4096EEEEEEEEEEEEEvEEEENS_8epilogue10collective6detail29Sm90TmaWarpSpecializedAdapterINS22_15DefaultEpilogueISN_NSB_IJNSB_IJlllEEESE_SY_EEES27_NS21_6thread17LinearCombinationISN_Li1EffLNS28_9ScaleType4KindE0ELNS_15FloatRoundStyleE2ESN_EENS_4gemm15EpilogueDefaultEEEEEvvEEEEvNT_6ParamsE)
        /*1298*/ 	.short	0x0210
        /*129a*/ 	.short	0x03f0


	//----- nvinfo : EIATTR_SW_WAR
	.align		4
.L_38:
        /*129c*/ 	.byte	0x04, 0x36
        /*129e*/ 	.short	(.L_40 - .L_39)
.L_39:
        /*12a0*/ 	.word	0x00000008
.L_40:


//--------------------- .nv.callgraph             --------------------------
	.section	.nv.callgraph,"",@"SHT_CUDA_CALLGRAPH"
	.align	4
	.sectionentsize	8
	.align		4
        /*0000*/ 	.word	0x00000000
	.align		4
        /*0004*/ 	.word	0xffffffff
	.align		4
        /*0008*/ 	.word	0x00000000
	.align		4
        /*000c*/ 	.word	0xfffffffe
	.align		4
        /*0010*/ 	.word	0x00000000
	.align		4
        /*0014*/ 	.word	0xfffffffd
	.align		4
        /*0018*/ 	.word	0x00000000
	.align		4
        /*001c*/ 	.word	0xfffffffc


//--------------------- .nv.constant4             --------------------------
	.section	.nv.constant4,"a",@progbits
	.align	8
	.align		8
.nv.constant4:
        /*0000*/ 	.dword	_ZN39_INTERNAL_c468cc59_4_k_cu_aea26ef3_27904cuda3std3__45__cpo5beginE
	.align		8
        /*0008*/ 	.dword	_ZN39_INTERNAL_c468cc59_4_k_cu_aea26ef3_27904cuda3std3__45__cpo3endE
	.align		8
        /*0010*/ 	.dword	_ZN39_INTERNAL_c468cc59_4_k_cu_aea26ef3_27904cuda3std3__45__cpo6cbeginE
	.align		8
        /*0018*/ 	.dword	_ZN39_INTERNAL_c468cc59_4_k_cu_aea26ef3_27904cuda3std3__45__cpo4cendE
	.align		8
        /*0020*/ 	.dword	_ZN39_INTERNAL_c468cc59_4_k_cu_aea26ef3_27904cuda3std3__441_GLOBAL__N__c468cc59_4_k_cu_aea26ef3_27906ignoreE
	.align		8
        /*0028*/ 	.dword	_ZN39_INTERNAL_c468cc59_4_k_cu_aea26ef3_27904cuda3std3__419piecewise_constructE
	.align		8
        /*0030*/ 	.dword	_ZN39_INTERNAL_c468cc59_4_k_cu_aea26ef3_27904cuda3std3__48in_placeE
	.align		8
        /*0038*/ 	.dword	_ZN39_INTERNAL_c468cc59_4_k_cu_aea26ef3_27904cuda3std6ranges3__45__cpo4swapE
	.align		8
        /*0040*/ 	.dword	_ZN39_INTERNAL_c468cc59_4_k_cu_aea26ef3_27904cuda3std6ranges3__45__cpo9iter_moveE
	.align		8
        /*0048*/ 	.dword	_ZN39_INTERNAL_c468cc59_4_k_cu_aea26ef3_27904cute7productE
	.align		8
        /*0050*/ 	.dword	_ZN39_INTERNAL_c468cc59_4_k_cu_aea26ef3_27904cute1_E


//--------------------- .text._ZN7cutlass13device_kernelINS_4conv6kernel13ConvUniversalINS1_16ConvProblemShapeILNS1_8OperatorE0ELi2EEENS1_10collective14CollectiveConvINS1_46MainloopSm90TmaGmmaWarpSpecializedImplicitGemmILS5_0ELi18ELi2EN4cute5tupleIJNSA_1CILi2EEENSC_ILi1EEESE_EEENS1_36KernelImplicitTmaWarpSpecializedSm90ELi1EEENSB_IJNSC_ILi256EEENSC_ILi128EEENSB_IJNSC_ILi32EEEEEEEEENS_12float_e4m3_tESN_NSA_8TiledMMAINSA_8MMA_AtomIJNSA_4SM904GMMA31MMA_64x128x32_F32E4M3E4M3_SS_TNILNSR_7ScaleInE1ELST_1EEEEEENSA_6LayoutINSB_IJSE_SE_SE_EEENSB_IJNSC_ILi0EEESY_SY_EEEEENSB_IJNSA_10UnderscoreES11_S11_EEEEENS7_6detail26Sm90ImplicitGemmTileTraitsINSA_20SM90_TMA_LOAD_IM2COLENSA_14ComposedLayoutINSA_7SwizzleILi1ELi4ELi3EEENSA_18smem_ptr_flag_bitsILi8EEENSW_INSB_IJNSB_IJNSC_ILi8EEESK_EEENSB_IJSK_SE_EEENSB_IJSE_NSC_ILi18EEEEEEEEENSB_IJNSB_IJSK_SI_EEENSB_IJSE_SY_EEENSB_IJSY_NSC_ILi8192EEEEEEEEEEEEEvEENS15_INSA_23SM90_TMA_LOAD_MULTICASTENS17_IS19_S1B_NSW_INSB_IJNSB_IJS1C_NSC_ILi16EEEEEES1E_S1G_EEENSB_IJS1I_S1J_NSB_IJSY_NSC_ILi4096EEEEEEEEEEEEEvEEEENS_8epilogue10collective6detail29Sm90TmaWarpSpecializedAdapterINS22_15DefaultEpilogueISN_NSB_IJNSB_IJlllEEESE_SY_EEES27_NS21_6thread17LinearCombinationISN_Li1EffLNS28_9ScaleType4KindE0ELNS_15FloatRoundStyleE2ESN_EENS_4gemm15EpilogueDefaultEEEEEvvEEEEvNT_6ParamsE --------------------------
	.section	.text._ZN7cutlass13device_kernelINS_4conv6kernel13ConvUniversalINS1_16ConvProblemShapeILNS1_8OperatorE0ELi2EEENS1_10collective14CollectiveConvINS1_46MainloopSm90TmaGmmaWarpSpecializedImplicitGemmILS5_0ELi18ELi2EN4cute5tupleIJNSA_1CILi2EEENSC_ILi1EEESE_EEENS1_36KernelImplicitTmaWarpSpecializedSm90ELi1EEENSB_IJNSC_ILi256EEENSC_ILi128EEENSB_IJNSC_ILi32EEEEEEEEENS_12float_e4m3_tESN_NSA_8TiledMMAINSA_8MMA_AtomIJNSA_4SM904GMMA31MMA_64x128x32_F32E4M3E4M3_SS_TNILNSR_7ScaleInE1ELST_1EEEEEENSA_6LayoutINSB_IJSE_SE_SE_EEENSB_IJNSC_ILi0EEESY_SY_EEEEENSB_IJNSA_10UnderscoreES11_S11_EEEEENS7_6detail26Sm90ImplicitGemmTileTraitsINSA_20SM90_TMA_LOAD_IM2COLENSA_14ComposedLayoutINSA_7SwizzleILi1ELi4ELi3EEENSA_18smem_ptr_flag_bitsILi8EEENSW_INSB_IJNSB_IJNSC_ILi8EEESK_EEENSB_IJSK_SE_EEENSB_IJSE_NSC_ILi18EEEEEEEEENSB_IJNSB_IJSK_SI_EEENSB_IJSE_SY_EEENSB_IJSY_NSC_ILi8192EEEEEEEEEEEEEvEENS15_INSA_23SM90_TMA_LOAD_MULTICASTENS17_IS19_S1B_NSW_INSB_IJNSB_IJS1C_NSC_ILi16EEEEEES1E_S1G_EEENSB_IJS1I_S1J_NSB_IJSY_NSC_ILi4096EEEEEEEEEEEEEvEEEENS_8epilogue10collective6detail29Sm90TmaWarpSpecializedAdapterINS22_15DefaultEpilogueISN_NSB_IJNSB_IJlllEEESE_SY_EEES27_NS21_6thread17LinearCombinationISN_Li1EffLNS28_9ScaleType4KindE0ELNS_15FloatRoundStyleE2ESN_EENS_4gemm15EpilogueDefaultEEEEEvvEEEEvNT_6ParamsE,"ax",@progbits
	.align	128
.text._ZN7cutlass13device_kernelINS_4conv6kernel13ConvUniversalINS1_16ConvProblemShapeILNS1_8OperatorE0ELi2EEENS1_10collective14CollectiveConvINS1_46MainloopSm90TmaGmmaWarpSpecializedImplicitGemmILS5_0ELi18ELi2EN4cute5tupleIJNSA_1CILi2EEENSC_ILi1EEESE_EEENS1_36KernelImplicitTmaWarpSpecializedSm90ELi1EEENSB_IJNSC_ILi256EEENSC_ILi128EEENSB_IJNSC_ILi32EEEEEEEEENS_12float_e4m3_tESN_NSA_8TiledMMAINSA_8MMA_AtomIJNSA_4SM904GMMA31MMA_64x128x32_F32E4M3E4M3_SS_TNILNSR_7ScaleInE1ELST_1EEEEEENSA_6LayoutINSB_IJSE_SE_SE_EEENSB_IJNSC_ILi0EEESY_SY_EEEEENSB_IJNSA_10UnderscoreES11_S11_EEEEENS7_6detail26Sm90ImplicitGemmTileTraitsINSA_20SM90_TMA_LOAD_IM2COLENSA_14ComposedLayoutINSA_7SwizzleILi1ELi4ELi3EEENSA_18smem_ptr_flag_bitsILi8EEENSW_INSB_IJNSB_IJNSC_ILi8EEESK_EEENSB_IJSK_SE_EEENSB_IJSE_NSC_ILi18EEEEEEEEENSB_IJNSB_IJSK_SI_EEENSB_IJSE_SY_EEENSB_IJSY_NSC_ILi8192EEEEEEEEEEEEEvEENS15_INSA_23SM90_TMA_LOAD_MULTICASTENS17_IS19_S1B_NSW_INSB_IJNSB_IJS1C_NSC_ILi16EEEEEES1E_S1G_EEENSB_IJS1I_S1J_NSB_IJSY_NSC_ILi4096EEEEEEEEEEEEEvEEEENS_8epilogue10collective6detail29Sm90TmaWarpSpecializedAdapterINS22_15DefaultEpilogueISN_NSB_IJNSB_IJlllEEESE_SY_EEES27_NS21_6thread17LinearCombinationISN_Li1EffLNS28_9ScaleType4KindE0ELNS_15FloatRoundStyleE2ESN_EENS_4gemm15EpilogueDefaultEEEEEvvEEEEvNT_6ParamsE:
        .type           _ZN7cutlass13device_kernelINS_4conv6kernel13ConvUniversalINS1_16ConvProblemShapeILNS1_8OperatorE0ELi2EEENS1_10collective14CollectiveConvINS1_46MainloopSm90TmaGmmaWarpSpecializedImplicitGemmILS5_0ELi18ELi2EN4cute5tupleIJNSA_1CILi2EEENSC_ILi1EEESE_EEENS1_36KernelImplicitTmaWarpSpecializedSm90ELi1EEENSB_IJNSC_ILi256EEENSC_ILi128EEENSB_IJNSC_ILi32EEEEEEEEENS_12float_e4m3_tESN_NSA_8TiledMMAINSA_8MMA_AtomIJNSA_4SM904GMMA31MMA_64x128x32_F32E4M3E4M3_SS_TNILNSR_7ScaleInE1ELST_1EEEEEENSA_6LayoutINSB_IJSE_SE_SE_EEENSB_IJNSC_ILi0EEESY_SY_EEEEENSB_IJNSA_10UnderscoreES11_S11_EEEEENS7_6detail26Sm90ImplicitGemmTileTraitsINSA_20SM90_TMA_LOAD_IM2COLENSA_14ComposedLayoutINSA_7SwizzleILi1ELi4ELi3EEENSA_18smem_ptr_flag_bitsILi8EEENSW_INSB_IJNSB_IJNSC_ILi8EEESK_EEENSB_IJSK_SE_EEENSB_IJSE_NSC_ILi18EEEEEEEEENSB_IJNSB_IJSK_SI_EEENSB_IJSE_SY_EEENSB_IJSY_NSC_ILi8192EEEEEEEEEEEEEvEENS15_INSA_23SM90_TMA_LOAD_MULTICASTENS17_IS19_S1B_NSW_INSB_IJNSB_IJS1C_NSC_ILi16EEEEEES1E_S1G_EEENSB_IJS1I_S1J_NSB_IJSY_NSC_ILi4096EEEEEEEEEEEEEvEEEENS_8epilogue10collective6detail29Sm90TmaWarpSpecializedAdapterINS22_15DefaultEpilogueISN_NSB_IJNSB_IJlllEEESE_SY_EEES27_NS21_6thread17LinearCombinationISN_Li1EffLNS28_9ScaleType4KindE0ELNS_15FloatRoundStyleE2ESN_EENS_4gemm15EpilogueDefaultEEEEEvvEEEEvNT_6ParamsE,@function
        .size           _ZN7cutlass13device_kernelINS_4conv6kernel13ConvUniversalINS1_16ConvProblemShapeILNS1_8OperatorE0ELi2EEENS1_10collective14CollectiveConvINS1_46MainloopSm90TmaGmmaWarpSpecializedImplicitGemmILS5_0ELi18ELi2EN4cute5tupleIJNSA_1CILi2EEENSC_ILi1EEESE_EEENS1_36KernelImplicitTmaWarpSpecializedSm90ELi1EEENSB_IJNSC_ILi256EEENSC_ILi128EEENSB_IJNSC_ILi32EEEEEEEEENS_12float_e4m3_tESN_NSA_8TiledMMAINSA_8MMA_AtomIJNSA_4SM904GMMA31MMA_64x128x32_F32E4M3E4M3_SS_TNILNSR_7ScaleInE1ELST_1EEEEEENSA_6LayoutINSB_IJSE_SE_SE_EEENSB_IJNSC_ILi0EEESY_SY_EEEEENSB_IJNSA_10UnderscoreES11_S11_EEEEENS7_6detail26Sm90ImplicitGemmTileTraitsINSA_20SM90_TMA_LOAD_IM2COLENSA_14ComposedLayoutINSA_7SwizzleILi1ELi4ELi3EEENSA_18smem_ptr_flag_bitsILi8EEENSW_INSB_IJNSB_IJNSC_ILi8EEESK_EEENSB_IJSK_SE_EEENSB_IJSE_NSC_ILi18EEEEEEEEENSB_IJNSB_IJSK_SI_EEENSB_IJSE_SY_EEENSB_IJSY_NSC_ILi8192EEEEEEEEEEEEEvEENS15_INSA_23SM90_TMA_LOAD_MULTICASTENS17_IS19_S1B_NSW_INSB_IJNSB_IJS1C_NSC_ILi16EEEEEES1E_S1G_EEENSB_IJS1I_S1J_NSB_IJSY_NSC_ILi4096EEEEEEEEEEEEEvEEEENS_8epilogue10collective6detail29Sm90TmaWarpSpecializedAdapterINS22_15DefaultEpilogueISN_NSB_IJNSB_IJlllEEESE_SY_EEES27_NS21_6thread17LinearCombinationISN_Li1EffLNS28_9ScaleType4KindE0ELNS_15FloatRoundStyleE2ESN_EENS_4gemm15EpilogueDefaultEEEEEvvEEEEvNT_6ParamsE,(.L_x_118 - _ZN7cutlass13device_kernelINS_4conv6kernel13ConvUniversalINS1_16ConvProblemShapeILNS1_8OperatorE0ELi2EEENS1_10collective14CollectiveConvINS1_46MainloopSm90TmaGmmaWarpSpecializedImplicitGemmILS5_0ELi18ELi2EN4cute5tupleIJNSA_1CILi2EEENSC_ILi1EEESE_EEENS1_36KernelImplicitTmaWarpSpecializedSm90ELi1EEENSB_IJNSC_ILi256EEENSC_ILi128EEENSB_IJNSC_ILi32EEEEEEEEENS_12float_e4m3_tESN_NSA_8TiledMMAINSA_8MMA_AtomIJNSA_4SM904GMMA31MMA_64x128x32_F32E4M3E4M3_SS_TNILNSR_7ScaleInE1ELST_1EEEEEENSA_6LayoutINSB_IJSE_SE_SE_EEENSB_IJNSC_ILi0EEESY_SY_EEEEENSB_IJNSA_10UnderscoreES11_S11_EEEEENS7_6detail26Sm90ImplicitGemmTileTraitsINSA_20SM90_TMA_LOAD_IM2COLENSA_14ComposedLayoutINSA_7SwizzleILi1ELi4ELi3EEENSA_18smem_ptr_flag_bitsILi8EEENSW_INSB_IJNSB_IJNSC_ILi8EEESK_EEENSB_IJSK_SE_EEENSB_IJSE_NSC_ILi18EEEEEEEEENSB_IJNSB_IJSK_SI_EEENSB_IJSE_SY_EEENSB_IJSY_NSC_ILi8192EEEEEEEEEEEEEvEENS15_INSA_23SM90_TMA_LOAD_MULTICASTENS17_IS19_S1B_NSW_INSB_IJNSB_IJS1C_NSC_ILi16EEEEEES1E_S1G_EEENSB_IJS1I_S1J_NSB_IJSY_NSC_ILi4096EEEEEEEEEEEEEvEEEENS_8epilogue10collective6detail29Sm90TmaWarpSpecializedAdapterINS22_15DefaultEpilogueISN_NSB_IJNSB_IJlllEEESE_SY_EEES27_NS21_6thread17LinearCombinationISN_Li1EffLNS28_9ScaleType4KindE0ELNS_15FloatRoundStyleE2ESN_EENS_4gemm15EpilogueDefaultEEEEEvvEEEEvNT_6ParamsE)
        .other          _ZN7cutlass13device_kernelINS_4conv6kernel13ConvUniversalINS1_16ConvProblemShapeILNS1_8OperatorE0ELi2EEENS1_10collective14CollectiveConvINS1_46MainloopSm90TmaGmmaWarpSpecializedImplicitGemmILS5_0ELi18ELi2EN4cute5tupleIJNSA_1CILi2EEENSC_ILi1EEESE_EEENS1_36KernelImplicitTmaWarpSpecializedSm90ELi1EEENSB_IJNSC_ILi256EEENSC_ILi128EEENSB_IJNSC_ILi32EEEEEEEEENS_12float_e4m3_tESN_NSA_8TiledMMAINSA_8MMA_AtomIJNSA_4SM904GMMA31MMA_64x128x32_F32E4M3E4M3_SS_TNILNSR_7ScaleInE1ELST_1EEEEEENSA_6LayoutINSB_IJSE_SE_SE_EEENSB_IJNSC_ILi0EEESY_SY_EEEEENSB_IJNSA_10UnderscoreES11_S11_EEEEENS7_6detail26Sm90ImplicitGemmTileTraitsINSA_20SM90_TMA_LOAD_IM2COLENSA_14ComposedLayoutINSA_7SwizzleILi1ELi4ELi3EEENSA_18smem_ptr_flag_bitsILi8EEENSW_INSB_IJNSB_IJNSC_ILi8EEESK_EEENSB_IJSK_SE_EEENSB_IJSE_NSC_ILi18EEEEEEEEENSB_IJNSB_IJSK_SI_EEENSB_IJSE_SY_EEENSB_IJSY_NSC_ILi8192EEEEEEEEEEEEEvEENS15_INSA_23SM90_TMA_LOAD_MULTICASTENS17_IS19_S1B_NSW_INSB_IJNSB_IJS1C_NSC_ILi16EEEEEES1E_S1G_EEENSB_IJS1I_S1J_NSB_IJSY_NSC_ILi4096EEEEEEEEEEEEEvEEEENS_8epilogue10collective6detail29Sm90TmaWarpSpecializedAdapterINS22_15DefaultEpilogueISN_NSB_IJNSB_IJlllEEESE_SY_EEES27_NS21_6thread17LinearCombinationISN_Li1EffLNS28_9ScaleType4KindE0ELNS_15FloatRoundStyleE2ESN_EENS_4gemm15EpilogueDefaultEEEEEvvEEEEvNT_6ParamsE,@"STO_CUDA_ENTRY STV_DEFAULT"
_ZN7cutlass13device_kernelINS_4conv6kernel13ConvUniversalINS1_16ConvProblemShapeILNS1_8OperatorE0ELi2EEENS1_10collective14CollectiveConvINS1_46MainloopSm90TmaGmmaWarpSpecializedImplicitGemmILS5_0ELi18ELi2EN4cute5tupleIJNSA_1CILi2EEENSC_ILi1EEESE_EEENS1_36KernelImplicitTmaWarpSpecializedSm90ELi1EEENSB_IJNSC_ILi256EEENSC_ILi128EEENSB_IJNSC_ILi32EEEEEEEEENS_12float_e4m3_tESN_NSA_8TiledMMAINSA_8MMA_AtomIJNSA_4SM904GMMA31MMA_64x128x32_F32E4M3E4M3_SS_TNILNSR_7ScaleInE1ELST_1EEEEEENSA_6LayoutINSB_IJSE_SE_SE_EEENSB_IJNSC_ILi0EEESY_SY_EEEEENSB_IJNSA_10UnderscoreES11_S11_EEEEENS7_6detail26Sm90ImplicitGemmTileTraitsINSA_20SM90_TMA_LOAD_IM2COLENSA_14ComposedLayoutINSA_7SwizzleILi1ELi4ELi3EEENSA_18smem_ptr_flag_bitsILi8EEENSW_INSB_IJNSB_IJNSC_ILi8EEESK_EEENSB_IJSK_SE_EEENSB_IJSE_NSC_ILi18EEEEEEEEENSB_IJNSB_IJSK_SI_EEENSB_IJSE_SY_EEENSB_IJSY_NSC_ILi8192EEEEEEEEEEEEEvEENS15_INSA_23SM90_TMA_LOAD_MULTICASTENS17_IS19_S1B_NSW_INSB_IJNSB_IJS1C_NSC_ILi16EEEEEES1E_S1G_EEENSB_IJS1I_S1J_NSB_IJSY_NSC_ILi4096EEEEEEEEEEEEEvEEEENS_8epilogue10collective6detail29Sm90TmaWarpSpecializedAdapterINS22_15DefaultEpilogueISN_NSB_IJNSB_IJlllEEESE_SY_EEES27_NS21_6thread17LinearCombinationISN_Li1EffLNS28_9ScaleType4KindE0ELNS_15FloatRoundStyleE2ESN_EENS_4gemm15EpilogueDefaultEEEEEvvEEEEvNT_6ParamsE:
[----:B------:R-:W0:Y:S01]  /*0000*/  LDC R1, c[0x0][0x28] ;  /* 0x00000a00ff017b82 */ /* 0x000e220000000800 */
[----:B------:R-:W1:Y:S01]  /*0010*/  S2R R4, SR_TID.X ;  /* 0x0000000000047919 */ /* 0x000e620000002100 */
[----:B------:R-:W-:Y:S01]  /*0020*/  ELECT P0, URZ, PT ;  /* 0x00000000003f782f */ /* 0x000fe20003800000 */
[----:B------:R-:W-:Y:S01]  /*0030*/  BSSY B0, `(.L_x_0) ;  /* 0x0000017000007945 */ /* 0x000fe20003800000 */
[----:B0-----:R-:W-:Y:S01]  /*0040*/  VIADD R1, R1, 0xfffffe00 ;  /* 0xfffffe0001017836 */ /* 0x001fe20000000000 */
[----:B------:R-:W0:Y:S01]  /*0050*/  S2R R8, SR_CTAID.X ;  /* 0x0000000000087919 */ /* 0x000e220000002500 */
[--C-:B-1----:R-:W-:Y:S02]  /*0060*/  SHF.R.U32.HI R0, RZ, 0x5, R4.reuse ;  /* 0x00000005ff007819 */ /* 0x102fe40000011604 */
[----:B------:R-:W-:-:S03]  /*0070*/  SHF.R.S32.HI R3, RZ, 0x1f, R4 ;  /* 0x0000001fff037819 */ /* 0x000fc60000011404 */
[----:B------:R-:W1:Y:S02]  /*0080*/  SHFL.IDX PT, R2, R0, RZ, 0x1f ;  /* 0x00001fff00027589 */ /* 0x000e6400000e0000 */
[----:B-1----:R-:W-:Y:S02]  /*0090*/  R2UR UR4, R2 ;  /* 0x00000000020472ca */ /* 0x002fe400000e0000 */
[----:B------:R-:W-:-:S06]  /*00a0*/  SHF.R.U32.HI R2, RZ, 0x7, R4 ;  /* 0x00000007ff027819 */ /* 0x000fcc0000011604 */
[----:B------:R-:W1:Y:S05]  /*00b0*/  SHFL.IDX PT, R2, R2, RZ, 0x1f ;  /* 0x00001fff02027589 */ /* 0x000e6a00000e0000 */
[----:B------:R-:W-:Y:S02]  /*00c0*/  USHF.R.S32.HI UR5, URZ, 0x1f, UR4 ;  /* 0x0000001f3f057899 */ /* 0x000fe40008011404 */
[----:B------:R-:W-:Y:S02]  /*00d0*/  ISETP.NE.OR P0, PT, RZ, UR4, !P0 ;  /* 0x00000004ff007c0c */ /* 0x000fe4000c705670 */
[----:B------:R-:W-:-:S04]  /*00e0*/  ULEA.HI UR5, UR5, UR4, URZ, 0x2 ;  /* 0x0000000405057291 */ /* 0x000fc8000f8f103f */
[----:B------:R-:W-:-:S04]  /*00f0*/  ULOP3.LUT UR5, UR5, 0xfffffffc, URZ, 0xc0, !UPT ;  /* 0xfffffffc05057892 */ /* 0x000fc8000f8ec03f */
[----:B------:R-:W-:-:S03]  /*0100*/  UIADD3 UR10, UR4, -UR5, URZ ;  /* 0x80000005040a7290 */ /* 0x000fc6000fffe03f */
[----:B0-----:R-:W-:Y:S09]  /*0110*/  @P0 BRA `(.L_x_1) ;  /* 0x0000000000200947 */ /* 0x001ff20003800000 */
[----:B------:R-:W-:Y:S02]  /*0120*/  ULDC.64 UR4, c[0x0][0x198] ;  /* 0x0000660000047ab9 */ /* 0x000fe40000000a00 */
[----:B------:R-:W-:Y:S02]  /*0130*/  UIADD3 UR6, UP0, UR4, 0xf0, URZ ;  /* 0x000000f004067890 */ /* 0x000fe4000ff1e03f */
[----:B------:R-:W-:Y:S02]  /*0140*/  UIADD3 UR4, UP1, UR4, 0x1f0, URZ ;  /* 0x000001f004047890 */ /* 0x000fe4000ff3e03f */
[----:B------:R-:W-:Y:S02]  /*0150*/  UIADD3.X UR7, URZ, UR5, URZ, UP0, !UPT ;  /* 0x000000053f077290 */ /* 0x000fe400087fe43f */
[----:B------:R-:W-:-:S07]  /*0160*/  UIADD3.X UR5, URZ, UR5, URZ, UP1, !UPT ;  /* 0x000000053f057290 */ /* 0x000fce0008ffe43f */
[----:B------:R0:W-:Y:S02]  /*0170*/  UTMACCTL.PF [UR6] ;  /* 0x00000000060079b9 */ /* 0x0001e40008040000 */
[----:B------:R0:W-:Y:S02]  /*0180*/  UTMACCTL.PF [UR4] ;  /* 0x00000000040079b9 */ /* 0x0001e40008040000 */
[----:B0-----:R-:W-:Y:S01]  /*0190*/  NOP ;  /* 0x0000000000007918 */ /* 0x001fe20000000000 */
.L_x_1:
[----:B------:R-:W-:Y:S05]  /*01a0*/  BSYNC B0 ;  /* 0x0000000000007941 */ /* 0x000fea0003800000 */
.L_x_0:
[----:B------:R-:W0:Y:S01]  /*01b0*/  SHFL.IDX PT, R0, R0, RZ, 0x1f ;  /* 0x00001fff00007589 */ /* 0x000e2200000e0000 */
[----:B------:R-:W-:Y:S02]  /*01c0*/  LEA.HI R3, R3, R4, RZ, 0x7 ;  /* 0x0000000403037211 */ /* 0x000fe400078f38ff */
[----:B-1----:R-:W-:Y:S01]  /*01d0*/  R2UR UR11, R2 ;  /* 0x00000000020b72ca */ /* 0x002fe200000e0000 */
[----:B------:R-:W1:Y:S01]  /*01e0*/  S2R R9, SR_CTAID.Y ;  /* 0x0000000000097919 */ /* 0x000e620000002600 */
[----:B------:R-:W-:Y:S02]  /*01f0*/  LOP3.LUT R3, R3, 0xffffff80, RZ, 0xc0, !PT ;  /* 0xffffff8003037812 */ /* 0x000fe400078ec0ff */
[----:B------:R-:W-:-:S03]  /*0200*/  I2FP.F32.U32 R6, R8 ;  /* 0x0000000800067245 */ /* 0x000fc60000201000 */
[----:B------:R-:W-:-:S05]  /*0210*/  IMAD.IADD R11, R4, 0x1, -R3 ;  /* 0x00000001040b7824 */ /* 0x000fca00078e0a03 */
[----:B------:R-:W-:Y:S01]  /*0220*/  SHF.R.S32.HI R2, RZ, 0x1f, R11 ;  /* 0x0000001fff027819 */ /* 0x000fe2000001140b */
[----:B------:R-:W-:Y:S02]  /*0230*/  ULOP3.LUT UP0, URZ, UR11, UR10, URZ, 0xfc, !UPT ;  /* 0x0000000a0b3f7292 */ /* 0x000fe4000f80fc3f */
[----:B------:R-:W-:Y:S01]  /*0240*/  UISETP.NE.AND UP1, UPT, UR11, 0x1, UPT ;  /* 0x000000010b00788c */ /* 0x000fe2000bf25270 */
[----:B------:R-:W-:Y:S01]  /*0250*/  LEA.HI R2, R2, R11, RZ, 0x3 ;  /* 0x0000000b02027211 */ /* 0x000fe200078f18ff */
[----:B------:R-:W-:-:S03]  /*0260*/  USEL UR5, URZ, 0x1, UP0 ;  /* 0x000000013f057887 */ /* 0x000fc60008000000 */
[--C-:B------:R-:W-:Y:S01]  /*0270*/  SHF.R.S32.HI R3, RZ, 0x3, R2.reuse ;  /* 0x00000003ff037819 */ /* 0x100fe20000011402 */
[----:B------:R-:W-:Y:S01]  /*0280*/  USEL UR5, UR5, 0x2, UP1 ;  /* 0x0000000205057887 */ /* 0x000fe20008800000 */
[----:B0-----:R-:W-:Y:S02]  /*0290*/  ISETP.NE.AND P0, PT, R0, RZ, PT ;  /* 0x000000ff0000720c */ /* 0x001fe40003f05270 */
[----:B------:R-:W-:Y:S02]  /*02a0*/  SHF.R.S32.HI R2, RZ, 0x1f, R2 ;  /* 0x0000001fff027819 */ /* 0x000fe40000011402 */
[----:B------:R-:W-:Y:S02]  /*02b0*/  SHF.R.S32.HI R5, RZ, 0x1f, R0 ;  /* 0x0000001fff057819 */ /* 0x000fe40000011400 */
[----:B------:R-:W-:Y:S02]  /*02c0*/  LEA.HI R2, R2, R3, RZ, 0x2 ;  /* 0x0000000302027211 */ /* 0x000fe400078f10ff */
[----:B------:R-:W-:-:S05]  /*02d0*/  LEA.HI R5, R5, R0, RZ, 0x2 ;  /* 0x0000000005057211 */ /* 0x000fca00078f10ff */
[----:B-1----:R-:W-:Y:S05]  /*02e0*/  @P0 BRA `(.L_x_2) ;  /* 0x0000000000d40947 */ /* 0x002fea0003800000 */
[----:B------:R-:W-:Y:S01]  /*02f0*/  ELECT P0, URZ, PT ;  /* 0x00000000003f782f */ /* 0x000fe20003800000 */
[----:B------:R-:W-:-:S12]  /*0300*/  BSSY B0, `(.L_x_2) ;  /* 0x0000033000007945 */ /* 0x000fd80003800000 */
[----:B------:R-:W-:Y:S05]  /*0310*/  @!P0 BRA `(.L_x_3) ;  /* 0x0000000000c48947 */ /* 0x000fea0003800000 */
[----:B------:R-:W0:Y:S01]  /*0320*/  S2UR UR6, SR_CgaCtaId ;  /* 0x00000000000679c3 */ /* 0x000e220000008800 */
[----:B------:R-:W-:Y:S01]  /*0330*/  UMOV UR4, 0x400 ;  /* 0x0000040000047882 */ /* 0x000fe20000000000 */
[----:B------:R-:W-:Y:S01]  /*0340*/  UMOV UR7, 0x1 ;  /* 0x0000000100077882 */ /* 0x000fe20000000000 */
[----:B------:R-:W-:Y:S02]  /*0350*/  UMOV UR8, 0x2 ;  /* 0x0000000200087882 */ /* 0x000fe40000000000 */
[----:B------:R-:W-:-:S04]  /*0360*/  UIADD3 UR8, -UR8, 0x100000, URZ ;  /* 0x0010000008087890 */ /* 0x000fc8000fffe13f */
[----:B------:R-:W-:Y:S02]  /*0370*/  USHF.L.U32 UR9, UR8, 0xb, URZ ;  /* 0x0000000b08097899 */ /* 0x000fe4000800063f */
[----:B------:R-:W-:Y:S02]  /*0380*/  USHF.L.U32 UR8, UR8, 0x1, URZ ;  /* 0x0000000108087899 */ /* 0x000fe4000800063f */
[----:B0-----:R-:W-:Y:S02]  /*0390*/  ULEA UR4, UR6, UR4, 0x18 ;  /* 0x0000000406047291 */ /* 0x001fe4000f8ec03f */
[----:B------:R-:W-:-:S04]  /*03a0*/  UIADD3 UR6, -UR7, 0x100000, URZ ;  /* 0x0010000007067890 */ /* 0x000fc8000fffe13f */
[----:B------:R-:W-:Y:S02]  /*03b0*/  USHF.L.U32 UR7, UR6, 0xb, URZ ;  /* 0x0000000b06077899 */ /* 0x000fe4000800063f */
[----:B------:R-:W-:Y:S01]  /*03c0*/  USHF.L.U32 UR6, UR6, 0x1, URZ ;  /* 0x0000000106067899 */ /* 0x000fe2000800063f */
[----:B------:R-:W0:Y:S11]  /*03d0*/  FENCE.VIEW.ASYNC.S ;  /* 0x00000000000073c6 */ /* 0x000e360000000000 */
[----:B0-----:R0:W1:Y:S01]  /*03e0*/  SYNCS.EXCH.64 URZ, [UR4+0x36000], UR6 ;  /* 0x03600006043f75b2 */ /* 0x0010620008000100 */
[----:B------:R0:W2:Y:S01]  /*03f0*/  SYNCS.EXCH.64 URZ, [UR4+0x36090], UR8 ;  /* 0x03609008043f75b2 */ /* 0x0000a20008000100 */
[----:B------:R0:W3:Y:S01]  /*0400*/  SYNCS.EXCH.64 URZ, [UR4+0x36008], UR6 ;  /* 0x03600806043f75b2 */ /* 0x0000e20008000100 */
[----:B------:R0:W4:Y:S01]  /*0410*/  SYNCS.EXCH.64 URZ, [UR4+0x36098], UR8 ;  /* 0x03609808043f75b2 */ /* 0x0001220008000100 */
[----:B------:R0:W0:Y:S01]  /*0420*/  SYNCS.EXCH.64 URZ, [UR4+0x36010], UR6 ;  /* 0x03601006043f75b2 */ /* 0x0000220008000100 */
        /* <DEDUP_REMOVED lines=31> */
[----:B-1234-:R-:W-:Y:S01]  /*0620*/  NOP ;  /* 0x0000000000007918 */ /* 0x01efe20000000000 */
.L_x_3:
[----:B0-----:R-:W-:Y:S05]  /*0630*/  BSYNC B0 ;  /* 0x0000000000007941 */ /* 0x001fea0003800000 */
.L_x_2:
[----:B------:R-:W-:Y:S01]  /*0640*/  ULDC UR4, c[0x0][0x150] ;  /* 0x0000540000047ab9 */ /* 0x000fe20000000800 */
[----:B------:R-:W-:Y:S01]  /*0650*/  LOP3.LUT R2, R2, 0xfffffffc, RZ, 0xc0, !PT ;  /* 0xfffffffc02027812 */ /* 0x000fe200078ec0ff */
[----:B------:R-:W-:Y:S01]  /*0660*/  FMUL R6, R6, UR4 ;  /* 0x0000000406067c20 */ /* 0x000fe20008400000 */
[----:B------:R-:W-:Y:S01]  /*0670*/  LOP3.LUT R5, R5, 0x3ffffffc, RZ, 0xc0, !PT ;  /* 0x3ffffffc05057812 */ /* 0x000fe200078ec0ff */
[----:B------:R-:W-:Y:S01]  /*0680*/  ULDC UR4, c[0x0][0x154] ;  /* 0x0000550000047ab9 */ /* 0x000fe20000000800 */
[----:B------:R-:W0:Y:S01]  /*0690*/  LDC R10, c[0x0][0x140] ;  /* 0x00005000ff0a7b82 */ /* 0x000e220000000800 */
[----:B------:R-:W-:Y:S01]  /*06a0*/  IMAD.IADD R2, R3, 0x1, -R2 ;  /* 0x0000000103027824 */ /* 0x000fe200078e0a02 */
[----:B------:R-:W-:Y:S01]  /*06b0*/  LOP3.LUT P0, RZ, R11, 0x7, RZ, 0xc0, !PT ;  /* 0x000000070bff7812 */ /* 0x000fe2000780c0ff */
[----:B------:R-:W1:Y:S01]  /*06c0*/  F2I.U32.TRUNC.NTZ R6, R6 ;  /* 0x0000000600067305 */ /* 0x000e62000020f000 */
[----:B------:R-:W-:Y:S01]  /*06d0*/  IMAD.IADD R5, R0, 0x1, -R5 ;  /* 0x0000000100057824 */ /* 0x000fe200078e0a05 */
[----:B------:R-:W-:Y:S01]  /*06e0*/  NOP ;  /* 0x0000000000007918 */ /* 0x000fe20000000000 */
[----:B------:R-:W-:-:S02]  /*06f0*/  NOP ;  /* 0x0000000000007918 */ /* 0x000fc40000000000 */
[----:B------:R-:W-:Y:S01]  /*0700*/  IMAD R2, R5, 0x4, R2 ;  /* 0x0000000405027824 */ /* 0x000fe200078e0202 */
[----:B------:R-:W-:-:S04]  /*0710*/  I2FP.F32.U32 R5, R9 ;  /* 0x0000000900057245 */ /* 0x000fc80000201000 */
[----:B------:R-:W-:Y:S01]  /*0720*/  LEA.HI R0, R2, R2, RZ, 0x1 ;  /* 0x0000000202007211 */ /* 0x000fe200078f08ff */
[----:B------:R-:W-:Y:S01]  /*0730*/  FMUL R5, R5, UR4 ;  /* 0x0000000405057c20 */ /* 0x000fe20008400000 */
[----:B------:R-:W-:Y:S02]  /*0740*/  ULDC UR4, c[0x0][0x144] ;  /* 0x0000510000047ab9 */ /* 0x000fe40000000800 */
[----:B------:R-:W-:Y:S01]  /*0750*/  LOP3.LUT R3, R0, 0xfffffffe, RZ, 0xc0, !PT ;  /* 0xfffffffe00037812 */ /* 0x000fe200078ec0ff */
[----:B-1----:R-:W-:Y:S02]  /*0760*/  IMAD.MOV R7, RZ, RZ, -R6 ;  /* 0x000000ffff077224 */ /* 0x002fe400078e0a06 */
[----:B------:R-:W1:Y:S01]  /*0770*/  F2I.U32.TRUNC.NTZ R5, R5 ;  /* 0x0000000500057305 */ /* 0x000e62000020f000 */
[----:B------:R-:W-:Y:S02]  /*0780*/  IMAD.MOV.U32 R6, RZ, RZ, 0x1 ;  /* 0x00000001ff067424 */ /* 0x000fe400078e00ff */
[----:B------:R-:W-:Y:S01]  /*0790*/  IMAD.IADD R3, R2, 0x1, -R3 ;  /* 0x0000000102037824 */ /* 0x000fe200078e0a03 */
[----:B0-----:R-:W-:Y:S01]  /*07a0*/  ISETP.EQ.U32.AND P1, PT, R10, 0x1, PT ;  /* 0x000000010a00780c */ /* 0x001fe20003f22070 */
[----:B------:R-:W-:Y:S01]  /*07b0*/  IMAD R0, R7, UR4, R8 ;  /* 0x0000000407007c24 */ /* 0x000fe2000f8e0208 */
[----:B------:R-:W-:Y:S01]  /*07c0*/  ULDC UR4, c[0x0][0x148] ;  /* 0x0000520000047ab9 */ /* 0x000fe20000000800 */
[----:B------:R-:W-:-:S03]  /*07d0*/  IMAD.SHL.U32 R7, R2, 0x4, RZ ;  /* 0x0000000402077824 */ /* 0x000fc600078e00ff */
[----:B------:R-:W-:Y:S02]  /*07e0*/  ISETP.NE.AND P2, PT, R3, R0, PT ;  /* 0x000000000300720c */ /* 0x000fe40003f45270 */
[----:B------:R-:W-:Y:S01]  /*07f0*/  LOP3.LUT R7, R2, 0xc, R7, 0x78, !PT ;  /* 0x0000000c02077812 */ /* 0x000fe200078e7807 */
[----:B-1----:R-:W-:-:S03]  /*0800*/  IMAD.MOV R2, RZ, RZ, -R5 ;  /* 0x000000ffff027224 */ /* 0x002fc600078e0a05 */
[----:B------:R-:W-:Y:S01]  /*0810*/  ISETP.LT.U32.AND P0, PT, R7, 0x2, !P0 ;  /* 0x000000020700780c */ /* 0x000fe20004701070 */
[----:B------:R-:W-:-:S06]  /*0820*/  IMAD R3, R2, UR4, R9 ;  /* 0x0000000402037c24 */ /* 0x000fcc000f8e0209 */
[----:B------:R-:W-:-:S04]  /*0830*/  @P2 LEA.HI R0, R7, R7, RZ, 0x1 ;  /* 0x0000000707002211 */ /* 0x000fc800078f08ff */
[----:B------:R-:W-:-:S04]  /*0840*/  @P2 SHF.R.S32.HI R0, RZ, 0x1, R0 ;  /* 0x00000001ff002819 */ /* 0x000fc80000011400 */
[----:B------:R-:W-:Y:S02]  /*0850*/  @P2 ISETP.NE.AND P3, PT, R0, R3, PT ;  /* 0x000000030000220c */ /* 0x000fe40003f65270 */
[----:B------:R-:W-:Y:S02]  /*0860*/  SEL R3, RZ, 0x1, !P0 ;  /* 0x00000001ff037807 */ /* 0x000fe40004000000 */
[----:B------:R-:W-:-:S04]  /*0870*/  @P2 SEL R6, RZ, 0x1, P3 ;  /* 0x00000001ff062807 */ /* 0x000fc80001800000 */
[----:B------:R-:W-:Y:S01]  /*0880*/  LOP3.LUT R6, R6, R3, RZ, 0xc0, !PT ;  /* 0x0000000306067212 */ /* 0x000fe200078ec0ff */
[----:B------:R-:W-:Y:S06]  /*0890*/  @!P1 BRA `(.L_x_4) ;  /* 0x0000000000089947 */ /* 0x000fec0003800000 */
[----:B------:R-:W-:Y:S01]  /*08a0*/  UCGABAR_ARV ;  /* 0x00000000000079c7 */ /* 0x000fe20008000000 */
[----:B------:R-:W-:Y:S05]  /*08b0*/  BRA `(.L_x_5) ;  /* 0x0000000000047947 */ /* 0x000fea0003800000 */
.L_x_4:
[----:B------:R-:W-:Y:S01]  /*08c0*/  NOP ;  /* 0x0000000000007918 */ /* 0x000fe20000000000 */
.L_x_5:
[----:B------:R-:W-:Y:S01]  /*08d0*/  ULDC.64 UR6, c[0x0][0x598] ;  /* 0x0001660000067ab9 */ /* 0x000fe20000000a00 */
[----:B------:R-:W-:Y:S01]  /*08e0*/  ULDC.64 UR12, c[0x0][0x208] ;  /* 0x00008200000c7ab9 */ /* 0x000fe20000000a00 */
[----:B------:R-:W-:-:S04]  /*08f0*/  ISETP.NE.U32.AND P0, PT, RZ, UR6, PT ;  /* 0x00000006ff007c0c */ /* 0x000fc8000bf05070 */
[----:B------:R-:W-:-:S13]  /*0900*/  ISETP.NE.AND.EX P0, PT, RZ, UR7, PT, P0 ;  /* 0x00000007ff007c0c */ /* 0x000fda000bf05300 */
[----:B------:R-:W-:Y:S05]  /*0910*/  @!P0 BRA `(.L_x_6) ;  /* 0x0000000000208947 */ /* 0x000fea0003800000 */
[----:B------:R-:W0:Y:S02]  /*0920*/  LDC.64 R2, c[0x0][0x598] ;  /* 0x00016600ff027b82 */ /* 0x000e240000000a00 */
[----:B0-----:R-:W2:Y:S02]  /*0930*/  LDG.E.64 R2, desc[UR12][R2.64] ;  /* 0x0000000c02027981 */ /* 0x001ea4000c1e1b00 */
[----:B--2---:R-:W-:-:S04]  /*0940*/  ISETP.NE.U32.AND P0, PT, R2, RZ, PT ;  /* 0x000000ff0200720c */ /* 0x004fc80003f05070 */
[----:B------:R-:W-:-:S13]  /*0950*/  ISETP.NE.AND.EX P0, PT, R3, RZ, PT, P0 ;  /* 0x000000ff0300720c */ /* 0x000fda0003f05300 */
[----:B------:R-:W-:Y:S05]  /*0960*/  @!P0 BRA `(.L_x_6) ;  /* 0x00000000000c8947 */ /* 0x000fea0003800000 */
[----:B------:R-:W2:Y:S02]  /*0970*/  LD.E R2, desc[UR12][R2.64] ;  /* 0x0000000c02027980 */ /* 0x000ea4000c101900 */
[----:B--2---:R-:W-:Y:S01]  /*0980*/  R2UR UR15, R2 ;  /* 0x00000000020f72ca */ /* 0x004fe200000e0000 */
[----:B------:R-:W-:-:S14]  /*0990*/  BRA `(.L_x_7) ;  /* 0x0000000000247947 */ /* 0x000fdc0003800000 */
.L_x_6:
[----:B------:R-:W-:Y:S02]  /*09a0*/  ULDC.64 UR6, c[0x0][0x588] ;  /* 0x0001620000067ab9 */ /* 0x000fe40000000a00 */
[----:B------:R-:W-:-:S04]  /*09b0*/  ISETP.NE.U32.AND P0, PT, RZ, UR6, PT ;  /* 0x00000006ff007c0c */ /* 0x000fc8000bf05070 */
[----:B------:R-:W-:-:S13]  /*09c0*/  ISETP.NE.AND.EX P0, PT, RZ, UR7, PT, P0 ;  /* 0x00000007ff007c0c */ /* 0x000fda000bf05300 */
[----:B------:R-:W-:Y:S05]  /*09d0*/  @!P0 BRA `(.L_x_8) ;  /* 0x0000000000108947 */ /* 0x000fea0003800000 */
[----:B------:R-:W0:Y:S02]  /*09e0*/  LDC.64 R2, c[0x0][0x588] ;  /* 0x00016200ff027b82 */ /* 0x000e240000000a00 */
[----:B0-----:R-:W2:Y:S02]  /*09f0*/  LDG.E R2, desc[UR12][R2.64] ;  /* 0x0000000c02027981 */ /* 0x001ea4000c1e1900 */
[----:B--2---:R-:W-:Y:S01]  /*0a00*/  R2UR UR15, R2 ;  /* 0x00000000020f72ca */ /* 0x004fe200000e0000 */
[----:B------:R-:W-:-:S14]  /*0a10*/  BRA `(.L_x_7) ;  /* 0x0000000000047947 */ /* 0x000fdc0003800000 */
.L_x_8:
[----:B------:R-:W-:-:S05]  /*0a20*/  ULDC UR15, c[0x0][0x580] ;  /* 0x00016000000f7ab9 */ /* 0x000fca0000000800 */
.L_x_7:
[----:B------:R-:W-:Y:S02]  /*0a30*/  ULDC.64 UR6, c[0x0][0x5a0] ;  /* 0x0001680000067ab9 */ /* 0x000fe40000000a00 */
        /* <DEDUP_REMOVED lines=11> */
.L_x_9:
        /* <DEDUP_REMOVED lines=8> */
.L_x_11:
[----:B------:R-:W-:-:S05]  /*0b70*/  ULDC UR16, c[0x0][0x584] ;  /* 0x0001610000107ab9 */ /* 0x000fca0000000800 */
.L_x_10:
[----:B------:R-:W-:Y:S01]  /*0b80*/  ULDC UR4, c[0x0][0x3c4] ;  /* 0x0000f10000047ab9 */ /* 0x000fe20000000800 */
[----:B------:R-:W-:Y:S01]  /*0b90*/  ULDC.64 UR26, c[0x0][0x3c8] ;  /* 0x0000f200001a7ab9 */ /* 0x000fe20000000a00 */
[----:B------:R-:W-:-:S04]  /*0ba0*/  UIADD3 UR4, UR4, 0x1f, URZ ;  /* 0x0000001f04047890 */ /* 0x000fc8000fffe03f */
[----:B------:R-:W-:-:S04]  /*0bb0*/  USHF.R.S32.HI UR6, URZ, 0x1f, UR4 ;  /* 0x0000001f3f067899 */ /* 0x000fc80008011404 */
[----:B------:R-:W-:-:S04]  /*0bc0*/  ULEA.HI UR4, UR6, UR4, URZ, 0x5 ;  /* 0x0000000406047291 */ /* 0x000fc8000f8f283f */
[----:B------:R-:W-:-:S04]  /*0bd0*/  USHF.R.S32.HI UR4, URZ, 0x5, UR4 ;  /* 0x000000053f047899 */ /* 0x000fc80008011404 */
[----:B------:R-:W-:-:S04]  /*0be0*/  UIMAD UR6, UR4, UR26, URZ ;  /* 0x0000001a040672a4 */ /* 0x000fc8000f8e023f */
[----:B------:R-:W-:Y:S01]  /*0bf0*/  UIMAD UR6, UR6, UR27, URZ ;  /* 0x0000001b060672a4 */ /* 0x000fe2000f8e023f */
[----:B------:R-:W-:Y:S11]  /*0c00*/  @!P1 BRA `(.L_x_12) ;  /* 0x00000000000c9947 */ /* 0x000ff60003800000 */
[----:B------:R-:W-:Y:S01]  /*0c10*/  UCGABAR_WAIT ;  /* 0x0000000000007dc7 */ /* 0x000fe20008000000 */
[----:B------:R-:W-:Y:S01]  /*0c20*/  CCTL.IVALL ;  /* 0x00000000ff00798f */ /* 0x000fe20002000000 */
[----:B------:R-:W-:Y:S05]  /*0c30*/  BRA `(.L_x_13) ;  /* 0x0000000000047947 */ /* 0x000fea0003800000 */
.L_x_12:
[----:B------:R-:W-:Y:S06]  /*0c40*/  BAR.SYNC.DEFER_BLOCKING 0x0 ;  /* 0x0000000000007b1d */ /* 0x000fec0000010000 */
.L_x_13:
[----:B------:R-:W-:-:S13]  /*0c50*/  ISETP.NE.AND P0, PT, RZ, UR11, PT ;  /* 0x0000000bff007c0c */ /* 0x000fda000bf05270 */
[----:B------:R-:W-:Y:S05]  /*0c60*/  @!P0 BRA `(.L_x_14) ;  /* 0x000001e800f48947 */ /* 0x000fea0003800000 */
[----:B------:R-:W-:-:S06]  /*0c70*/  UISETP.NE.AND UP0, UPT, UR11, 0x1, UPT ;  /* 0x000000010b00788c */ /* 0x000fcc000bf05270 */
[----:B------:R-:W-:-:S13]  /*0c80*/  PLOP3.LUT P0, PT, PT, PT, UP0, 0x80, 0x0 ;  /* 0x000000000000781c */ /* 0x000fda0003f0f008 */
[----:B------:R-:W-:Y:S05]  /*0c90*/  @P0 EXIT ;  /* 0x000000000000094d */ /* 0x000fea0003800000 */
[----:B------:R0:W-:Y:S01]  /*0ca0*/  STL [R1], RZ ;  /* 0x000000ff01007387 */ /* 0x0001e20000100800 */
[----:B------:R-:W-:Y:S01]  /*0cb0*/  UISETP.GE.AND UP0, UPT, UR6, 0x1, UPT ;  /* 0x000000010600788c */ /* 0x000fe2000bf06270 */
[----:B------:R-:W-:Y:S01]  /*0cc0*/  CS2R R86, SRZ ;  /* 0x0000000000567805 */ /* 0x000fe2000001ff00 */
[----:B------:R-:W-:Y:S01]  /*0cd0*/  UMOV UR4, URZ ;  /* 0x0000003f00047c82 */ /* 0x000fe20008000000 */
[----:B------:R0:W-:Y:S01]  /*0ce0*/  STL [R1+0x4], RZ ;  /* 0x000004ff01007387 */ /* 0x0001e20000100800 */
[----:B------:R-:W-:Y:S02]  /*0cf0*/  CS2R R152, SRZ ;  /* 0x0000000000987805 */ /* 0x000fe4000001ff00 */
[----:B------:R-:W-:Y:S02]  /*0d00*/  CS2R R154, SRZ ;  /* 0x00000000009a7805 */ /* 0x000fe4000001ff00 */
[----:B------:R-:W-:Y:S01]  /*0d10*/  PLOP3.LUT P0, PT, PT, PT, UP0, 0x80, 0x0 ;  /* 0x000000000000781c */ /* 0x000fe20003f0f008 */
[----:B------:R0:W-:Y:S01]  /*0d20*/  STL [R1+0x8], RZ ;  /* 0x000008ff01007387 */ /* 0x0001e20000100800 */
[----:B------:R-:W-:-:S02]  /*0d30*/  CS2R R156, SRZ ;  /* 0x00000000009c7805 */ /* 0x000fc4000001ff00 */
[----:B------:R-:W-:Y:S02]  /*0d40*/  CS2R R158, SRZ ;  /* 0x00000000009e7805 */ /* 0x000fe4000001ff00 */
[----:B------:R-:W-:Y:S01]  /*0d50*/  CS2R R160, SRZ ;  /* 0x0000000000a07805 */ /* 0x000fe2000001ff00 */
[----:B------:R0:W-:Y:S01]  /*0d60*/  STL [R1+0xc], RZ ;  /* 0x00000cff01007387 */ /* 0x0001e20000100800 */
[----:B------:R-:W-:Y:S02]  /*0d70*/  CS2R R162, SRZ ;  /* 0x0000000000a27805 */ /* 0x000fe4000001ff00 */
[----:B------:R-:W-:Y:S02]  /*0d80*/  CS2R R164, SRZ ;  /* 0x0000000000a47805 */ /* 0x000fe4000001ff00 */
[----:B------:R-:W-:Y:S01]  /*0d90*/  CS2R R166, SRZ ;  /* 0x0000000000a67805 */ /* 0x000fe2000001ff00 */
        /* <DEDUP_REMOVED lines=116> */
[----:B------:R0:W-:Y:S04]  /*14e0*/  STL [R1+0x84], RZ ;  /* 0x000084ff01007387 */ /* 0x0001e80000100800 */
        /* <DEDUP_REMOVED lines=29> */
[----:B------:R0:W-:Y:S01]  /*16c0*/  STL [R1+0xfc], RZ ;  /* 0x0000fcff01007387 */ /* 0x0001e20000100800 */
[----:B------:R-:W-:Y:S05]  /*16d0*/  @!P0 BRA `(.L_x_15) ;  /* 0x00000004002c8947 */ /* 0x000fea0003800000 */
[----:B------:R-:W-:-:S04]  /*16e0*/  ULOP3.LUT UR4, UR5, 0x1, URZ, 0xfc, !UPT ;  /* 0x0000000105047892 */ /* 0x000fc8000f8efc3f */
[----:B------:R-:W-:-:S06]  /*16f0*/  UISETP.NE.AND UP0, UPT, UR4, 0x3, UPT ;  /* 0x000000030400788c */ /* 0x000fcc000bf05270 */
[----:B------:R-:W-:-:S13]  /*1700*/  PLOP3.LUT P1, PT, PT, PT, UP0, 0x80, 0x0 ;  /* 0x000000000000781c */ /* 0x000fda0003f2f008 */
[----:B------:R-:W-:Y:S05]  /*1710*/  @!P1 BRA `(.L_x_16) ;  /* 0x0000000000049947 */ /* 0x000fea0003800000 */
[----:B------:R-:W-:Y:S01]  /*1720*/  BPT.TRAP 0x1 ;  /* 0x000000040000795c */ /* 0x000fe20000300000 */
.L_x_16:
[----:B------:R-:W1:Y:S01]  /*1730*/  S2UR UR7, SR_CgaCtaId ;  /* 0x00000000000779c3 */ /* 0x000e620000008800 */
[----:B------:R-:W-:Y:S01]  /*1740*/  SHF.L.U32 R0, RZ, 0x1f, RZ ;  /* 0x0000001fff007819 */ /* 0x000fe200000006ff */
[----:B------:R-:W-:Y:S02]  /*1750*/  UMOV UR4, 0x400 ;  /* 0x0000040000047882 */ /* 0x000fe40000000000 */
[----:B-1----:R-:W-:-:S12]  /*1760*/  ULEA UR4, UR7, UR4, 0x18 ;  /* 0x0000000407047291 */ /* 0x002fd8000f8ec03f */
.L_x_17:
[----:B-1----:R-:W-:-:S04]  /*1770*/  IMAD.U32 R3, RZ, RZ, UR4 ;  /* 0x00000004ff037e24 */ /* 0x002fc8000f8e00ff */
[----:B------:R1:W2:Y:S03]  /*1780*/  SYNCS.PHASECHK.TRANS64.TRYWAIT P1, [R3+URZ+0x36000], R0 ;  /* 0x03600000030075a7 */ /* 0x0002a6000802017f */
[----:B--2---:R-:W-:Y:S05]  /*1790*/  @!P1 NANOSLEEP.SYNCS 0x989680 ;  /* 0x009896800000995d */ /* 0x004fea0003900000 */
[----:B------:R-:W2:Y:S02]  /*17a0*/  @!P1 SYNCS.PHASECHK.TRANS64 P1, [R3+URZ+0x36000], R0 ;  /* 0x03600000030095a7 */ /* 0x000ea4000802007f */
[----:B--2---:R-:W-:Y:S05]  /*17b0*/  @!P1 BRA `(.L_x_17) ;  /* 0xfffffffc00ec9947 */ /* 0x004fea000383ffff */
[----:B------:R-:W-:Y:S01]  /*17c0*/  UIADD3 UR7, UR4, 0x24000, URZ ;  /* 0x0002400004077890 */ /* 0x000fe2000fffe03f */
[----:B------:R-:W-:Y:S01]  /*17d0*/  WARPGROUP.ARRIVE ;  /* 0x00000000000079c5 */ /* 0x000fe20000000000 */
[----:B------:R-:W-:Y:S02]  /*17e0*/  USHF.R.U32.HI UR4, URZ, 0x4, UR4 ;  /* 0x000000043f047899 */ /* 0x000fe40008011604 */
[----:B------:R-:W-:Y:S02]  /*17f0*/  USHF.R.U32.HI UR7, URZ, 0x4, UR7 ;  /* 0x000000043f077899 */ /* 0x000fe40008011607 */
[----:B------:R-:W-:Y:S02]  /*1800*/  ULOP3.LUT UR4, UR4, 0x3fff, URZ, 0xc0, !UPT ;  /* 0x00003fff04047892 */ /* 0x000fe4000f8ec03f */
[----:B------:R-:W-:Y:S02]  /*1810*/  ULOP3.LUT UR7, UR7, 0x3fff, URZ, 0xc0, !UPT ;  /* 0x00003fff07077892 */ /* 0x000fe4000f8ec03f */
[----:B------:R-:W-:-:S02]  /*1820*/  ULOP3.LUT UR4, UR4, 0x10000, URZ, 0xfc, !UPT ;  /* 0x0001000004047892 */ /* 0x000fc4000f8efc3f */
[----:B------:R-:W-:Y:S01]  /*1830*/  ULOP3.LUT UR10, UR7, 0x10000, URZ, 0xfc, !UPT ;  /* 0x00010000070a7892 */ /* 0x000fe2000f8efc3f */
[----:B------:R-:W-:Y:S01]  /*1840*/  UMOV UR9, 0xc0000010 ;  /* 0xc000001000097882 */ /* 0x000fe20000000000 */
[----:B------:R-:W-:-:S03]  /*1850*/  UMOV UR11, 0xc0000010 ;  /* 0xc0000010000b7882 */ /* 0x000fc60000000000 */
[----:B------:R-:W-:-:S04]  /*1860*/  UMOV UR8, UR4 ;  /* 0x0000000400087c82 */ /* 0x000fc80008000000 */
[----:B------:R-:W-:Y:S01]  /*1870*/  QGMMA.64x128x32.F32.E4M3.E4M3 R24, gdesc[UR8], RZ, !UPT, gsb0 ;  /* 0x01e00000081879f3 */ /* 0x000fe2000c0008ff */
[----:B------:R-:W-:Y:S01]  /*1880*/  UIADD3 UR8, UR4, 0x80, URZ ;  /* 0x0000008004087890 */ /* 0x000fe2000fffe03f */
[----:B------:R-:W-:Y:S01]  /*1890*/  UMOV UR9, 0xc0000010 ;  /* 0xc000001000097882 */ /* 0x000fe20000000000 */
[----:B------:R-:W-:Y:S02]  /*18a0*/  WARPGROUP.DEPBAR.LE gsb0, 0x0 ;  /* 0x00008000000079c5 */ /* 0x000fe40000010000 */
[----:B------:R-:W-:Y:S01]  /*18b0*/  WARPGROUP.ARRIVE ;  /* 0x00000000000079c5 */ /* 0x000fe20000000000 */
[----:B------:R-:W-:Y:S04]  /*18c0*/  STL.64 [R1], R24 ;  /* 0x0000001801007387 */ /* 0x000fe80000100a00 */
[----:B------:R-:W-:Y:S02]  /*18d0*/  STL.64 [R1+0x8], R26 ;  /* 0x0000081a01007387 */ /* 0x000fe40000100a00 */
[----:B------:R-:W-:Y:S01]  /*18e0*/  QGMMA.64x128x32.F32.E4M3.E4M3 R152, gdesc[UR8], RZ, !UPT, gsb0 ;  /* 0x01e00000089879f3 */ /* 0x000fe2000c0008ff */
[----:B------:R-:W-:Y:S01]  /*18f0*/  UIADD3 UR8, UR4, 0x100, URZ ;  /* 0x0000010004087890 */ /* 0x000fe2000fffe03f */
[----:B------:R-:W-:Y:S01]  /*1900*/  UMOV UR9, 0xc0000010 ;  /* 0xc000001000097882 */ /* 0x000fe20000000000 */
[----:B------:R-:W-:Y:S04]  /*1910*/  STL.64 [R1+0x10], R28 ;  /* 0x0000101c01007387 */ /* 0x000fe80000100a00 */
        /* <DEDUP_REMOVED lines=28> */
[----:B------:R2:W-:Y:S01]  /*1ae0*/  STL.64 [R1+0xf8], R86 ;  /* 0x0000f85601007387 */ /* 0x0005e20000100a00 */
[----:B------:R-:W-:-:S02]  /*1af0*/  WARPGROUP.DEPBAR.LE gsb0, 0x0 ;  /* 0x00008000000079c5 */ /* 0x000fc40000010000 */
[----:B------:R-:W-:-:S06]  /*1b00*/  WARPGROUP.ARRIVE ;  /* 0x00000000000079c5 */ /* 0x000fcc0000000000 */
[----:B------:R-:W-:Y:S01]  /*1b10*/  QGMMA.64x128x32.F32.E4M3.E4M3 R88, gdesc[UR8], RZ, !UPT, gsb0 ;  /* 0x01e00000085879f3 */ /* 0x000fe2000c0008ff */
[----:B------:R-:W-:Y:S01]  /*1b20*/  UIADD3 UR8, UR4, 0x180, URZ ;  /* 0x0000018004087890 */ /* 0x000fe2000fffe03f */
[----:B------:R-:W-:Y:S02]  /*1b30*/  UMOV UR9, 0xc0000010 ;  /* 0xc000001000097882 */ /* 0x000fe40000000000 */
[----:B------:R-:W-:Y:S01]  /*1b40*/  UMOV UR4, 0x1 ;  /* 0x0000000100047882 */ /* 0x000fe20000000000 */
[----:B------:R-:W-:Y:S02]  /*1b50*/  WARPGROUP.DEPBAR.LE gsb0, 0x0 ;  /* 0x00008000000079c5 */ /* 0x000fe40000010000 */
[----:B--2---:R-:W-:-:S06]  /*1b60*/  WARPGROUP.ARRIVE ;  /* 0x00000000000079c5 */ /* 0x004fcc0000000000 */
[----:B------:R-:W-:Y:S03]  /*1b70*/  QGMMA.64x128x32.F32.E4M3.E4M3 R24, gdesc[UR8], RZ, !UPT, gsb0 ;  /* 0x01e00000081879f3 */ /* 0x000fe6000c0008ff */
[----:B------:R-:W-:Y:S02]  /*1b80*/  WARPGROUP.DEPBAR.LE gsb0, 0x0 ;  /* 0x00008000000079c5 */ /* 0x000fe40000010000 */
.L_x_15:
[----:B------:R-:W-:-:S04]  /*1b90*/  UISETP.LT.AND UP0, UPT, UR6, 0x1, UPT ;  /* 0x000000010600788c */ /* 0x000fc8000bf01270 */
[----:B------:R-:W-:-:S04]  /*1ba0*/  USEL UR7, UR6, 0x1, UP0 ;  /* 0x0000000106077887 */ /* 0x000fc80008000000 */
[----:B------:R-:W-:-:S04]  /*1bb0*/  UIADD3 UR14, UR6, -UR7, URZ ;  /* 0x80000007060e7290 */ /* 0x000fc8000fffe03f */
[----:B------:R-:W-:-:S06]  /*1bc0*/  UISETP.GE.AND UP0, UPT, UR14, 0x1, UPT ;  /* 0x000000010e00788c */ /* 0x000fcc000bf06270 */
[----:B------:R-:W-:-:S13]  /*1bd0*/  PLOP3.LUT P1, PT, PT, PT, UP0, 0x80, 0x0 ;  /* 0x000000000000781c */ /* 0x000fda0003f2f008 */
[----:B------:R-:W-:Y:S05]  /*1be0*/  @!P1 BRA `(.L_x_18) ;  /* 0x0000000c00209947 */ /* 0x000fea0003800000 */
[----:B------:R-:W-:Y:S01]  /*1bf0*/  IMAD.MOV.U32 R5, RZ, RZ, RZ ;  /* 0x000000ffff057224 */ /* 0x000fe200078e00ff */
[----:B------:R-:W-:Y:S01]  /*1c00*/  ULOP3.LUT UR17, UR5, 0x1, URZ, 0xfc, !UPT ;  /* 0x0000000105117892 */ /* 0x000fe2000f8efc3f */
[----:B------:R-:W-:Y:S01]  /*1c10*/  IMAD.U32 R4, RZ, RZ, UR14 ;  /* 0x0000000eff047e24 */ /* 0x000fe2000f8e00ff */
[----:B------:R-:W-:Y:S01]  /*1c20*/  UISETP.NE.U32.AND UP0, UPT, UR4, URZ, UPT ;  /* 0x0000003f0400728c */ /* 0x000fe2000bf05070 */
[----:B-1----:R-:W-:-:S10]  /*1c30*/  IMAD.MOV.U32 R3, RZ, RZ, RZ ;  /* 0x000000ffff037224 */ /* 0x002fd400078e00ff */
.L_x_23:
[----:B------:R-:W-:-:S06]  /*1c40*/  UISETP.NE.AND UP1, UPT, UR17, 0x3, UPT ;  /* 0x000000031100788c */ /* 0x000fcc000bf25270 */
[----:B------:R-:W-:-:S13]  /*1c50*/  PLOP3.LUT P2, PT, PT, PT, UP1, 0x80, 0x0 ;  /* 0x000000000000781c */ /* 0x000fda0003f4f018 */
[----:B------:R-:W-:Y:S05]  /*1c60*/  @!P2 BRA `(.L_x_19) ;  /* 0x000000000004a947 */ /* 0x000fea0003800000 */
[----:B------:R-:W-:Y:S01]  /*1c70*/  BPT.TRAP 0x1 ;  /* 0x000000040000795c */ /* 0x000fe20000300000 */
.L_x_19:
[----:B------:R-:W1:Y:S01]  /*1c80*/  S2UR UR7, SR_CgaCtaId ;  /* 0x00000000000779c3 */ /* 0x000e620000008800 */
[----:B------:R-:W-:Y:S01]  /*1c90*/  UMOV UR6, 0x400 ;  /* 0x0000040000067882 */ /* 0x000fe20000000000 */
[----:B------:R-:W-:Y:S01]  /*1ca0*/  SHF.L.U32 R2, R5, 0x1f, RZ ;  /* 0x0000001f05027819 */ /* 0x000fe200000006ff */
[----:B-1----:R-:W-:-:S04]  /*1cb0*/  ULEA UR7, UR7, UR6, 0x18 ;  /* 0x0000000607077291 */ /* 0x002fc8000f8ec03f */
[----:B------:R-:W-:-:S12]  /*1cc0*/  ULEA UR6, UR4, UR7, 0x3 ;  /* 0x0000000704067291 */ /* 0x000fd8000f8e183f */
.L_x_20:
[----:B-1----:R-:W-:-:S04]  /*1cd0*/  IMAD.U32 R0, RZ, RZ, UR6 ;  /* 0x00000006ff007e24 */ /* 0x002fc8000f8e00ff */
[----:B------:R1:W2:Y:S03]  /*1ce0*/  SYNCS.PHASECHK.TRANS64.TRYWAIT P1, [R0+URZ+0x36000], R2 ;  /* 0x03600002000075a7 */ /* 0x0002a6000802017f */
[----:B--2---:R-:W-:Y:S05]  /*1cf0*/  @!P1 NANOSLEEP.SYNCS 0x989680 ;  /* 0x009896800000995d */ /* 0x004fea0003900000 */
[----:B------:R-:W2:Y:S02]  /*1d00*/  @!P1 SYNCS.PHASECHK.TRANS64 P1, [R0+URZ+0x36000], R2 ;  /* 0x03600002000095a7 */ /* 0x000ea4000802007f */
[----:B--2---:R-:W-:Y:S05]  /*1d10*/  @!P1 BRA `(.L_x_20) ;  /* 0xfffffffc00ec9947 */ /* 0x004fea000383ffff */
        /* <DEDUP_REMOVED lines=31> */
[----:B------:R2:W-:Y:S04]  /*1f10*/  STL.64 [R1+0x100], R24 ;  /* 0x0001001801007387 */ /* 0x0005e80000100a00 */
[----:B--2---:R-:W2:Y:S04]  /*1f20*/  LDL.LU.64 R24, [R1] ;  /* 0x0000000001187983 */ /* 0x004ea80000300a00 */
[----:B------:R-:W2:Y:S04]  /*1f30*/  LDL.LU.64 R26, [R1+0x8] ;  /* 0x00000800011a7983 */ /* 0x000ea80000300a00 */
        /* <DEDUP_REMOVED lines=29> */
[----:B------:R-:W2:Y:S01]  /*2110*/  LDL.LU.64 R86, [R1+0xf8] ;  /* 0x0000f80001567983 */ /* 0x000ea20000300a00 */
[----:B------:R-:W-:-:S02]  /*2120*/  UIADD3 UR6, UR7, 0x24000, URZ ;  /* 0x0002400007067890 */ /* 0x000fc4000fffe03f */
[----:B------:R-:W-:Y:S02]  /*2130*/  USHF.R.U32.HI UR8, URZ, 0x4, UR7 ;  /* 0x000000043f087899 */ /* 0x000fe40008011607 */
[----:B------:R-:W-:Y:S02]  /*2140*/  USHF.R.U32.HI UR6, URZ, 0x4, UR6 ;  /* 0x000000043f067899 */ /* 0x000fe40008011606 */
[----:B------:R-:W-:Y:S02]  /*2150*/  ULOP3.LUT UR8, UR8, 0x3fff, URZ, 0xc0, !UPT ;  /* 0x00003fff08087892 */ /* 0x000fe4000f8ec03f */
[----:B------:R-:W-:Y:S02]  /*2160*/  ULOP3.LUT UR6, UR6, 0x3fff, URZ, 0xc0, !UPT ;  /* 0x00003fff06067892 */ /* 0x000fe4000f8ec03f */
[----:B------:R-:W-:Y:S02]  /*2170*/  ULOP3.LUT UR8, UR8, 0x10000, URZ, 0xfc, !UPT ;  /* 0x0001000008087892 */ /* 0x000fe4000f8efc3f */
[----:B------:R-:W-:-:S02]  /*2180*/  ULOP3.LUT UR10, UR6, 0x10000, URZ, 0xfc, !UPT ;  /* 0x00010000060a7892 */ /* 0x000fc4000f8efc3f */
[----:B------:R-:W-:Y:S02]  /*2190*/  ULEA UR6, UR4, UR8, 0x9 ;  /* 0x0000000804067291 */ /* 0x000fe4000f8e483f */
[----:B------:R-:W-:Y:S01]  /*21a0*/  ULEA UR10, UR4, UR10, 0x8 ;  /* 0x0000000a040a7291 */ /* 0x000fe2000f8e403f */
[----:B------:R-:W-:Y:S01]  /*21b0*/  UMOV UR9, 0xc0000010 ;  /* 0xc000001000097882 */ /* 0x000fe20000000000 */
[----:B------:R-:W-:-:S03]  /*21c0*/  UMOV UR11, 0xc0000010 ;  /* 0xc0000010000b7882 */ /* 0x000fc60000000000 */
[----:B------:R-:W-:Y:S01]  /*21d0*/  UMOV UR8, UR6 ;  /* 0x0000000600087c82 */ /* 0x000fe20008000000 */
[----:B--2---:R-:W-:-:S06]  /*21e0*/  WARPGROUP.ARRIVE ;  /* 0x00000000000079c5 */ /* 0x004fcc0000000000 */
[----:B------:R-:W-:Y:S01]  /*21f0*/  QGMMA.64x128x32.F32.E4M3.E4M3 R24, gdesc[UR8], R24, UP0, gsb0 ;  /* 0x01e00000081879f3 */ /* 0x000fe2000b800818 */
[----:B------:R-:W-:Y:S02]  /*2200*/  UIADD3 UR8, UR6, 0x80, URZ ;  /* 0x0000008006087890 */ /* 0x000fe4000fffe03f */
[----:B------:R-:W-:Y:S02]  /*2210*/  WARPGROUP.DEPBAR.LE gsb0, 0x0 ;  /* 0x00008000000079c5 */ /* 0x000fe40000010000 */
[----:B------:R-:W-:Y:S04]  /*2220*/  STL.64 [R1], R24 ;  /* 0x0000001801007387 */ /* 0x000fe80000100a00 */
        /* <DEDUP_REMOVED lines=31> */
[----:B--2---:R-:W2:Y:S04]  /*2420*/  LDL.LU.64 R86, [R1+0x1f8] ;  /* 0x0001f80001567983 */ /* 0x004ea80000300a00 */
        /* <DEDUP_REMOVED lines=31> */
[----:B------:R-:W-:Y:S01]  /*2620*/  WARPGROUP.ARRIVE ;  /* 0x00000000000079c5 */ /* 0x000fe20000000000 */
[----:B------:R-:W-:-:S05]  /*2630*/  UMOV UR9, 0xc0000010 ;  /* 0xc000001000097882 */ /* 0x000fca0000000000 */
[----:B------:R-:W-:Y:S01]  /*2640*/  QGMMA.64x128x32.F32.E4M3.E4M3 R152, gdesc[UR8], R152, UP0, gsb0 ;  /* 0x01e00000089879f3 */ /* 0x000fe2000b800898 */
[----:B------:R-:W-:Y:S01]  /*2650*/  UIADD3 UR8, UR6, 0x100, URZ ;  /* 0x0000010006087890 */ /* 0x000fe2000fffe03f */
[----:B------:R-:W-:Y:S01]  /*2660*/  UMOV UR9, 0xc0000010 ;  /* 0xc000001000097882 */ /* 0x000fe20000000000 */
[----:B------:R-:W-:Y:S02]  /*2670*/  WARPGROUP.DEPBAR.LE gsb0, 0x0 ;  /* 0x00008000000079c5 */ /* 0x000fe40000010000 */
[----:B------:R-:W-:-:S07]  /*2680*/  WARPGROUP.ARRIVE ;  /* 0x00000000000079c5 */ /* 0x000fce0000000000 */
[----:B------:R-:W-:Y:S01]  /*2690*/  QGMMA.64x128x32.F32.E4M3.E4M3 R88, gdesc[UR8], R88, UP0, gsb0 ;  /* 0x01e00000085879f3 */ /* 0x000fe2000b800858 */
[----:B------:R-:W-:Y:S01]  /*26a0*/  UIADD3 UR8, UR6, 0x180, URZ ;  /* 0x0000018006087890 */ /* 0x000fe2000fffe03f */
[----:B------:R-:W-:Y:S01]  /*26b0*/  UMOV UR9, 0xc0000010 ;  /* 0xc000001000097882 */ /* 0x000fe20000000000 */
[----:B------:R-:W-:Y:S02]  /*26c0*/  WARPGROUP.DEPBAR.LE gsb0, 0x0 ;  /* 0x00008000000079c5 */ /* 0x000fe40000010000 */
[----:B--2---:R-:W-:-:S07]  /*26d0*/  WARPGROUP.ARRIVE ;  /* 0x00000000000079c5 */ /* 0x004fce0000000000 */
[----:B------:R-:W-:Y:S03]  /*26e0*/  QGMMA.64x128x32.F32.E4M3.E4M3 R24, gdesc[UR8], R24, UP0, gsb0 ;  /* 0x01e00000081879f3 */ /* 0x000fe6000b800818 */
[----:B------:R-:W-:Y:S02]  /*26f0*/  WARPGROUP.DEPBAR.LE gsb0, 0x0 ;  /* 0x00008000000079c5 */ /* 0x000fe40000010000 */
[----:B------:R-:W-:Y:S05]  /*2700*/  @!P2 BRA `(.L_x_21) ;  /* 0x000000000004a947 */ /* 0x000fea0003800000 */
[----:B------:R-:W-:Y:S01]  /*2710*/  BPT.TRAP 0x1 ;  /* 0x000000040000795c */ /* 0x000fe20000300000 */
.L_x_21:
[----:B------:R-:W-:Y:S01]  /*2720*/  ISETP.NE.AND P1, PT, R6, RZ, PT ;  /* 0x000000ff0600720c */ /* 0x000fe20003f25270 */
[----:B------:R-:W-:-:S12]  /*2730*/  UISETP.GT.U32.AND UP0, UPT, UR5, 0x1, UPT ;  /* 0x000000010500788c */ /* 0x000fd8000bf04070 */
[----:B-1----:R-:W-:-:S05]  /*2740*/  @P1 LEA R0, R3, UR7, 0x3 ;  /* 0x0000000703001c11 */ /* 0x002fca000f8e18ff */
[----:B------:R-:W-:-:S05]  /*2750*/  @P1 VIADD R0, R0, 0x36090 ;  /* 0x0003609000001836 */ /* 0x000fca0000000000 */
[----:B------:R-:W-:-:S04]  /*2760*/  @P1 PRMT R0, R7, 0x654, R0 ;  /* 0x0000065407001816 */ /* 0x000fc80000000000 */
[----:B------:R1:W-:Y:S01]  /*2770*/  @P1 SYNCS.ARRIVE.TRANS64.RED.A1T0 RZ, [R0+URZ], RZ ;  /* 0x000000ff00ff19a7 */ /* 0x0003e2000810043f */
[----:B------:R-:W-:-:S13]  /*2780*/  PLOP3.LUT P1, PT, PT, PT, UP0, 0x80, 0x0 ;  /* 0x000000000000781c */ /* 0x000fda0003f2f008 */
[----:B-1----:R-:W-:Y:S05]  /*2790*/  @P1 BRA `(.L_x_22) ;  /* 0x0000000000041947 */ /* 0x002fea0003800000 */
[----:B------:R-:W-:Y:S01]  /*27a0*/  BPT.TRAP 0x1 ;  /* 0x000000040000795c */ /* 0x000fe20000300000 */
.L_x_22:
[----:B------:R-:W-:Y:S01]  /*27b0*/  UIADD3 UR4, UR4, 0x1, URZ ;  /* 0x0000000104047890 */ /* 0x000fe2000fffe03f */
[C---:B------:R-:W-:Y:S01]  /*27c0*/  ISETP.GT.AND P2, PT, R4.reuse, 0x1, PT ;  /* 0x000000010400780c */ /* 0x040fe20003f44270 */
[----:B------:R-:W-:Y:S02]  /*27d0*/  VIADD R3, R3, 0x1 ;  /* 0x0000000103037836 */ /* 0x000fe40000000000 */
[----:B------:R-:W-:Y:S01]  /*27e0*/  UISETP.NE.AND UP0, UPT, UR4, 0x12, UPT ;  /* 0x000000120400788c */ /* 0x000fe2000bf05270 */
[----:B------:R-:W-:Y:S02]  /*27f0*/  VIADD R4, R4, 0xffffffff ;  /* 0xffffffff04047836 */ /* 0x000fe40000000000 */
[C---:B------:R-:W-:Y:S01]  /*2800*/  ISETP.NE.AND P1, PT, R3.reuse, 0x12, PT ;  /* 0x000000120300780c */ /* 0x040fe20003f25270 */
[----:B------:R-:W-:Y:S02]  /*2810*/  USEL UR6, URZ, 0x1, UP0 ;  /* 0x000000013f067887 */ /* 0x000fe40008000000 */
[----:B------:R-:W-:Y:S01]  /*2820*/  USEL UR4, UR4, URZ, UP0 ;  /* 0x0000003f04047287 */ /* 0x000fe20008000000 */
[----:B------:R-:W-:Y:S01]  /*2830*/  SEL R3, R3, RZ, P1 ;  /* 0x000000ff03037207 */ /* 0x000fe20000800000 */
[----:B------:R-:W-:-:S02]  /*2840*/  UPLOP3.LUT UP0, UPT, UPT, UPT, UPT, 0x80, 0x0 ;  /* 0x000000000000789c */ /* 0x000fc40003f0f070 */
[----:B------:R-:W-:Y:S01]  /*2850*/  LOP3.LUT R5, R5, UR6, RZ, 0x3c, !PT ;  /* 0x0000000605057c12 */ /* 0x000fe2000f8e3cff */
[----:B------:R-:W-:Y:S08]  /*2860*/  @P2 BRA `(.L_x_23) ;  /* 0xfffffff000f42947 */ /* 0x000ff0000383ffff */
.L_x_18:
[----:B------:R-:W-:Y:S05]  /*2870*/  @!P0 BRA `(.L_x_24) ;  /* 0x0000000000608947 */ /* 0x000fea0003800000 */
[----:B------:R-:W-:-:S04]  /*2880*/  ULOP3.LUT UR4, UR5, 0x1, URZ, 0xfc, !UPT ;  /* 0x0000000105047892 */ /* 0x000fc8000f8efc3f */
[----:B------:R-:W-:-:S06]  /*2890*/  UISETP.NE.AND UP0, UPT, UR4, 0x3, UPT ;  /* 0x000000030400788c */ /* 0x000fcc000bf05270 */
[----:B------:R-:W-:-:S13]  /*28a0*/  PLOP3.LUT P0, PT, PT, PT, UP0, 0x80, 0x0 ;  /* 0x000000000000781c */ /* 0x000fda0003f0f008 */
[----:B------:R-:W-:Y:S05]  /*28b0*/  @!P0 BRA `(.L_x_25) ;  /* 0x0000000000048947 */ /* 0x000fea0003800000 */
[----:B------:R-:W-:Y:S01]  /*28c0*/  BPT.TRAP 0x1 ;  /* 0x000000040000795c */ /* 0x000fe20000300000 */
.L_x_25:
[----:B------:R-:W-:Y:S01]  /*28d0*/  ISETP.NE.AND P0, PT, R6, RZ, PT ;  /* 0x000000ff0600720c */ /* 0x000fe20003f05270 */
[----:B------:R-:W-:-:S12]  /*28e0*/  BSSY B0, `(.L_x_26) ;  /* 0x000000d000007945 */ /* 0x000fd80003800000 */
[----:B------:R-:W-:Y:S05]  /*28f0*/  @!P0 BRA `(.L_x_27) ;  /* 0x00000000002c8947 */ /* 0x000fea0003800000 */
[----:B------:R-:W2:Y:S01]  /*2900*/  S2UR UR8, SR_CgaCtaId ;  /* 0x00000000000879c3 */ /* 0x000ea20000008800 */
[----:B------:R-:W-:-:S04]  /*2910*/  UIMAD.WIDE.U32 UR6, UR14, 0x38e38e39, URZ ;  /* 0x38e38e390e0678a5 */ /* 0x000fc8000f8e003f */
[----:B------:R-:W-:-:S03]  /*2920*/  USHF.R.U32.HI UR4, URZ, 0x2, UR7 ;  /* 0x000000023f047899 */ /* 0x000fc60008011607 */
[----:B------:R-:W-:Y:S01]  /*2930*/  UMOV UR6, 0x400 ;  /* 0x0000040000067882 */ /* 0x000fe20000000000 */
[----:B------:R-:W-:Y:S02]  /*2940*/  UIMAD UR4, UR4, -0x12, UR14 ;  /* 0xffffffee040478a4 */ /* 0x000fe4000f8e020e */
[----:B--2---:R-:W-:-:S04]  /*2950*/  ULEA UR6, UR8, UR6, 0x18 ;  /* 0x0000000608067291 */ /* 0x004fc8000f8ec03f */
[----:B------:R-:W-:-:S04]  /*2960*/  ULEA UR4, UR4, UR6, 0x3 ;  /* 0x0000000604047291 */ /* 0x000fc8000f8e183f */
[----:B------:R-:W-:-:S06]  /*2970*/  UIADD3 UR4, UR4, 0x36090, URZ ;  /* 0x0003609004047890 */ /* 0x000fcc000fffe03f */
[----:B-1----:R-:W-:-:S05]  /*2980*/  IMAD.U32 R0, RZ, RZ, UR4 ;  /* 0x00000004ff007e24 */ /* 0x002fca000f8e00ff */
[----:B------:R-:W-:-:S04]  /*2990*/  PRMT R7, R7, 0x654, R0 ;  /* 0x0000065407077816 */ /* 0x000fc80000000000 */
[----:B------:R2:W-:Y:S03]  /*29a0*/  SYNCS.ARRIVE.TRANS64.RED.A1T0 RZ, [R7+URZ], RZ ;  /* 0x000000ff07ff79a7 */ /* 0x0005e6000810043f */
.L_x_27:
[----:B------:R-:W-:Y:S05]  /*29b0*/  BSYNC B0 ;  /* 0x0000000000007941 */ /* 0x000fea0003800000 */
.L_x_26:
[----:B------:R-:W-:-:S06]  /*29c0*/  UISETP.GT.U32.AND UP0, UPT, UR5, 0x1, UPT ;  /* 0x000000010500788c */ /* 0x000fcc000bf04070 */
[----:B------:R-:W-:-:S13]  /*29d0*/  PLOP3.LUT P0, PT, PT, PT, UP0, 0x80, 0x0 ;  /* 0x000000000000781c */ /* 0x000fda0003f0f008 */
[----:B------:R-:W-:Y:S05]  /*29e0*/  @P0 BRA `(.L_x_24) ;  /* 0x0000000000040947 */ /* 0x000fea0003800000 */
[----:B------:R-:W-:Y:S01]  /*29f0*/  BPT.TRAP 0x1 ;  /* 0x000000040000795c */ /* 0x000fe20000300000 */
.L_x_24:
[----:B------:R-:W1:Y:S01]  /*2a00*/  S2R R2, SR_TID.X ;  /* 0x0000000000027919 */ /* 0x000e620000002100 */
[----:B------:R-:W-:Y:S01]  /*2a10*/  ULDC.64 UR6, c[0x0][0x280] ;  /* 0x0000a00000067ab9 */ /* 0x000fe20000000a00 */
[----:B------:R-:W3:Y:S01]  /*2a20*/  S2R R4, SR_CTAID.Y ;  /* 0x0000000000047919 */ /* 0x000ee20000002600 */
[----:B-1----:R-:W-:-:S04]  /*2a30*/  SHF.R.S32.HI R0, RZ, 0x1f, R2 ;  /* 0x0000001fff007819 */ /* 0x002fc80000011402 */
[----:B------:R-:W-:Y:S01]  /*2a40*/  LEA.HI R0, R0, R2, RZ, 0x7 ;  /* 0x0000000200007211 */ /* 0x000fe200078f38ff */
[----:B---3--:R-:W-:-:S03]  /*2a50*/  IMAD.SHL.U32 R4, R4, 0x80, RZ ;  /* 0x0000008004047824 */ /* 0x008fc600078e00ff */
[----:B------:R-:W-:Y:S02]  /*2a60*/  LOP3.LUT R0, R0, 0xffffff80, RZ, 0xc0, !PT ;  /* 0xffffff8000007812 */ /* 0x000fe400078ec0ff */
[----:B------:R-:W-:-:S03]  /*2a70*/  ISETP.GE.AND P0, PT, R4, UR7, PT ;  /* 0x0000000704007c0c */ /* 0x000fc6000bf06270 */
[----:B------:R-:W-:-:S05]  /*2a80*/  IMAD.IADD R0, R2, 0x1, -R0 ;  /* 0x0000000102007824 */ /* 0x000fca00078e0a00 */
[----:B------:R-:W-:-:S04]  /*2a90*/  SHF.R.S32.HI R3, RZ, 0x1f, R0 ;  /* 0x0000001fff037819 */ /* 0x000fc80000011400 */
[CC--:B------:R-:W-:Y:S02]  /*2aa0*/  LEA.HI R2, R3.reuse, R0.reuse, RZ, 0x2 ;  /* 0x0000000003027211 */ /* 0x0c0fe400078f10ff */
[----:B------:R-:W-:Y:S02]  /*2ab0*/  LEA.HI R3, R3, R0, RZ, 0x5 ;  /* 0x0000000003037211 */ /* 0x000fe400078f28ff */
[--C-:B------:R-:W-:Y:S02]  /*2ac0*/  SHF.R.S32.HI R12, RZ, 0x2, R2.reuse ;  /* 0x00000002ff0c7819 */ /* 0x100fe40000011402 */
[----:B------:R-:W-:Y:S02]  /*2ad0*/  SHF.R.S32.HI R13, RZ, 0x1f, R2 ;  /* 0x0000001fff0d7819 */ /* 0x000fe40000011402 */
[----:B------:R-:W-:Y:S02]  /*2ae0*/  LOP3.LUT R2, R2, 0x7ffffffc, RZ, 0xc0, !PT ;  /* 0x7ffffffc02027812 */ /* 0x000fe400078ec0ff */
[----:B------:R-:W-:-:S03]  /*2af0*/  LEA.HI R13, R13, R12, RZ, 0x3 ;  /* 0x0000000c0d0d7211 */ /* 0x000fc600078f18ff */
[----:B------:R-:W-:Y:S01]  /*2b00*/  IMAD.IADD R2, R0, 0x1, -R2 ;  /* 0x0000000100027824 */ /* 0x000fe200078e0a02 */
[----:B------:R-:W-:-:S03]  /*2b10*/  LOP3.LUT R13, R13, 0xfffffff8, RZ, 0xc0, !PT ;  /* 0xfffffff80d0d7812 */ /* 0x000fc600078ec0ff */
[----:B------:R-:W-:Y:S02]  /*2b20*/  IMAD.SHL.U32 R0, R2, 0x2, RZ ;  /* 0x0000000202007824 */ /* 0x000fe400078e00ff */
[----:B------:R-:W-:-:S03]  /*2b30*/  IMAD.IADD R12, R12, 0x1, -R13 ;  /* 0x000000010c0c7824 */ /* 0x000fc600078e0a0d */
[----:B------:R-:W-:Y:S02]  /*2b40*/  SHF.R.S32.HI R2, RZ, 0x1f, R0 ;  /* 0x0000001fff027819 */ /* 0x000fe40000011400 */
[----:B------:R-:W-:Y:S02]  /*2b50*/  IADD3 R14, P1, R4, R0, RZ ;  /* 0x00000000040e7210 */ /* 0x000fe40007f3e0ff */
[----:B------:R-:W-:Y:S02]  /*2b60*/  IADD3 R0, -R0, UR7, -R4 ;  /* 0x0000000700007c10 */ /* 0x000fe4000fffe904 */
[----:B------:R-:W-:Y:S02]  /*2b70*/  LEA.HI.X.SX32 R15, R4, R2, 0x1, P1 ;  /* 0x00000002040f7211 */ /* 0x000fe400008f0eff */
[----:B------:R-:W1:Y:S01]  /*2b80*/  S2R R4, SR_CTAID.X ;  /* 0x0000000000047919 */ /* 0x000e620000002500 */
[----:B------:R-:W-:Y:S02]  /*2b90*/  SHF.R.S32.HI R2, RZ, 0x5, R3 ;  /* 0x00000005ff027819 */ /* 0x000fe40000011403 */
[----:B------:R-:W-:Y:S01]  /*2ba0*/  SHF.R.S32.HI R13, RZ, 0x1f, R12 ;  /* 0x0000001fff0d7819 */ /* 0x000fe2000001140c */
[----:B-1----:R-:W-:-:S02]  /*2bb0*/  IMAD.SHL.U32 R3, R4, 0x100, RZ ;  /* 0x0000010004037824 */ /* 0x002fc400078e00ff */
[----:B------:R-:W-:-:S03]  /*2bc0*/  IMAD.WIDE R10, R4, 0x100, R12 ;  /* 0x00000100040a7825 */ /* 0x000fc600078e020c */
[----:B------:R-:W-:Y:S01]  /*2bd0*/  ISETP.GE.OR P0, PT, R3, UR6, P0 ;  /* 0x0000000603007c0c */ /* 0x000fe20008706670 */
[----:B------:R-:W-:-:S04]  /*2be0*/  IMAD.WIDE R10, R2, 0x10, R10 ;  /* 0x00000010020a7825 */ /* 0x000fc800078e020a */
[----:B------:R-:W-:-:S05]  /*2bf0*/  IMAD R2, R2, -0x10, -R3 ;  /* 0xfffffff002027824 */ /* 0x000fca00078e0a03 */
[----:B------:R-:W-:-:S03]  /*2c00*/  IADD3 R12, R2, UR6, -R12 ;  /* 0x00000006020c7c10 */ /* 0x000fc6000fffe80c */
[----:B------:R-:W-:Y:S05]  /*2c10*/  @P0 EXIT ;  /* 0x000000000000094d */ /* 0x000fea0003800000 */
[----:B------:R-:W-:Y:S01]  /*2c20*/  FSETP.NEU.AND P0, PT, RZ, UR16, PT ;  /* 0x00000010ff007c0b */ /* 0x000fe2000bf0d000 */
[----:B------:R-:W-:Y:S02]  /*2c30*/  ULDC.64 UR6, c[0x0][0x5d0] ;  /* 0x0001740000067ab9 */ /* 0x000fe40000000a00 */
[----:B------:R-:W-:Y:S01]  /*2c40*/  IMAD R2, R11, UR6, RZ ;  /* 0x000000060b027c24 */ /* 0x000fe2000f8e02ff */
[----:B------:R-:W-:Y:S02]  /*2c50*/  USHF.L.U64.HI UR5, UR6, 0x3, UR7 ;  /* 0x0000000306057899 */ /* 0x000fe40008010207 */
[----:B------:R-:W-:Y:S01]  /*2c60*/  IMAD.WIDE.U32 R4, R10, UR6, R14 ;  /* 0x000000060a047c25 */ /* 0x000fe2000f8e000e */
[----:B------:R-:W-:-:S03]  /*2c70*/  USHF.L.U32 UR8, UR6, 0x3, URZ ;  /* 0x0000000306087899 */ /* 0x000fc6000800063f */
[----:B------:R-:W-:-:S04]  /*2c80*/  IMAD R2, R10, UR7, R2 ;  /* 0x000000070a027c24 */ /* 0x000fc8000f8e0202 */
[----:B------:R-:W-:Y:S01]  /*2c90*/  IMAD.IADD R3, R5, 0x1, R2 ;  /* 0x0000000105037824 */ /* 0x000fe200078e0202 */
[----:B------:R-:W-:Y:S06]  /*2ca0*/  @!P0 BRA `(.L_x_28) ;  /* 0x0000010800f88947 */ /* 0x000fec0003800000 */
[----:B------:R-:W-:Y:S01]  /*2cb0*/  ULDC.64 UR18, c[0x0][0x5b0] ;  /* 0x00016c0000127ab9 */ /* 0x000fe20000000a00 */
[----:B------:R-:W-:Y:S01]  /*2cc0*/  ULDC.64 UR20, c[0x0][0x5a8] ;  /* 0x00016a0000147ab9 */ /* 0x000fe20000000a00 */
[----:B------:R-:W-:Y:S01]  /*2cd0*/  IMAD R2, R11, UR18, RZ ;  /* 0x000000120b027c24 */ /* 0x000fe2000f8e02ff */
[----:B------:R-:W3:Y:S01]  /*2ce0*/  LDL.LU R17, [R1] ;  /* 0x0000000001117983 */ /* 0x000ee20000300800 */
[----:B--2---:R-:W-:Y:S01]  /*2cf0*/  IMAD.WIDE.U32 R6, R10, UR18, R14 ;  /* 0x000000120a067c25 */ /* 0x004fe2000f8e000e */
[----:B------:R-:W-:Y:S02]  /*2d00*/  ISETP.GE.AND P1, PT, R12, 0x1, PT ;  /* 0x000000010c00780c */ /* 0x000fe40003f26270 */
[----:B------:R-:W2:Y:S01]  /*2d10*/  LDL.LU R16, [R1+0x4] ;  /* 0x0000040001107983 */ /* 0x000ea20000300800 */
[----:B------:R-:W-:Y:S01]  /*2d20*/  IMAD R2, R10, UR19, R2 ;  /* 0x000000130a027c24 */ /* 0x000fe2000f8e0202 */
[----:B------:R-:W-:Y:S02]  /*2d30*/  IADD3 R8, P0, R6, UR20, RZ ;  /* 0x0000001406087c10 */ /* 0x000fe4000ff1e0ff */
[----:B------:R1:W-:Y:S02]  /*2d40*/  STL [R1+0x140], R71 ;  /* 0x0001404701007387 */ /* 0x0003e40000100800 */
[----:B------:R-:W-:-:S02]  /*2d50*/  IADD3.X R9, R7, UR21, R2, P0, !PT ;  /* 0x0000001507097c10 */ /* 0x000fc400087fe402 */
[----:B------:R-:W-:Y:S02]  /*2d60*/  ISETP.LT.OR P0, PT, R0, 0x1, !P1 ;  /* 0x000000010000780c */ /* 0x000fe40004f01670 */
[----:B------:R-:W-:Y:S01]  /*2d70*/  PRMT R2, RZ, 0x7610, R2 ;  /* 0x00007610ff027816 */ /* 0x000fe20000000002 */
[----:B-1----:R-:W4:Y:S04]  /*2d80*/  LDL.LU R71, [R1+0x8] ;  /* 0x0000080001477983 */ /* 0x002f280000300800 */
[----:B------:R1:W-:Y:S06]  /*2d90*/  STL [R1+0x13c], R72 ;  /* 0x00013c4801007387 */ /* 0x0003ec0000100800 */
[----:B------:R-:W0:Y:S01]  /*2da0*/  @!P0 LDC.64 R6, c[0x0][0x5c8] ;  /* 0x00017200ff068b82 */ /* 0x000e220000000a00 */
[----:B------:R-:W3:Y:S04]  /*2db0*/  @!P0 LDG.E.U8 R2, desc[UR12][R8.64] ;  /* 0x0000000c08028981 */ /* 0x000ee8000c1e1100 */
[----:B-1----:R-:W4:Y:S04]  /*2dc0*/  LDL.LU R72, [R1+0xc] ;  /* 0x00000c0001487983 */ /* 0x002f280000300800 */
[----:B------:R1:W-:Y:S04]  /*2dd0*/  STL [R1+0x138], R73 ;  /* 0x0001384901007387 */ /* 0x0003e80000100800 */
[----:B-1----:R-:W4:Y:S01]  /*2de0*/  LDL.LU R73, [R1+0x14] ;  /* 0x0000140001497983 */ /* 0x002f220000300800 */
[----:B0-----:R-:W-:-:S03]  /*2df0*/  @!P0 IADD3 R6, P2, R4, R6, RZ ;  /* 0x0000000604068210 */ /* 0x001fc60007f5e0ff */
[----:B------:R0:W-:Y:S02]  /*2e00*/  STL [R1+0x134], R74 ;  /* 0x0001344a01007387 */ /* 0x0001e40000100800 */
[----:B------:R-:W-:Y:S02]  /*2e10*/  @!P0 IMAD.X R7, R3, 0x1, R7, P2 ;  /* 0x0000000103078824 */ /* 0x000fe400010e0607 */
[----:B0-----:R-:W4:Y:S04]  /*2e20*/  LDL.LU R74, [R1+0x18] ;  /* 0x00001800014a7983 */ /* 0x001f280000300800 */
[----:B------:R0:W-:Y:S04]  /*2e30*/  STL [R1+0x130], R75 ;  /* 0x0001304b01007387 */ /* 0x0001e80000100800 */
        /* <DEDUP_REMOVED lines=25> */
[----:B------:R-:W4:Y:S04]  /*2fd0*/  LDL.LU R13, [R1+0x50] ;  /* 0x00005000010d7983 */ /* 0x000f280000300800 */
        /* <DEDUP_REMOVED lines=18> */
[----:B------:R-:W4:Y:S01]  /*3100*/  LDL.LU R238, [R1+0x9c] ;  /* 0x00009c0001ee7983 */ /* 0x000f220000300800 */
[----:B---3--:R-:W-:-:S03]  /*3110*/  LOP3.LUT R2, R2, 0xff, RZ, 0xc0, !PT ;  /* 0x000000ff02027812 */ /* 0x008fc600078ec0ff */
[----:B------:R-:W3:Y:S01]  /*3120*/  LDL.LU R237, [R1+0xa0] ;  /* 0x0000a00001ed7983 */ /* 0x000ee20000300800 */
[----:B------:R-:W-:-:S03]  /*3130*/  F2FP.F16.E4M3.UNPACK_B R2, R2 ;  /* 0x00000002ff02723e */ /* 0x000fc600020006ff */
[----:B------:R-:W3:Y:S02]  /*3140*/  LDL.LU R236, [R1+0xa4] ;  /* 0x0000a40001ec7983 */ /* 0x000ee40000300800 */
[----:B------:R-:W-:Y:S02]  /*3150*/  HADD2.F32 R2, -RZ, R2.H0_H0 ;  /* 0x20000002ff027230 */ /* 0x000fe40000004100 */
[----:B------:R-:W3:Y:S03]  /*3160*/  LDL.LU R235, [R1+0xa8] ;  /* 0x0000a80001eb7983 */ /* 0x000ee60000300800 */
[----:B------:R-:W-:Y:S01]  /*3170*/  FMUL R2, R2, UR16 ;  /* 0x0000001002027c20 */ /* 0x000fe20008400000 */
[----:B------:R-:W3:Y:S03]  /*3180*/  LDL.LU R234, [R1+0xac] ;  /* 0x0000ac0001ea7983 */ /* 0x000ee60000300800 */
[----:B------:R-:W-:Y:S01]  /*3190*/  FFMA R2, R17, UR15, R2 ;  /* 0x0000000f11027c23 */ /* 0x000fe20008000002 */
[----:B------:R-:W3:Y:S04]  /*31a0*/  LDL.LU R233, [R1+0xb0] ;  /* 0x0000b00001e97983 */ /* 0x000ee80000300800 */
[----:B------:R-:W-:Y:S01]  /*31b0*/  F2FP.SATFINITE.E4M3.F32.PACK_AB_MERGE_C R2, RZ, R2, RZ ;  /* 0x00000002ff02723e */ /* 0x000fe200048070ff */
[----:B------:R-:W3:Y:S04]  /*31c0*/  LDL.LU R232, [R1+0xb4] ;  /* 0x0000b40001e87983 */ /* 0x000ee80000300800 */
[----:B------:R0:W-:Y:S01]  /*31d0*/  @!P0 STG.E.U8 desc[UR12][R6.64], R2 ;  /* 0x0000000206008986 */ /* 0x0001e2000c10110c */
[----:B------:R-:W-:-:S03]  /*31e0*/  ISETP.LT.OR P0, PT, R0, 0x2, !P1 ;  /* 0x000000020000780c */ /* 0x000fc60004f01670 */
[----:B------:R-:W3:Y:S04]  /*31f0*/  LDL.LU R231, [R1+0xb8] ;  /* 0x0000b80001e77983 */ /* 0x000ee80000300800 */
[----:B------:R-:W3:Y:S01]  /*3200*/  LDL.LU R230, [R1+0xbc] ;  /* 0x0000bc0001e67983 */ /* 0x000ee20000300800 */
[----:B0-----:R-:W-:-:S03]  /*3210*/  PRMT R2, RZ, 0x7610, R2 ;  /* 0x00007610ff027816 */ /* 0x001fc60000000002 */
[----:B------:R-:W3:Y:S02]  /*3220*/  LDL.LU R229, [R1+0xc0] ;  /* 0x0000c00001e57983 */ /* 0x000ee40000300800 */
[----:B------:R-:W0:Y:S02]  /*3230*/  @!P0 LDC.64 R6, c[0x0][0x5c8] ;  /* 0x00017200ff068b82 */ /* 0x000e240000000a00 */
[----:B------:R-:W3:Y:S04]  /*3240*/  LDL.LU R228, [R1+0xc4] ;  /* 0x0000c40001e47983 */ /* 0x000ee80000300800 */
[----:B------:R-:W2:Y:S04]  /*3250*/  @!P0 LDG.E.U8 R2, desc[UR12][R8.64+0x1] ;  /* 0x0000010c08028981 */ /* 0x000ea8000c1e1100 */
[----:B------:R-:W3:Y:S04]  /*3260*/  LDL.LU R227, [R1+0xc8] ;  /* 0x0000c80001e37983 */ /* 0x000ee80000300800 */
[----:B------:R-:W3:Y:S04]  /*3270*/  LDL.LU R226, [R1+0xcc] ;  /* 0x0000cc0001e27983 */ /* 0x000ee80000300800 */
[----:B------:R-:W3:Y:S04]  /*3280*/  LDL.LU R225, [R1+0xd0] ;  /* 0x0000d00001e17983 */ /* 0x000ee80000300800 */
[----:B------:R-:W3:Y:S01]  /*3290*/  LDL.LU R224, [R1+0xd4] ;  /* 0x0000d40001e07983 */ /* 0x000ee20000300800 */
[----:B0-----:R-:W-:-:S03]  /*32a0*/  @!P0 IADD3 R6, P2, R4, R6, RZ ;  /* 0x0000000604068210 */ /* 0x001fc60007f5e0ff */
[----:B------:R-:W3:Y:S02]  /*32b0*/  LDL.LU R223, [R1+0xd8] ;  /* 0x0000d80001df7983 */ /* 0x000ee40000300800 */
[----:B------:R-:W-:Y:S02]  /*32c0*/  @!P0 IMAD.X R7, R3, 0x1, R7, P2 ;  /* 0x0000000103078824 */ /* 0x000fe400010e0607 */
[----:B------:R-:W3:Y:S04]  /*32d0*/  LDL.LU R222, [R1+0xdc] ;  /* 0x0000dc0001de7983 */ /* 0x000ee80000300800 */
[----:B------:R-:W3:Y:S04]  /*32e0*/  LDL.LU R221, [R1+0xe0] ;  /* 0x0000e00001dd7983 */ /* 0x000ee80000300800 */
[----:B------:R-:W3:Y:S04]  /*32f0*/  LDL.LU R220, [R1+0xe4] ;  /* 0x0000e40001dc7983 */ /* 0x000ee80000300800 */
[----:B------:R-:W3:Y:S04]  /*3300*/  LDL.LU R219, [R1+0xe8] ;  /* 0x0000e80001db7983 */ /* 0x000ee80000300800 */
[----:B------:R-:W3:Y:S04]  /*3310*/  LDL.LU R218, [R1+0xec] ;  /* 0x0000ec0001da7983 */ /* 0x000ee80000300800 */
[----:B------:R-:W3:Y:S04]  /*3320*/  LDL.LU R217, [R1+0xf0] ;  /* 0x0000f00001d97983 */ /* 0x000ee80000300800 */
[----:B------:R-:W3:Y:S04]  /*3330*/  LDL.LU R216, [R1+0xf4] ;  /* 0x0000f40001d87983 */ /* 0x000ee80000300800 */
[----:B------:R-:W3:Y:S04]  /*3340*/  LDL.LU R23, [R1+0xf8] ;  /* 0x0000f80001177983 */ /* 0x000ee80000300800 */
[----:B------:R-:W3:Y:S01]  /*3350*/  LDL.LU R22, [R1+0xfc] ;  /* 0x0000fc0001167983 */ /* 0x000ee20000300800 */
[----:B--2---:R-:W-:-:S04]  /*3360*/  LOP3.LUT R2, R2, 0xff, RZ, 0xc0, !PT ;  /* 0x000000ff02027812 */ /* 0x004fc800078ec0ff */
[----:B------:R-:W-:-:S05]  /*3370*/  F2FP.F16.E4M3.UNPACK_B R2, R2 ;  /* 0x00000002ff02723e */ /* 0x000fca00020006ff */
[----:B------:R-:W-:-:S05]  /*3380*/  HADD2.F32 R2, -RZ, R2.H0_H0 ;  /* 0x20000002ff027230 */ /* 0x000fca0000004100 */
[----:B------:R-:W-:-:S04]  /*3390*/  FMUL R2, R2, UR16 ;  /* 0x0000001002027c20 */ /* 0x000fc80008400000 */
[----:B------:R-:W-:-:S05]  /*33a0*/  FFMA R2, R16, UR15, R2 ;  /* 0x0000000f10027c23 */ /* 0x000fca0008000002 */
[----:B------:R-:W-:-:S05]  /*33b0*/  F2FP.SATFINITE.E4M3.F32.PACK_AB_MERGE_C R2, RZ, R2, RZ ;  /* 0x00000002ff02723e */ /* 0x000fca00048070ff */
[----:B------:R0:W-:Y:S02]  /*33c0*/  @!P0 STG.E.U8 desc[UR12][R6.64+0x1], R2 ;  /* 0x0000010206008986 */ /* 0x0001e4000c10110c */
[----:B0-----:R-:W-:-:S05]  /*33d0*/  IADD3 R6, P0, R10, 0x8, RZ ;  /* 0x000000080a067810 */ /* 0x001fca0007f1e0ff */
[----:B------:R-:W-:-:S04]  /*33e0*/  IMAD.X R2, RZ, RZ, R11, P0 ;  /* 0x000000ffff027224 */ /* 0x000fc800000e060b */
[----:B------:R-:W-:-:S04]  /*33f0*/  IMAD R2, R2, UR18, RZ ;  /* 0x0000001202027c24 */ /* 0x000fc8000f8e02ff */
[C---:B------:R-:W-:Y:S02]  /*3400*/  IMAD R2, R6.reuse, UR19, R2 ;  /* 0x0000001306027c24 */ /* 0x040fe4000f8e0202 */
[----:B------:R-:W-:-:S03]  /*3410*/  IMAD.WIDE.U32 R6, R6, UR18, R14 ;  /* 0x0000001206067c25 */ /* 0x000fc6000f8e000e */
[----:B------:R-:W-:-:S04]  /*3420*/  IADD3 R6, P0, R6, UR20, RZ ;  /* 0x0000001406067c10 */ /* 0x000fc8000ff1e0ff */
[----:B------:R-:W-:Y:S02]  /*3430*/  IADD3.X R7, R7, UR21, R2, P0, !PT ;  /* 0x0000001507077c10 */ /* 0x000fe400087fe402 */
[----:B------:R-:W-:-:S04]  /*3440*/  ISETP.GE.AND P0, PT, R12, 0x9, PT ;  /* 0x000000090c00780c */ /* 0x000fc80003f06270 */
[----:B------:R-:W-:Y:S02]  /*3450*/  ISETP.LT.OR P2, PT, R0, 0x1, !P0 ;  /* 0x000000010000780c */ /* 0x000fe40004741670 */
[----:B------:R-:W-:-:S11]  /*3460*/  PRMT R2, RZ, 0x7610, R2 ;  /* 0x00007610ff027816 */ /* 0x000fd60000000002 */
[----:B------:R-:W2:Y:S01]  /*3470*/  @!P2 LDG.E.U8 R2, desc[UR12][R6.64] ;  /* 0x0000000c0602a981 */ /* 0x000ea2000c1e1100 */
[----:B------:R-:W0:Y:S02]  /*3480*/  @!P2 LDC.64 R16, c[0x0][0x5c8] ;  /* 0x00017200ff10ab82 */ /* 0x000e240000000a00 */
[----:B0-----:R-:W-:-:S04]  /*3490*/  @!P2 IADD3 R16, P3, P4, R4, UR8, R16 ;  /* 0x000000080410ac10 */ /* 0x001fc8000fc7e010 */
[----:B------:R-:W-:Y:S02]  /*34a0*/  @!P2 IADD3.X R17, R3, UR5, R17, P3, P4 ;  /* 0x000000050311ac10 */ /* 0x000fe40009fe8411 */
[----:B--2---:R-:W-:-:S04]  /*34b0*/  LOP3.LUT R2, R2, 0xff, RZ, 0xc0, !PT ;  /* 0x000000ff02027812 */ /* 0x004fc800078ec0ff */
[----:B------:R-:W-:-:S05]  /*34c0*/  F2FP.F16.E4M3.UNPACK_B R2, R2 ;  /* 0x00000002ff02723e */ /* 0x000fca00020006ff */
[----:B------:R-:W-:-:S05]  /*34d0*/  HADD2.F32 R2, -RZ, R2.H0_H0 ;  /* 0x20000002ff027230 */ /* 0x000fca0000004100 */
[----:B------:R-:W-:-:S04]  /*34e0*/  FMUL R2, R2, UR16 ;  /* 0x0000001002027c20 */ /* 0x000fc80008400000 */
[----:B----4-:R-:W-:Y:S02]  /*34f0*/  FFMA R2, R71, UR15, R2 ;  /* 0x0000000f47027c23 */ /* 0x010fe40008000002 */
[----:B------:R-:W2:Y:S03]  /*3500*/  LDL.LU R71, [R1+0x140] ;  /* 0x0001400001477983 */ /* 0x000ea60000300800 */
[----:B------:R-:W-:-:S05]  /*3510*/  F2FP.SATFINITE.E4M3.F32.PACK_AB_MERGE_C R2, RZ, R2, RZ ;  /* 0x00000002ff02723e */ /* 0x000fca00048070ff */
[----:B------:R0:W-:Y:S01]  /*3520*/  @!P2 STG.E.U8 desc[UR12][R16.64], R2 ;  /* 0x000000021000a986 */ /* 0x0001e2000c10110c */
[----:B------:R-:W-:Y:S02]  /*3530*/  ISETP.LT.OR P2, PT, R0, 0x2, !P0 ;  /* 0x000000020000780c */ /* 0x000fe40004741670 */
[----:B0-----:R-:W-:-:S11]  /*3540*/  PRMT R2, RZ, 0x7610, R2 ;  /* 0x00007610ff027816 */ /* 0x001fd60000000002 */
[----:B------:R-:W0:Y:S01]  /*3550*/  @!P2 LDC.64 R16, c[0x0][0x5c8] ;  /* 0x00017200ff10ab82 */ /* 0x000e220000000a00 */
[----:B------:R-:W4:Y:S01]  /*3560*/  @!P2 LDG.E.U8 R2, desc[UR12][R6.64+0x1] ;  /* 0x0000010c0602a981 */ /* 0x000f22000c1e1100 */
[----:B0-----:R-:W-:-:S04]  /*3570*/  @!P2 IADD3 R16, P3, P4, R4, UR8, R16 ;  /* 0x000000080410ac10 */ /* 0x001fc8000fc7e010 */
[----:B------:R-:W-:Y:S02]  /*3580*/  @!P2 IADD3.X R17, R3, UR5, R17, P3, P4 ;  /* 0x000000050311ac10 */ /* 0x000fe40009fe8411 */
[----:B----4-:R-:W-:-:S04]  /*3590*/  LOP3.LUT R2, R2, 0xff, RZ, 0xc0, !PT ;  /* 0x000000ff02027812 */ /* 0x010fc800078ec0ff */
[----:B------:R-:W-:-:S05]  /*35a0*/  F2FP.F16.E4M3.UNPACK_B R2, R2 ;  /* 0x00000002ff02723e */ /* 0x000fca00020006ff */
[----:B------:R-:W-:-:S05]  /*35b0*/  HADD2.F32 R2, -RZ, R2.H0_H0 ;  /* 0x20000002ff027230 */ /* 0x000fca0000004100 */
[----:B------:R-:W-:-:S04]  /*35c0*/  FMUL R2, R2, UR16 ;  /* 0x0000001002027c20 */ /* 0x000fc80008400000 */
[----:B------:R-:W-:Y:S02]  /*35d0*/  FFMA R2, R72, UR15, R2 ;  /* 0x0000000f48027c23 */ /* 0x000fe40008000002 */
[----:B------:R-:W4:Y:S03]  /*35e0*/  LDL.LU R72, [R1+0x13c] ;  /* 0x00013c0001487983 */ /* 0x000f260000300800 */
[----:B------:R-:W-:-:S05]  /*35f0*/  F2FP.SATFINITE.E4M3.F32.PACK_AB_MERGE_C R2, RZ, R2, RZ ;  /* 0x00000002ff02723e */ /* 0x000fca00048070ff */
[----:B------:R0:W-:Y:S01]  /*3600*/  @!P2 STG.E.U8 desc[UR12][R16.64+0x1], R2 ;  /* 0x000001021000a986 */ /* 0x0001e2000c10110c */
[C---:B------:R-:W-:Y:S02]  /*3610*/  ISETP.LT.OR P2, PT, R0.reuse, 0x9, !P1 ;  /* 0x000000090000780c */ /* 0x040fe40004f41670 */
[----:B0-----:R-:W-:Y:S01]  /*3620*/  PRMT R2, RZ, 0x7610, R2 ;  /* 0x00007610ff027816 */ /* 0x001fe20000000002 */
[----:B------:R-:W3:Y:S10]  /*3630*/  LDL.LU R17, [R1+0x10] ;  /* 0x0000100001117983 */ /* 0x000ef40000300800 */
[----:B------:R-:W2:Y:S01]  /*3640*/  @!P2 LDG.E.U8 R2, desc[UR12][R8.64+0x8] ;  /* 0x0000080c0802a981 */ /* 0x000ea2000c1e1100 */
[----:B------:R-:W-:-:S02]  /*3650*/  ISETP.LT.OR P3, PT, R0, 0xa, !P1 ;  /* 0x0000000a0000780c */ /* 0x000fc40004f61670 */
[----:B--2---:R-:W-:-:S04]  /*3660*/  LOP3.LUT R2, R2, 0xff, RZ, 0xc0, !PT ;  /* 0x000000ff02027812 */ /* 0x004fc800078ec0ff */
[----:B------:R-:W-:-:S05]  /*3670*/  F2FP.F16.E4M3.UNPACK_B R2, R2 ;  /* 0x00000002ff02723e */ /* 0x000fca00020006ff */
[----:B------:R-:W-:-:S05]  /*3680*/  HADD2.F32 R2, -RZ, R2.H0_H0 ;  /* 0x20000002ff027230 */ /* 0x000fca0000004100 */
[----:B------:R-:W-:-:S04]  /*3690*/  FMUL R2, R2, UR16 ;  /* 0x0000001002027c20 */ /* 0x000fc80008400000 */
[----:B---3--:R-:W-:Y:S02]  /*36a0*/  FFMA R2, R17, UR15, R2 ;  /* 0x0000000f11027c23 */ /* 0x008fe40008000002 */
[----:B------:R-:W0:Y:S03]  /*36b0*/  @!P2 LDC.64 R16, c[0x0][0x5c8] ;  /* 0x00017200ff10ab82 */ /* 0x000e260000000a00 */
[----:B------:R-:W-:Y:S02]  /*36c0*/  F2FP.SATFINITE.E4M3.F32.PACK_AB_MERGE_C R2, RZ, R2, RZ ;  /* 0x00000002ff02723e */ /* 0x000fe400048070ff */
[----:B0-----:R-:W-:-:S05]  /*36d0*/  @!P2 IADD3 R16, P4, R4, R16, RZ ;  /* 0x000000100410a210 */ /* 0x001fca0007f9e0ff */
[----:B------:R-:W-:-:S05]  /*36e0*/  @!P2 IMAD.X R17, R3, 0x1, R17, P4 ;  /* 0x000000010311a824 */ /* 0x000fca00020e0611 */
[----:B------:R0:W-:Y:S02]  /*36f0*/  @!P2 STG.E.U8 desc[UR12][R16.64+0x8], R2 ;  /* 0x000008021000a986 */ /* 0x0001e4000c10110c */
[----:B0-----:R-:W-:Y:S01]  /*3700*/  PRMT R2, RZ, 0x7610, R2 ;  /* 0x00007610ff027816 */ /* 0x001fe20000000002 */
[----:B------:R-:W0:Y:S05]  /*3710*/  @!P3 LDC.64 R16, c[0x0][0x5c8] ;  /* 0x00017200ff10bb82 */ /* 0x000e2a0000000a00 */
[----:B------:R-:W2:Y:S01]  /*3720*/  @!P3 LDG.E.U8 R2, desc[UR12][R8.64+0x9] ;  /* 0x0000090c0802b981 */ /* 0x000ea2000c1e1100 */
[----:B------:R-:W-:Y:S02]  /*3730*/  ISETP.LT.OR P2, PT, R0, 0x9, !P0 ;  /* 0x000000090000780c */ /* 0x000fe40004741670 */
[----:B0-----:R-:W-:-:S05]  /*3740*/  @!P3 IADD3 R16, P4, R4, R16, RZ ;  /* 0x000000100410b210 */ /* 0x001fca0007f9e0ff */
[----:B------:R-:W-:Y:S01]  /*3750*/  @!P3 IMAD.X R17, R3, 0x1, R17, P4 ;  /* 0x000000010311b824 */ /* 0x000fe200020e0611 */
[----:B--2---:R-:W-:-:S04]  /*3760*/  LOP3.LUT R2, R2, 0xff, RZ, 0xc0, !PT ;  /* 0x000000ff02027812 */ /* 0x004fc800078ec0ff */
[----:B------:R-:W-:-:S05]  /*3770*/  F2FP.F16.E4M3.UNPACK_B R2, R2 ;  /* 0x00000002ff02723e */ /* 0x000fca00020006ff */
[----:B------:R-:W-:-:S05]  /*3780*/  HADD2.F32 R2, -RZ, R2.H0_H0 ;  /* 0x20000002ff027230 */ /* 0x000fca0000004100 */
[----:B------:R-:W-:-:S04]  /*3790*/  FMUL R2, R2, UR16 ;  /* 0x0000001002027c20 */ /* 0x000fc80008400000 */
[----:B------:R-:W-:Y:S01]  /*37a0*/  FFMA R2, R73, UR15, R2 ;  /* 0x0000000f49027c23 */ /* 0x000fe20008000002 */
[----:B------:R-:W-:Y:S01]  /*37b0*/  USHF.L.U32 UR9, UR6, 0x6, URZ ;  /* 0x0000000606097899 */ /* 0x000fe2000800063f */
[----:B------:R-:W2:Y:S03]  /*37c0*/  LDL.LU R73, [R1+0x138] ;  /* 0x0001380001497983 */ /* 0x000ea60000300800 */
[----:B------:R-:W-:-:S05]  /*37d0*/  F2FP.SATFINITE.E4M3.F32.PACK_AB_MERGE_C R2, RZ, R2, RZ ;  /* 0x00000002ff02723e */ /* 0x000fca00048070ff */
[----:B------:R0:W-:Y:S02]  /*37e0*/  @!P3 STG.E.U8 desc[UR12][R16.64+0x9], R2 ;  /* 0x000009021000b986 */ /* 0x0001e4000c10110c */
[----:B0-----:R-:W-:Y:S01]  /*37f0*/  PRMT R2, RZ, 0x7610, R2 ;  /* 0x00007610ff027816 */ /* 0x001fe20000000002 */
[----:B------:R-:W0:Y:S05]  /*3800*/  @!P2 LDC.64 R16, c[0x0][0x5c8] ;  /* 0x00017200ff10ab82 */ /* 0x000e2a0000000a00 */
[----:B------:R-:W3:Y:S01]  /*3810*/  @!P2 LDG.E.U8 R2, desc[UR12][R6.64+0x8] ;  /* 0x0000080c0602a981 */ /* 0x000ee2000c1e1100 */
[----:B------:R-:W-:Y:S02]  /*3820*/  ISETP.LT.OR P3, PT, R0, 0xa, !P0 ;  /* 0x0000000a0000780c */ /* 0x000fe40004761670 */
[----:B0-----:R-:W-:-:S04]  /*3830*/  @!P2 IADD3 R16, P4, P5, R4, UR8, R16 ;  /* 0x000000080410ac10 */ /* 0x001fc8000fd9e010 */
[----:B------:R-:W-:Y:S02]  /*3840*/  @!P2 IADD3.X R17, R3, UR5, R17, P4, P5 ;  /* 0x000000050311ac10 */ /* 0x000fe4000a7ea411 */
[----:B---3--:R-:W-:-:S04]  /*3850*/  LOP3.LUT R2, R2, 0xff, RZ, 0xc0, !PT ;  /* 0x000000ff02027812 */ /* 0x008fc800078ec0ff */
[----:B------:R-:W-:-:S05]  /*3860*/  F2FP.F16.E4M3.UNPACK_B R2, R2 ;  /* 0x00000002ff02723e */ /* 0x000fca00020006ff */
[----:B------:R-:W-:-:S05]  /*3870*/  HADD2.F32 R2, -RZ, R2.H0_H0 ;  /* 0x20000002ff027230 */ /* 0x000fca0000004100 */
[----:B------:R-:W-:-:S04]  /*3880*/  FMUL R2, R2, UR16 ;  /* 0x0000001002027c20 */ /* 0x000fc80008400000 */
[----:B------:R-:W-:Y:S01]  /*3890*/  FFMA R2, R74, UR15, R2 ;  /* 0x0000000f4a027c23 */ /* 0x000fe20008000002 */
[----:B------:R-:W-:Y:S01]  /*38a0*/  USHF.L.U64.HI UR4, UR6, 0x6, UR7 ;  /* 0x0000000606047899 */ /* 0x000fe20008010207 */
[----:B------:R-:W3:Y:S03]  /*38b0*/  LDL.LU R74, [R1+0x134] ;  /* 0x00013400014a7983 */ /* 0x000ee60000300800 */
[----:B------:R-:W-:-:S05]  /*38c0*/  F2FP.SATFINITE.E4M3.F32.PACK_AB_MERGE_C R2, RZ, R2, RZ ;  /* 0x00000002ff02723e */ /* 0x000fca00048070ff */
[----:B------:R0:W-:Y:S02]  /*38d0*/  @!P2 STG.E.U8 desc[UR12][R16.64+0x8], R2 ;  /* 0x000008021000a986 */ /* 0x0001e4000c10110c */
[----:B0-----:R-:W-:Y:S01]  /*38e0*/  PRMT R2, RZ, 0x7610, R2 ;  /* 0x00007610ff027816 */ /* 0x001fe20000000002 */
[----:B------:R-:W0:Y:S05]  /*38f0*/  @!P3 LDC.64 R16, c[0x0][0x5c8] ;  /* 0x00017200ff10bb82 */ /* 0x000e2a0000000a00 */
[----:B------:R-:W4:Y:S01]  /*3900*/  @!P3 LDG.E.U8 R2, desc[UR12][R6.64+0x9] ;  /* 0x0000090c0602b981 */ /* 0x000f22000c1e1100 */
[----:B------:R-:W-:Y:S02]  /*3910*/  ISETP.LT.OR P2, PT, R0, 0x11, !P1 ;  /* 0x000000110000780c */ /* 0x000fe40004f41670 */
[----:B0-----:R-:W-:-:S04]  /*3920*/  @!P3 IADD3 R16, P4, P5, R4, UR8, R16 ;  /* 0x000000080410bc10 */ /* 0x001fc8000fd9e010 */
[----:B------:R-:W-:Y:S02]  /*3930*/  @!P3 IADD3.X R17, R3, UR5, R17, P4, P5 ;  /* 0x000000050311bc10 */ /* 0x000fe4000a7ea411 */
[----:B----4-:R-:W-:-:S04]  /*3940*/  LOP3.LUT R2, R2, 0xff, RZ, 0xc0, !PT ;  /* 0x000000ff02027812 */ /* 0x010fc800078ec0ff */
[----:B------:R-:W-:-:S05]  /*3950*/  F2FP.F16.E4M3.UNPACK_B R2, R2 ;  /* 0x00000002ff02723e */ /* 0x000fca00020006ff */
[----:B------:R-:W-:-:S05]  /*3960*/  HADD2.F32 R2, -RZ, R2.H0_H0 ;  /* 0x20000002ff027230 */ /* 0x000fca0000004100 */
[----:B------:R-:W-:-:S04]  /*3970*/  FMUL R2, R2, UR16 ;  /* 0x0000001002027c20 */ /* 0x000fc80008400000 */
[----:B------:R-:W-:Y:S01]  /*3980*/  FFMA R2, R75, UR15, R2 ;  /* 0x0000000f4b027c23 */ /* 0x000fe20008000002 */
[----:B------:R-:W-:Y:S01]  /*3990*/  UIMAD.WIDE.U32 UR10, UR6, 0x80, URZ ;  /* 0x00000080060a78a5 */ /* 0x000fe2000f8e003f */
[----:B------:R-:W4:Y:S03]  /*39a0*/  LDL.LU R75, [R1+0x130] ;  /* 0x00013000014b7983 */ /* 0x000f260000300800 */
[----:B------:R-:W-:-:S05]  /*39b0*/  F2FP.SATFINITE.E4M3.F32.PACK_AB_MERGE_C R2, RZ, R2, RZ ;  /* 0x00000002ff02723e */ /* 0x000fca00048070ff */
        /* <DEDUP_REMOVED lines=11> */
[----:B------:R-:W-:Y:S02]  /*3a70*/  FFMA R2, R76, UR15, R2 ;  /* 0x0000000f4c027c23 */ /* 0x000fe40008000002 */
[----:B------:R-:W2:Y:S03]  /*3a80*/  LDL.LU R76, [R1+0x12c] ;  /* 0x00012c00014c7983 */ /* 0x000ea60000300800 */
[----:B------:R-:W-:-:S05]  /*3a90*/  F2FP.SATFINITE.E4M3.F32.PACK_AB_MERGE_C R2, RZ, R2, RZ ;  /* 0x00000002ff02723e */ /* 0x000fca00048070ff */
[----:B------:R0:W-:Y:S02]  /*3aa0*/  @!P2 STG.E.U8 desc[UR12][R16.64+0x10], R2 ;  /* 0x000010021000a986 */ /* 0x0001e4000c10110c */
[----:B0-----:R-:W-:Y:S01]  /*3ab0*/  PRMT R2, RZ, 0x7610, R2 ;  /* 0x00007610ff027816 */ /* 0x001fe20000000002 */
[----:B------:R-:W0:Y:S05]  /*3ac0*/  @!P3 LDC.64 R16, c[0x0][0x5c8] ;  /* 0x00017200ff10bb82 */ /* 0x000e2a0000000a00 */
[----:B------:R-:W3:Y:S01]  /*3ad0*/  @!P3 LDG.E.U8 R2, desc[UR12][R8.64+0x11] ;  /* 0x0000110c0802b981 */ /* 0x000ee2000c1e1100 */
[----:B------:R-:W-:Y:S02]  /*3ae0*/  ISETP.LT.OR P2, PT, R0, 0x11, !P0 ;  /* 0x000000110000780c */ /* 0x000fe40004741670 */
[----:B0-----:R-:W-:-:S05]  /*3af0*/  @!P3 IADD3 R16, P4, R4, R16, RZ ;  /* 0x000000100410b210 */ /* 0x001fca0007f9e0ff */
[----:B------:R-:W-:Y:S01]  /*3b00*/  @!P3 IMAD.X R17, R3, 0x1, R17, P4 ;  /* 0x000000010311b824 */ /* 0x000fe200020e0611 */
[----:B---3--:R-:W-:-:S04]  /*3b10*/  LOP3.LUT R2, R2, 0xff, RZ, 0xc0, !PT ;  /* 0x000000ff02027812 */ /* 0x008fc800078ec0ff */
[----:B------:R-:W-:-:S05]  /*3b20*/  F2FP.F16.E4M3.UNPACK_B R2, R2 ;  /* 0x00000002ff02723e */ /* 0x000fca00020006ff */
[----:B------:R-:W-:-:S05]  /*3b30*/  HADD2.F32 R2, -RZ, R2.H0_H0 ;  /* 0x20000002ff027230 */ /* 0x000fca0000004100 */
[----:B------:R-:W-:-:S04]  /*3b40*/  FMUL R2, R2, UR16 ;  /* 0x0000001002027c20 */ /* 0x000fc80008400000 */
[----:B------:R-:W-:Y:S02]  /*3b50*/  FFMA R2, R77, UR15, R2 ;  /* 0x0000000f4d027c23 */ /* 0x000fe40008000002 */
        /* <DEDUP_REMOVED lines=16> */
[----:B------:R0:W-:Y:S02]  /*3c60*/  @!P2 STG.E.U8 desc[UR12][R16.64+0x10], R2 ;  /* 0x000010021000a986 */ /* 0x0001e4000c10110c */
[----:B0-----:R-:W-:Y:S01]  /*3c70*/  PRMT R2, RZ, 0x7610, R2 ;  /* 0x00007610ff027816 */ /* 0x001fe20000000002 */
[----:B------:R-:W0:Y:S05]  /*3c80*/  @!P3 LDC.64 R16, c[0x0][0x5c8] ;  /* 0x00017200ff10bb82 */ /* 0x000e2a0000000a00 */
[----:B------:R-:W2:Y:S01]  /*3c90*/  @!P3 LDG.E.U8 R2, desc[UR12][R6.64+0x11] ;  /* 0x0000110c0602b981 */ /* 0x000ea2000c1e1100 */
[----:B------:R-:W-:Y:S02]  /*3ca0*/  ISETP.LT.OR P2, PT, R0, 0x19, !P1 ;  /* 0x000000190000780c */ /* 0x000fe40004f41670 */
[----:B0-----:R-:W-:-:S04]  /*3cb0*/  @!P3 IADD3 R16, P4, P5, R4, UR8, R16 ;  /* 0x000000080410bc10 */ /* 0x001fc8000fd9e010 */
[----:B------:R-:W-:Y:S02]  /*3cc0*/  @!P3 IADD3.X R17, R3, UR5, R17, P4, P5 ;  /* 0x000000050311bc10 */ /* 0x000fe4000a7ea411 */
        /* <DEDUP_REMOVED lines=26> */
[----:B0-----:R-:W-:-:S05]  /*3e70*/  @!P3 IADD3 R16, P4, R4, R16, RZ ;  /* 0x000000100410b210 */ /* 0x001fca0007f9e0ff */
[----:B------:R-:W-:Y:S01]  /*3e80*/  @!P3 IMAD.X R17, R3, 0x1, R17, P4 ;  /* 0x000000010311b824 */ /* 0x000fe200020e0611 */
        /* <DEDUP_REMOVED lines=89> */
[----:B------:R-:W5:Y:S03]  /*4420*/  LDL.LU R87, [R1+0x100] ;  /* 0x0001000001577983 */ /* 0x000f660000300800 */
        /* <DEDUP_REMOVED lines=12> */
[----:B------:R-:W-:-:S05]  /*44f0*/  FFMA R2, R13, UR15, R2 ;  /* 0x0000000f0d027c23 */ /* 0x000fca0008000002 */
[----:B------:R-:W-:Y:S02]  /*4500*/  F2FP.SATFINITE.E4M3.F32.PACK_AB_MERGE_C R13, RZ, R2, RZ ;  /* 0x00000002ff0d723e */ /* 0x000fe400048070ff */
[----:B------:R-:W-:-:S03]  /*4510*/  PRMT R2, RZ, 0x7610, R2 ;  /* 0x00007610ff027816 */ /* 0x000fc60000000002 */
[----:B------:R0:W-:Y:S04]  /*4520*/  @!P2 STG.E.U8 desc[UR12][R16.64+0x28], R13 ;  /* 0x0000280d1000a986 */ /* 0x0001e8000c10110c */
[----:B------:R-:W4:Y:S01]  /*4530*/  @!P3 LDG.E.U8 R2, desc[UR12][R8.64+0x29] ;  /* 0x0000290c0802b981 */ /* 0x000f22000c1e1100 */
[----:B0-----:R-:W0:Y:S01]  /*4540*/  @!P3 LDC.64 R16, c[0x0][0x5c8] ;  /* 0x00017200ff10bb82 */ /* 0x001e220000000a00 */
        /* <DEDUP_REMOVED lines=14> */
[----:B0-----:R-:W-:-:S04]  /*4630*/  @!P2 IADD3 R16, P4, P5, R4, UR8, R16 ;  /* 0x000000080410ac10 */ /* 0x001fc8000fd9e010 */
[----:B------:R-:W-:Y:S02]  /*4640*/  @!P2 IADD3.X R17, R3, UR5, R17, P4, P5 ;  /* 0x000000050311ac10 */ /* 0x000fe4000a7ea411 */
        /* <DEDUP_REMOVED lines=44> */
[----:B------:R-:W0:Y:S03]  /*4910*/  @!P2 LDC.64 R18, c[0x0][0x5c8] ;  /* 0x00017200ff12ab82 */ /* 0x000e260000000a00 */
[----:B------:R-:W-:Y:S02]  /*4920*/  F2FP.SATFINITE.E4M3.F32.PACK_AB_MERGE_C R13, RZ, R2, RZ ;  /* 0x00000002ff0d723e */ /* 0x000fe400048070ff */
[----:B------:R-:W-:-:S03]  /*4930*/  PRMT R2, RZ, 0x7610, R2 ;  /* 0x00007610ff027816 */ /* 0x000fc60000000002 */
[----:B------:R1:W-:Y:S04]  /*4940*/  @!P3 STG.E.U8 desc[UR12][R16.64+0x31], R13 ;  /* 0x0000310d1000b986 */ /* 0x0003e8000c10110c */
[----:B------:R-:W4:Y:S01]  /*4950*/  @!P2 LDG.E.U8 R2, desc[UR12][R6.64+0x30] ;  /* 0x0000300c0602a981 */ /* 0x000f22000c1e1100 */
[----:B------:R-:W-:Y:S02]  /*4960*/  ISETP.LT.OR P3, PT, R0, 0x32, !P0 ;  /* 0x000000320000780c */ /* 0x000fe40004761670 */
[----:B0-----:R-:W-:-:S11]  /*4970*/  @!P2 IADD3 R18, P4, P5, R4, UR8, R18 ;  /* 0x000000080412ac10 */ /* 0x001fd6000fd9e012 */
[----:B-1----:R-:W0:Y:S01]  /*4980*/  @!P3 LDC.64 R16, c[0x0][0x5c8] ;  /* 0x00017200ff10bb82 */ /* 0x002e220000000a00 */
        /* <DEDUP_REMOVED lines=10> */
[----:B------:R-:W-:Y:S02]  /*4a30*/  ISETP.LT.OR P2, PT, R0, 0x39, !P1 ;  /* 0x000000390000780c */ /* 0x000fe40004f41670 */
[----:B0-----:R-:W-:-:S04]  /*4a40*/  @!P3 IADD3 R16, P4, P5, R4, UR8, R16 ;  /* 0x000000080410bc10 */ /* 0x001fc8000fd9e010 */
[----:B------:R-:W-:-:S07]  /*4a50*/  @!P3 IADD3.X R17, R3, UR5, R17, P4, P5 ;  /* 0x000000050311bc10 */ /* 0x000fce000a7ea411 */
[----:B-1----:R-:W0:Y:S01]  /*4a60*/  @!P2 LDC.64 R18, c[0x0][0x5c8] ;  /* 0x00017200ff12ab82 */ /* 0x002e220000000a00 */
        /* <DEDUP_REMOVED lines=10> */
[----:B0-----:R-:W-:-:S05]  /*4b10*/  @!P2 IADD3 R18, P4, R4, R18, RZ ;  /* 0x000000120412a210 */ /* 0x001fca0007f9e0ff */
[----:B------:R-:W-:-:S06]  /*4b20*/  @!P2 IMAD.X R19, R3, 0x1, R19, P4 ;  /* 0x000000010313a824 */ /* 0x000fcc00020e0613 */
        /* <DEDUP_REMOVED lines=65> */
[----:B------:R-:W0:Y:S01]  /*4f40*/  @!P2 LDC.64 R16, c[0x0][0x5c8] ;  /* 0x00017200ff10ab82 */ /* 0x000e220000000a00 */
[----:B----4-:R-:W-:-:S04]  /*4f50*/  LOP3.LUT R2, R2, 0xff, RZ, 0xc0, !PT ;  /* 0x000000ff02027812 */ /* 0x010fc800078ec0ff */
[----:B------:R-:W-:-:S05]  /*4f60*/  F2FP.F16.E4M3.UNPACK_B R2, R2 ;  /* 0x00000002ff02723e */ /* 0x000fca00020006ff */
[----:B------:R-:W-:-:S05]  /*4f70*/  HADD2.F32 R2, -RZ, R2.H0_H0 ;  /* 0x20000002ff027230 */ /* 0x000fca0000004100 */
[----:B------:R-:W-:-:S04]  /*4f80*/  FMUL R2, R2, UR16 ;  /* 0x0000001002027c20 */ /* 0x000fc80008400000 */
[----:B------:R-:W-:-:S05]  /*4f90*/  FFMA R2, R244, UR15, R2 ;  /* 0x0000000ff4027c23 */ /* 0x000fca0008000002 */
[----:B-1----:R-:W-:Y:S02]  /*4fa0*/  F2FP.SATFINITE.E4M3.F32.PACK_AB_MERGE_C R13, RZ, R2, RZ ;  /* 0x00000002ff0d723e */ /* 0x002fe400048070ff */
[----:B------:R-:W-:-:S03]  /*4fb0*/  PRMT R2, RZ, 0x7610, R2 ;  /* 0x00007610ff027816 */ /* 0x000fc60000000002 */
[----:B------:R1:W-:Y:S04]  /*4fc0*/  @!P3 STG.E.U8 desc[UR12][R20.64+0x41], R13 ;  /* 0x0000410d1400b986 */ /* 0x0003e8000c10110c */
[----:B------:R-:W4:Y:S01]  /*4fd0*/  @!P2 LDG.E.U8 R2, desc[UR12][R6.64+0x40] ;  /* 0x0000400c0602a981 */ /* 0x000f22000c1e1100 */
[----:B------:R-:W-:Y:S02]  /*4fe0*/  ISETP.LT.OR P3, PT, R0, 0x42, !P0 ;  /* 0x000000420000780c */ /* 0x000fe40004761670 */
[----:B0-----:R-:W-:-:S04]  /*4ff0*/  @!P2 IADD3 R18, P4, P5, R4, UR8, R16 ;  /* 0x000000080412ac10 */ /* 0x001fc8000fd9e010 */
[----:B------:R-:W-:-:S07]  /*5000*/  @!P2 IADD3.X R19, R3, UR5, R17, P4, P5 ;  /* 0x000000050313ac10 */ /* 0x000fce000a7ea411 */
        /* <DEDUP_REMOVED lines=373> */
[----:B------:R4:W2:Y:S01]  /*6760*/  @!P1 LDG.E.U8 R2, desc[UR12][R6.64+0x79] ;  /* 0x0000790c06029981 */ /* 0x0008a2000c1e1100 */
[----:B------:R-:W-:-:S05]  /*6770*/  IADD3 R13, P0, R10, 0x40, RZ ;  /* 0x000000400a0d7810 */ /* 0x000fca0007f1e0ff */
[----:B------:R-:W-:Y:S01]  /*6780*/  IMAD.X R16, RZ, RZ, R11, P0 ;  /* 0x000000ffff107224 */ /* 0x000fe200000e060b */
[----:B------:R-:W-:Y:S01]  /*6790*/  ISETP.GE.AND P0, PT, R12, 0x41, PT ;  /* 0x000000410c00780c */ /* 0x000fe20003f06270 */
[----:B------:R-:W-:-:S03]  /*67a0*/  IMAD.WIDE.U32 R8, R13, UR18, R14 ;  /* 0x000000120d087c25 */ /* 0x000fc6000f8e000e */
[----:B------:R-:W-:Y:S01]  /*67b0*/  ISETP.LT.OR P3, PT, R0, 0x1, !P0 ;  /* 0x000000010000780c */ /* 0x000fe20004761670 */
[----:B-1----:R-:W-:Y:S01]  /*67c0*/  IMAD R18, R16, UR18, RZ ;  /* 0x0000001210127c24 */ /* 0x002fe2000f8e02ff */
[----:B0-----:R-:W-:Y:S02]  /*67d0*/  @!P1 IADD3 R16, P4, P5, R4, UR8, R20 ;  /* 0x0000000804109c10 */ /* 0x001fe4000fd9e014 */
[----:B----4-:R-:W-:Y:S01]  /*67e0*/  IADD3 R6, P2, R8, UR20, RZ ;  /* 0x0000001408067c10 */ /* 0x010fe2000ff5e0ff */
[----:B------:R-:W-:Y:S01]  /*67f0*/  IMAD R13, R13, UR19, R18 ;  /* 0x000000130d0d7c24 */ /* 0x000fe2000f8e0212 */
[----:B------:R-:W-:-:S04]  /*6800*/  @!P1 IADD3.X R17, R3, UR5, R21, P4, P5 ;  /* 0x0000000503119c10 */ /* 0x000fc8000a7ea415 */
[----:B------:R-:W-:-:S03]  /*6810*/  IADD3.X R7, R9, UR21, R13, P2, !PT ;  /* 0x0000001509077c10 */ /* 0x000fc600097fe40d */
[----:B------:R-:W0:Y:S01]  /*6820*/  @!P3 LDC.64 R20, c[0x0][0x5c8] ;  /* 0x00017200ff14bb82 */ /* 0x000e220000000a00 */
[----:B--2---:R-:W-:-:S04]  /*6830*/  LOP3.LUT R2, R2, 0xff, RZ, 0xc0, !PT ;  /* 0x000000ff02027812 */ /* 0x004fc800078ec0ff */
[----:B------:R-:W-:-:S05]  /*6840*/  F2FP.F16.E4M3.UNPACK_B R2, R2 ;  /* 0x00000002ff02723e */ /* 0x000fca00020006ff */
[----:B------:R-:W-:-:S05]  /*6850*/  HADD2.F32 R2, -RZ, R2.H0_H0 ;  /* 0x20000002ff027230 */ /* 0x000fca0000004100 */
[----:B------:R-:W-:-:S04]  /*6860*/  FMUL R2, R2, UR16 ;  /* 0x0000001002027c20 */ /* 0x000fc80008400000 */
[----:B------:R-:W-:-:S05]  /*6870*/  FFMA R2, R22, UR15, R2 ;  /* 0x0000000f16027c23 */ /* 0x000fca0008000002 */
[----:B------:R-:W-:Y:S02]  /*6880*/  F2FP.SATFINITE.E4M3.F32.PACK_AB_MERGE_C R19, RZ, R2, RZ ;  /* 0x00000002ff13723e */ /* 0x000fe400048070ff */
[----:B------:R-:W-:-:S03]  /*6890*/  PRMT R2, RZ, 0x7610, R2 ;  /* 0x00007610ff027816 */ /* 0x000fc60000000002 */
[----:B------:R1:W-:Y:S04]  /*68a0*/  @!P1 STG.E.U8 desc[UR12][R16.64+0x79], R19 ;  /* 0x0000791310009986 */ /* 0x0003e8000c10110c */
[----:B------:R-:W2:Y:S01]  /*68b0*/  @!P3 LDG.E.U8 R2, desc[UR12][R6.64] ;  /* 0x0000000c0602b981 */ /* 0x000ea2000c1e1100 */
[----:B------:R-:W-:Y:S02]  /*68c0*/  ISETP.LT.OR P2, PT, R0, 0x2, !P0 ;  /* 0x000000020000780c */ /* 0x000fe40004741670 */
[----:B0-----:R-:W-:Y:S02]  /*68d0*/  @!P3 IADD3 R8, P1, P4, R4, UR9, R20 ;  /* 0x000000090408bc10 */ /* 0x001fe4000fc3e014 */
[----:B--2---:R-:W-:-:S04]  /*68e0*/  LOP3.LUT R2, R2, 0xff, RZ, 0xc0, !PT ;  /* 0x000000ff02027812 */ /* 0x004fc800078ec0ff */
[----:B------:R-:W-:-:S05]  /*68f0*/  F2FP.F16.E4M3.UNPACK_B R2, R2 ;  /* 0x00000002ff02723e */ /* 0x000fca00020006ff */
[----:B------:R-:W-:-:S05]  /*6900*/  HADD2.F32 R2, -RZ, R2.H0_H0 ;  /* 0x20000002ff027230 */ /* 0x000fca0000004100 */
[----:B------:R-:W-:-:S04]  /*6910*/  FMUL R9, R2, UR16 ;  /* 0x0000001002097c20 */ /* 0x000fc80008400000 */
[----:B------:R-:W-:Y:S01]  /*6920*/  FFMA R152, R152, UR15, R9 ;  /* 0x0000000f98987c23 */ /* 0x000fe20008000009 */
[----:B------:R-:W-:Y:S02]  /*6930*/  @!P3 IADD3.X R9, R3, UR4, R21, P1, P4 ;  /* 0x000000040309bc10 */ /* 0x000fe40008fe8415 */
[----:B------:R-:W-:Y:S01]  /*6940*/  PRMT R2, RZ, 0x7610, R2 ;  /* 0x00007610ff027816 */ /* 0x000fe20000000002 */
[----:B------:R-:W0:Y:S01]  /*6950*/  @!P2 LDC.64 R20, c[0x0][0x5c8] ;  /* 0x00017200ff14ab82 */ /* 0x000e220000000a00 */
[----:B-1----:R-:W-:-:S05]  /*6960*/  F2FP.SATFINITE.E4M3.F32.PACK_AB_MERGE_C R19, RZ, R152, RZ ;  /* 0x00000098ff13723e */ /* 0x002fca00048070ff */
[----:B------:R1:W-:Y:S04]  /*6970*/  @!P3 STG.E.U8 desc[UR12][R8.64], R19 ;  /* 0x000000130800b986 */ /* 0x0003e8000c10110c */
[----:B------:R-:W2:Y:S01]  /*6980*/  @!P2 LDG.E.U8 R2, desc[UR12][R6.64+0x1] ;  /* 0x0000010c0602a981 */ /* 0x000ea2000c1e1100 */
[----:B------:R-:W-:-:S05]  /*6990*/  IADD3 R13, P1, R10, 0x48, RZ ;  /* 0x000000480a0d7810 */ /* 0x000fca0007f3e0ff */
[----:B------:R-:W-:Y:S01]  /*69a0*/  IMAD.X R18, RZ, RZ, R11, P1 ;  /* 0x000000ffff127224 */ /* 0x000fe200008e060b */
[----:B------:R-:W-:Y:S01]  /*69b0*/  ISETP.GE.AND P1, PT, R12, 0x49, PT ;  /* 0x000000490c00780c */ /* 0x000fe20003f26270 */
[----:B------:R-:W-:-:S03]  /*69c0*/  IMAD.WIDE.U32 R16, R13, UR18, R14 ;  /* 0x000000120d107c25 */ /* 0x000fc6000f8e000e */
[----:B------:R-:W-:Y:S01]  /*69d0*/  ISETP.LT.OR P3, PT, R0, 0x1, !P1 ;  /* 0x000000010000780c */ /* 0x000fe20004f61670 */
[----:B-1----:R-:W-:Y:S01]  /*69e0*/  IMAD R8, R18, UR18, RZ ;  /* 0x0000001212087c24 */ /* 0x002fe2000f8e02ff */
[----:B0-----:R-:W-:-:S03]  /*69f0*/  @!P2 IADD3 R18, P5, P6, R4, UR9, R20 ;  /* 0x000000090412ac10 */ /* 0x001fc6000febe014 */
[----:B------:R-:W-:Y:S01]  /*6a00*/  IMAD R13, R13, UR19, R8 ;  /* 0x000000130d0d7c24 */ /* 0x000fe2000f8e0208 */
[----:B------:R-:W-:Y:S02]  /*6a10*/  IADD3 R8, P4, R16, UR20, RZ ;  /* 0x0000001410087c10 */ /* 0x000fe4000ff9e0ff */
[----:B------:R-:W-:Y:S02]  /*6a20*/  @!P2 IADD3.X R19, R3, UR4, R21, P5, P6 ;  /* 0x000000040313ac10 */ /* 0x000fe4000afec415 */
        /* <DEDUP_REMOVED lines=11> */
[----:B------:R-:W-:Y:S01]  /*6ae0*/  IMAD.U32 R17, RZ, RZ, UR8 ;  /* 0x00000008ff117e24 */ /* 0x000fe2000f8e00ff */
[----:B------:R-:W-:-:S04]  /*6af0*/  ISETP.LT.OR P2, PT, R0, 0x2, !P1 ;  /* 0x000000020000780c */ /* 0x000fc80004f41670 */
[----:B------:R-:W-:-:S04]  /*6b00*/  @!P3 IADD3 R17, P4, P5, R17, UR9, R4 ;  /* 0x000000091111bc10 */ /* 0x000fc8000fd9e004 */
[----:B0-----:R-:W-:-:S05]  /*6b10*/  @!P3 IADD3 R16, P6, R17, R22, RZ ;  /* 0x000000161110b210 */ /* 0x001fca0007fde0ff */
[----:B-1----:R-:W0:Y:S01]  /*6b20*/  @!P2 LDC.64 R20, c[0x0][0x5c8] ;  /* 0x00017200ff14ab82 */ /* 0x002e220000000a00 */
[----:B--2---:R-:W-:-:S04]  /*6b30*/  LOP3.LUT R2, R2, 0xff, RZ, 0xc0, !PT ;  /* 0x000000ff02027812 */ /* 0x004fc800078ec0ff */
[----:B------:R-:W-:-:S05]  /*6b40*/  F2FP.F16.E4M3.UNPACK_B R2, R2 ;  /* 0x00000002ff02723e */ /* 0x000fca00020006ff */
[----:B------:R-:W-:-:S05]  /*6b50*/  HADD2.F32 R2, -RZ, R2.H0_H0 ;  /* 0x20000002ff027230 */ /* 0x000fca0000004100 */
[----:B------:R-:W-:Y:S01]  /*6b60*/  FMUL R13, R2, UR16 ;  /* 0x00000010020d7c20 */ /* 0x000fe20008400000 */
[----:B------:R-:W-:-:S03]  /*6b70*/  IMAD.U32 R2, RZ, RZ, UR5 ;  /* 0x00000005ff027e24 */ /* 0x000fc6000f8e00ff */
[----:B------:R-:W-:Y:S02]  /*6b80*/  FFMA R13, R154, UR15, R13 ;  /* 0x0000000f9a0d7c23 */ /* 0x000fe4000800000d */
[----:B------:R-:W-:-:S03]  /*6b90*/  @!P3 IADD3.X R2, R2, UR4, R3, P4, P5 ;  /* 0x000000040202bc10 */ /* 0x000fc6000a7ea403 */
[----:B------:R-:W-:Y:S02]  /*6ba0*/  F2FP.SATFINITE.E4M3.F32.PACK_AB_MERGE_C R13, RZ, R13, RZ ;  /* 0x0000000dff0d723e */ /* 0x000fe400048070ff */
[----:B------:R-:W-:Y:S01]  /*6bb0*/  @!P3 IMAD.X R17, R2, 0x1, R23, P6 ;  /* 0x000000010211b824 */ /* 0x000fe200030e0617 */
[----:B------:R-:W-:-:S04]  /*6bc0*/  PRMT R2, RZ, 0x7610, R2 ;  /* 0x00007610ff027816 */ /* 0x000fc80000000002 */
[----:B------:R1:W-:Y:S04]  /*6bd0*/  @!P3 STG.E.U8 desc[UR12][R16.64], R13 ;  /* 0x0000000d1000b986 */ /* 0x0003e8000c10110c */
[----:B------:R-:W2:Y:S01]  /*6be0*/  @!P2 LDG.E.U8 R2, desc[UR12][R8.64+0x1] ;  /* 0x0000010c0802a981 */ /* 0x000ea2000c1e1100 */
[----:B------:R-:W-:Y:S02]  /*6bf0*/  IMAD.U32 R19, RZ, RZ, UR8 ;  /* 0x00000008ff137e24 */ /* 0x000fe4000f8e00ff */
[----:B------:R-:W-:-:S03]  /*6c00*/  IMAD.U32 R23, RZ, RZ, UR5 ;  /* 0x00000005ff177e24 */ /* 0x000fc6000f8e00ff */
[----:B------:R-:W-:Y:S02]  /*6c10*/  @!P2 IADD3 R19, P4, P5, R19, UR9, R4 ;  /* 0x000000091313ac10 */ /* 0x000fe4000fd9e004 */
[----:B------:R-:W-:Y:S02]  /*6c20*/  ISETP.LT.OR P3, PT, R0, 0x9, !P0 ;  /* 0x000000090000780c */ /* 0x000fe40004761670 */
[----:B0-----:R-:W-:Y:S02]  /*6c30*/  @!P2 IADD3 R18, P6, R19, R20, RZ ;  /* 0x000000141312a210 */ /* 0x001fe40007fde0ff */
[----:B-1----:R-:W-:-:S05]  /*6c40*/  @!P2 IADD3.X R16, R23, UR4, R3, P4, P5 ;  /* 0x000000041710ac10 */ /* 0x002fca000a7ea403 */
[----:B------:R-:W-:-:S04]  /*6c50*/  @!P2 IMAD.X R19, R16, 0x1, R21, P6 ;  /* 0x000000011013a824 */ /* 0x000fc800030e0615 */
        /* <DEDUP_REMOVED lines=11> */
[----:B0-----:R-:W-:-:S04]  /*6d10*/  @!P3 IADD3 R16, P4, P5, R4, UR9, R16 ;  /* 0x000000090410bc10 */ /* 0x001fc8000fd9e010 */
[----:B------:R-:W-:-:S07]  /*6d20*/  @!P3 IADD3.X R17, R3, UR4, R17, P4, P5 ;  /* 0x000000040311bc10 */ /* 0x000fce000a7ea411 */
[----:B-1----:R-:W0:Y:S01]  /*6d30*/  @!P2 LDC.64 R18, c[0x0][0x5c8] ;  /* 0x00017200ff12ab82 */ /* 0x002e220000000a00 */
[----:B--2---:R-:W-:-:S04]  /*6d40*/  LOP3.LUT R2, R2, 0xff, RZ, 0xc0, !PT ;  /* 0x000000ff02027812 */ /* 0x004fc800078ec0ff */
[----:B------:R-:W-:-:S05]  /*6d50*/  F2FP.F16.E4M3.UNPACK_B R2, R2 ;  /* 0x00000002ff02723e */ /* 0x000fca00020006ff */
[----:B------:R-:W-:-:S05]  /*6d60*/  HADD2.F32 R2, -RZ, R2.H0_H0 ;  /* 0x20000002ff027230 */ /* 0x000fca0000004100 */
[----:B------:R-:W-:-:S04]  /*6d70*/  FMUL R13, R2, UR16 ;  /* 0x00000010020d7c20 */ /* 0x000fc80008400000 */
[----:B------:R-:W-:Y:S01]  /*6d80*/  FFMA R13, R156, UR15, R13 ;  /* 0x0000000f9c0d7c23 */ /* 0x000fe2000800000d */
[----:B------:R-:W-:-:S04]  /*6d90*/  PRMT R2, RZ, 0x7610, R2 ;  /* 0x00007610ff027816 */ /* 0x000fc80000000002 */
[----:B------:R-:W-:-:S05]  /*6da0*/  F2FP.SATFINITE.E4M3.F32.PACK_AB_MERGE_C R13, RZ, R13, RZ ;  /* 0x0000000dff0d723e */ /* 0x000fca00048070ff */
[----:B------:R1:W-:Y:S04]  /*6db0*/  @!P3 STG.E.U8 desc[UR12][R16.64+0x8], R13 ;  /* 0x0000080d1000b986 */ /* 0x0003e8000c10110c */
[----:B------:R-:W2:Y:S01]  /*6dc0*/  @!P2 LDG.E.U8 R2, desc[UR12][R6.64+0x9] ;  /* 0x0000090c0602a981 */ /* 0x000ea2000c1e1100 */
[----:B------:R-:W-:Y:S02]  /*6dd0*/  ISETP.LT.OR P3, PT, R0, 0x9, !P1 ;  /* 0x000000090000780c */ /* 0x000fe40004f61670 */
[----:B0-----:R-:W-:-:S04]  /*6de0*/  @!P2 IADD3 R18, P4, P5, R4, UR9, R18 ;  /* 0x000000090412ac10 */ /* 0x001fc8000fd9e012 */
[----:B------:R-:W-:-:S07]  /*6df0*/  @!P2 IADD3.X R19, R3, UR4, R19, P4, P5 ;  /* 0x000000040313ac10 */ /* 0x000fce000a7ea413 */
        /* <DEDUP_REMOVED lines=10> */
[----:B-1----:R-:W-:Y:S01]  /*6ea0*/  IMAD.U32 R17, RZ, RZ, UR8 ;  /* 0x00000008ff117e24 */ /* 0x002fe2000f8e00ff */
[----:B------:R-:W-:-:S04]  /*6eb0*/  ISETP.LT.OR P2, PT, R0, 0xa, !P1 ;  /* 0x0000000a0000780c */ /* 0x000fc80004f41670 */
[----:B------:R-:W-:-:S04]  /*6ec0*/  @!P3 IADD3 R17, P4, P5, R17, UR9, R4 ;  /* 0x000000091111bc10 */ /* 0x000fc8000fd9e004 */
[----:B0-----:R-:W-:-:S05]  /*6ed0*/  @!P3 IADD3 R16, P6, R17, R22, RZ ;  /* 0x000000161110b210 */ /* 0x001fca0007fde0ff */
[----:B--2---:R-:W0:Y:S01]  /*6ee0*/  @!P2 LDC.64 R20, c[0x0][0x5c8] ;  /* 0x00017200ff14ab82 */ /* 0x004e220000000a00 */
[----:B----4-:R-:W-:-:S04]  /*6ef0*/  LOP3.LUT R2, R2, 0xff, RZ, 0xc0, !PT ;  /* 0x000000ff02027812 */ /* 0x010fc800078ec0ff */
        /* <DEDUP_REMOVED lines=830> */
[----:B-1----:R-:W-:Y:S02]  /*a2e0*/  F2FP.SATFINITE.E4M3.F32.PACK_AB_MERGE_C R13, RZ, R2, RZ ;  /* 0x00000002ff0d723e */ /* 0x002fe400048070ff */
        /* <DEDUP_REMOVED lines=19> */
[----:B------:R2:W4:Y:S01]  /*a420*/  @!P1 LDG.E.U8 R2, desc[UR12][R8.64+0x79] ;  /* 0x0000790c08029981 */ /* 0x000522000c1e1100 */
[----:B------:R-:W-:Y:S01]  /*a430*/  IADD3 R13, P0, R10, 0x80, RZ ;  /* 0x000000800a0d7810 */ /* 0x000fe20007f1e0ff */
[----:B------:R-:W-:-:S04]  /*a440*/  IMAD.U32 R21, RZ, RZ, UR8 ;  /* 0x00000008ff157e24 */ /* 0x000fc8000f8e00ff */
[----:B------:R-:W-:Y:S01]  /*a450*/  IMAD.X R16, RZ, RZ, R11, P0 ;  /* 0x000000ffff107224 */ /* 0x000fe200000e060b */
[----:B------:R-:W-:Y:S01]  /*a460*/  ISETP.GE.AND P0, PT, R12, 0x81, PT ;  /* 0x000000810c00780c */ /* 0x000fe20003f06270 */
[----:B-1----:R-:W-:Y:S01]  /*a470*/  IMAD.U32 R17, RZ, RZ, UR5 ;  /* 0x00000005ff117e24 */ /* 0x002fe2000f8e00ff */
[----:B--2---:R-:W-:Y:S01]  /*a480*/  @!P1 IADD3 R9, P2, P4, R21, UR9, R4 ;  /* 0x0000000915099c10 */ /* 0x004fe2000fc5e004 */
[----:B------:R-:W-:Y:S01]  /*a490*/  IMAD.WIDE.U32 R6, R13, UR18, R14 ;  /* 0x000000120d067c25 */ /* 0x000fe2000f8e000e */
[----:B------:R-:W-:-:S03]  /*a4a0*/  ISETP.LT.OR P3, PT, R0, 0x1, !P0 ;  /* 0x000000010000780c */ /* 0x000fc60004761670 */
[----:B------:R-:W-:Y:S01]  /*a4b0*/  IMAD R16, R16, UR18, RZ ;  /* 0x0000001210107c24 */ /* 0x000fe2000f8e02ff */
[----:B0-----:R-:W-:Y:S02]  /*a4c0*/  @!P1 IADD3 R8, P5, R9, R18, RZ ;  /* 0x0000001209089210 */ /* 0x001fe40007fbe0ff */
[----:B------:R-:W-:Y:S01]  /*a4d0*/  @!P1 IADD3.X R18, R17, UR4, R3, P2, P4 ;  /* 0x0000000411129c10 */ /* 0x000fe200097e8403 */
[----:B------:R-:W-:Y:S01]  /*a4e0*/  IMAD R13, R13, UR19, R16 ;  /* 0x000000130d0d7c24 */ /* 0x000fe2000f8e0210 */
[----:B------:R-:W-:-:S03]  /*a4f0*/  IADD3 R6, P2, R6, UR20, RZ ;  /* 0x0000001406067c10 */ /* 0x000fc6000ff5e0ff */
[----:B------:R-:W-:Y:S01]  /*a500*/  @!P1 IMAD.X R9, R18, 0x1, R19, P5 ;  /* 0x0000000112099824 */ /* 0x000fe200028e0613 */
[----:B------:R-:W-:Y:S01]  /*a510*/  IADD3.X R7, R7, UR21, R13, P2, !PT ;  /* 0x0000001507077c10 */ /* 0x000fe200097fe40d */
[----:B------:R-:W0:Y:S01]  /*a520*/  @!P3 LDC.64 R18, c[0x0][0x5c8] ;  /* 0x00017200ff12bb82 */ /* 0x000e220000000a00 */
        /* <DEDUP_REMOVED lines=9> */
[----:B------:R-:W-:Y:S01]  /*a5c0*/  USHF.L.U32 UR4, UR7, 0x7, URZ ;  /* 0x0000000707047899 */ /* 0x000fe2000800063f */
[----:B------:R-:W-:-:S03]  /*a5d0*/  ISETP.LT.OR P2, PT, R0, 0x2, !P0 ;  /* 0x000000020000780c */ /* 0x000fc60004741670 */
[----:B------:R-:W-:Y:S01]  /*a5e0*/  UIADD3 UR4, UR11, UR4, URZ ;  /* 0x000000040b047290 */ /* 0x000fe2000fffe03f */
[----:B0-----:R-:W-:-:S05]  /*a5f0*/  @!P3 IADD3 R8, P1, P4, R4, UR10, R18 ;  /* 0x0000000a0408bc10 */ /* 0x001fca000fc3e012 */
[----:B------:R-:W-:-:S04]  /*a600*/  @!P3 IADD3.X R9, R3, UR4, R19, P1, P4 ;  /* 0x000000040309bc10 */ /* 0x000fc80008fe8413 */
[----:B------:R-:W0:Y:S01]  /*a610*/  @!P2 LDC.64 R22, c[0x0][0x5c8] ;  /* 0x00017200ff16ab82 */ /* 0x000e220000000a00 */
        /* <DEDUP_REMOVED lines=9> */
[----:B------:R-:W-:Y:S01]  /*a6b0*/  IMAD.U32 R17, RZ, RZ, UR6 ;  /* 0x00000006ff117e24 */ /* 0x000fe2000f8e00ff */
[----:B------:R-:W-:Y:S01]  /*a6c0*/  IADD3 R13, P3, R10, 0x88, RZ ;  /* 0x000000880a0d7810 */ /* 0x000fe20007f7e0ff */
[----:B------:R-:W-:Y:S02]  /*a6d0*/  IMAD.U32 R21, RZ, RZ, UR6 ;  /* 0x00000006ff157e24 */ /* 0x000fe4000f8e00ff */
[----:B------:R-:W-:Y:S01]  /*a6e0*/  IMAD.U32 R18, RZ, RZ, UR7 ;  /* 0x00000007ff127e24 */ /* 0x000fe2000f8e00ff */
[----:B------:R-:W-:Y:S01]  /*a6f0*/  @!P2 LEA R17, P1, R17, R4, 0x7 ;  /* 0x000000041111a211 */ /* 0x000fe200078238ff */
[----:B------:R-:W-:-:S03]  /*a700*/  IMAD.X R16, RZ, RZ, R11, P3 ;  /* 0x000000ffff107224 */ /* 0x000fc600018e060b */
[----:B------:R-:W-:Y:S02]  /*a710*/  @!P2 LEA.HI.X R18, R21, R3, R18, 0x7, P1 ;  /* 0x000000031512a211 */ /* 0x000fe400008f3c12 */
[----:B------:R-:W-:Y:S01]  /*a720*/  ISETP.GE.AND P1, PT, R12, 0x89, PT ;  /* 0x000000890c00780c */ /* 0x000fe20003f26270 */
[----:B-1----:R-:W-:-:S03]  /*a730*/  IMAD.WIDE.U32 R8, R13, UR18, R14 ;  /* 0x000000120d087c25 */ /* 0x002fc6000f8e000e */
[----:B------:R-:W-:Y:S01]  /*a740*/  ISETP.LT.OR P3, PT, R0, 0x1, !P1 ;  /* 0x000000010000780c */ /* 0x000fe20004f61670 */
[----:B------:R-:W-:Y:S01]  /*a750*/  IMAD R20, R16, UR18, RZ ;  /* 0x0000001210147c24 */ /* 0x000fe2000f8e02ff */
[----:B0-----:R-:W-:Y:S02]  /*a760*/  @!P2 IADD3 R16, P4, R17, R22, RZ ;  /* 0x000000161110a210 */ /* 0x001fe40007f9e0ff */
[----:B------:R-:W-:Y:S01]  /*a770*/  IADD3 R8, P5, R8, UR20, RZ ;  /* 0x0000001408087c10 */ /* 0x000fe2000ffbe0ff */
[----:B------:R-:W-:Y:S02]  /*a780*/  IMAD R13, R13, UR19, R20 ;  /* 0x000000130d0d7c24 */ /* 0x000fe4000f8e0214 */
[----:B------:R-:W-:-:S03]  /*a790*/  @!P2 IMAD.X R17, R18, 0x1, R23, P4 ;  /* 0x000000011211a824 */ /* 0x000fc600020e0617 */
        /* <DEDUP_REMOVED lines=12> */
[----:B------:R-:W-:Y:S01]  /*a860*/  @!P3 LEA R21, P2, R21, R4, 0x7 ;  /* 0x000000041515b211 */ /* 0x000fe200078438ff */
[----:B------:R-:W-:-:S03]  /*a870*/  IMAD.U32 R18, RZ, RZ, UR7 ;  /* 0x00000007ff127e24 */ /* 0x000fc6000f8e00ff */
[----:B0-----:R-:W-:Y:S02]  /*a880*/  @!P3 IADD3 R16, P4, P5, R21, UR8, R22 ;  /* 0x000000081510bc10 */ /* 0x001fe4000fd9e016 */
[----:B--2---:R-:W-:-:S04]  /*a890*/  LOP3.LUT R2, R2, 0xff, RZ, 0xc0, !PT ;  /* 0x000000ff02027812 */ /* 0x004fc800078ec0ff */
[----:B------:R-:W-:-:S05]  /*a8a0*/  F2FP.F16.E4M3.UNPACK_B R2, R2 ;  /* 0x00000002ff02723e */ /* 0x000fca00020006ff */
[----:B------:R-:W-:-:S05]  /*a8b0*/  HADD2.F32 R2, -RZ, R2.H0_H0 ;  /* 0x20000002ff027230 */ /* 0x000fca0000004100 */
[----:B------:R-:W-:Y:S01]  /*a8c0*/  FMUL R13, R2, UR16 ;  /* 0x00000010020d7c20 */ /* 0x000fe20008400000 */
[----:B------:R-:W-:Y:S02]  /*a8d0*/  @!P3 LEA.HI.X R2, R89, R3, R18, 0x7, P2 ;  /* 0x000000035902b211 */ /* 0x000fe400010f3c12 */
[----:B------:R-:W-:Y:S01]  /*a8e0*/  ISETP.LT.OR P2, PT, R0, 0x2, !P1 ;  /* 0x000000020000780c */ /* 0x000fe20004f41670 */
[----:B------:R-:W-:Y:S01]  /*a8f0*/  FFMA R13, R90, UR15, R13 ;  /* 0x0000000f5a0d7c23 */ /* 0x000fe2000800000d */
[----:B------:R-:W-:Y:S02]  /*a900*/  @!P3 IADD3.X R17, R2, UR5, R23, P4, P5 ;  /* 0x000000050211bc10 */ /* 0x000fe4000a7ea417 */
[----:B------:R-:W-:Y:S02]  /*a910*/  PRMT R2, RZ, 0x7610, R2 ;  /* 0x00007610ff027816 */ /* 0x000fe40000000002 */
[----:B------:R-:W-:-:S05]  /*a920*/  F2FP.SATFINITE.E4M3.F32.PACK_AB_MERGE_C R13, RZ, R13, RZ ;  /* 0x0000000dff0d723e */ /* 0x000fca00048070ff */
[----:B------:R0:W-:Y:S02]  /*a930*/  @!P3 STG.E.U8 desc[UR12][R16.64], R13 ;  /* 0x0000000d1000b986 */ /* 0x0001e4000c10110c */
[----:B------:R-:W0:Y:S02]  /*a940*/  @!P2 LDC.64 R20, c[0x0][0x5c8] ;  /* 0x00017200ff14ab82 */ /* 0x000e240000000a00 */
[----:B------:R-:W2:Y:S01]  /*a950*/  @!P2 LDG.E.U8 R2, desc[UR12][R8.64+0x1] ;  /* 0x0000010c0802a981 */ /* 0x000ea2000c1e1100 */
[----:B------:R-:W-:Y:S02]  /*a960*/  IMAD.U32 R19, RZ, RZ, UR6 ;  /* 0x00000006ff137e24 */ /* 0x000fe4000f8e00ff */
[----:B------:R-:W-:-:S03]  /*a970*/  IMAD.U32 R23, RZ, RZ, UR6 ;  /* 0x00000006ff177e24 */ /* 0x000fc6000f8e00ff */
[----:B------:R-:W-:-:S04]  /*a980*/  @!P2 LEA R19, P3, R19, R4, 0x7 ;  /* 0x000000041313a211 */ /* 0x000fc800078638ff */
[----:B------:R-:W-:Y:S02]  /*a990*/  @!P2 LEA.HI.X R18, R23, R3, R18, 0x7, P3 ;  /* 0x000000031712a211 */ /* 0x000fe400018f3c12 */
[----:B------:R-:W-:Y:S02]  /*a9a0*/  ISETP.LT.OR P3, PT, R0, 0x9, !P0 ;  /* 0x000000090000780c */ /* 0x000fe40004761670 */
[----:B0-----:R-:W-:-:S11]  /*a9b0*/  @!P2 IADD3 R16, P4, P5, R19, UR8, R20 ;  /* 0x000000081310ac10 */ /* 0x001fd6000fd9e014 */
[----:B------:R-:W0:Y:S01]  /*a9c0*/  @!P3 LDC.64 R22, c[0x0][0x5c8] ;  /* 0x00017200ff16bb82 */ /* 0x000e220000000a00 */
[----:B------:R-:W-:Y:S02]  /*a9d0*/  @!P2 IADD3.X R17, R18, UR5, R21, P4, P5 ;  /* 0x000000051211ac10 */ /* 0x000fe4000a7ea415 */
        /* <DEDUP_REMOVED lines=9> */
[----:B------:R-:W-:Y:S02]  /*aa70*/  IMAD.U32 R21, RZ, RZ, UR6 ;  /* 0x00000006ff157e24 */ /* 0x000fe4000f8e00ff */
[----:B------:R-:W-:-:S03]  /*aa80*/  IMAD.U32 R18, RZ, RZ, UR7 ;  /* 0x00000007ff127e24 */ /* 0x000fc6000f8e00ff */
[----:B------:R-:W-:-:S04]  /*aa90*/  @!P3 LEA R21, P2, R21, R4, 0x7 ;  /* 0x000000041515b211 */ /* 0x000fc800078438ff */
[----:B0-----:R-:W-:Y:S02]  /*aaa0*/  @!P3 IADD3 R16, P4, R21, R22, RZ ;  /* 0x000000161510b210 */ /* 0x001fe40007f9e0ff */
[----:B--2---:R-:W-:-:S04]  /*aab0*/  LOP3.LUT R2, R2, 0xff, RZ, 0xc0, !PT ;  /* 0x000000ff02027812 */ /* 0x004fc800078ec0ff */
[----:B------:R-:W-:-:S05]  /*aac0*/  F2FP.F16.E4M3.UNPACK_B R2, R2 ;  /* 0x00000002ff02723e */ /* 0x000fca00020006ff */
[----:B------:R-:W-:-:S05]  /*aad0*/  HADD2.F32 R2, -RZ, R2.H0_H0 ;  /* 0x20000002ff027230 */ /* 0x000fca0000004100 */
[----:B------:R-:W-:Y:S01]  /*aae0*/  FMUL R13, R2, UR16 ;  /* 0x00000010020d7c20 */ /* 0x000fe20008400000 */
[----:B------:R-:W-:Y:S02]  /*aaf0*/  @!P3 LEA.HI.X R2, R89, R3, R18, 0x7, P2 ;  /* 0x000000035902b211 */ /* 0x000fe400010f3c12 */
[----:B------:R-:W-:Y:S01]  /*ab00*/  ISETP.LT.OR P2, PT, R0, 0xa, !P0 ;  /* 0x0000000a0000780c */ /* 0x000fe20004741670 */
[----:B------:R-:W-:Y:S02]  /*ab10*/  FFMA R13, R92, UR15, R13 ;  /* 0x0000000f5c0d7c23 */ /* 0x000fe4000800000d */
[----:B------:R-:W-:Y:S01]  /*ab20*/  @!P3 IMAD.X R17, R2, 0x1, R23, P4 ;  /* 0x000000010211b824 */ /* 0x000fe200020e0617 */
        /* <DEDUP_REMOVED lines=10> */
[----:B0-----:R-:W-:-:S11]  /*abd0*/  @!P2 IADD3 R16, P4, R19, R20, RZ ;  /* 0x000000141310a210 */ /* 0x001fd60007f9e0ff */
[----:B------:R-:W0:Y:S01]  /*abe0*/  @!P3 LDC.64 R22, c[0x0][0x5c8] ;  /* 0x00017200ff16bb82 */ /* 0x000e220000000a00 */
[----:B------:R-:W-:Y:S01]  /*abf0*/  @!P2 IMAD.X R17, R18, 0x1, R21, P4 ;  /* 0x000000011211a824 */ /* 0x000fe200020e0615 */
        /* <DEDUP_REMOVED lines=929> */
[----:B------:R-:W-:Y:S02]  /*e610*/  @!P3 LEA R21, P2, R21, R4, 0x7 ;  /* 0x000000041515b211 */ /* 0x000fe400078438ff */
[----:B------:R-:W-:Y:S02]  /*e620*/  ISETP.LT.OR P0, PT, R0, 0x7a, !P0 ;  /* 0x0000007a0000780c */ /* 0x000fe40004701670 */
[----:B--2---:R-:W-:-:S04]  /*e630*/  LOP3.LUT R2, R2, 0xff, RZ, 0xc0, !PT ;  /* 0x000000ff02027812 */ /* 0x004fc800078ec0ff */
[----:B------:R-:W-:-:S05]  /*e640*/  F2FP.F16.E4M3.UNPACK_B R2, R2 ;  /* 0x00000002ff02723e */ /* 0x000fca00020006ff */
[----:B------:R-:W-:-:S05]  /*e650*/  HADD2.F32 R2, -RZ, R2.H0_H0 ;  /* 0x20000002ff027230 */ /* 0x000fca0000004100 */
[----:B------:R-:W-:Y:S01]  /*e660*/  FMUL R13, R2, UR16 ;  /* 0x00000010020d7c20 */ /* 0x000fe20008400000 */
[----:B------:R-:W-:Y:S02]  /*e670*/  @!P3 LEA.HI.X R2, R89, R3, R18, 0x7, P2 ;  /* 0x000000035902b211 */ /* 0x000fe400010f3c12 */
[----:B0-----:R-:W-:Y:S01]  /*e680*/  @!P3 IADD3 R16, P2, R21, R22, RZ ;  /* 0x000000161510b210 */ /* 0x001fe20007f5e0ff */
[----:B------:R-:W-:Y:S01]  /*e690*/  FFMA R13, R148, UR15, R13 ;  /* 0x0000000f940d7c23 */ /* 0x000fe2000800000d */
[----:B------:R-:W0:Y:S03]  /*e6a0*/  @!P0 LDC.64 R20, c[0x0][0x5c8] ;  /* 0x00017200ff148b82 */ /* 0x000e260000000a00 */
[----:B------:R-:W-:Y:S01]  /*e6b0*/  @!P3 IMAD.X R17, R2, 0x1, R23, P2 ;  /* 0x000000010211b824 */ /* 0x000fe200010e0617 */
[----:B------:R-:W-:Y:S02]  /*e6c0*/  F2FP.SATFINITE.E4M3.F32.PACK_AB_MERGE_C R13, RZ, R13, RZ ;  /* 0x0000000dff0d723e */ /* 0x000fe400048070ff */
[----:B------:R-:W-:-:S03]  /*e6d0*/  PRMT R2, RZ, 0x7610, R2 ;  /* 0x00007610ff027816 */ /* 0x000fc60000000002 */
[----:B------:R1:W-:Y:S04]  /*e6e0*/  @!P3 STG.E.U8 desc[UR12][R16.64+0x78], R13 ;  /* 0x0000780d1000b986 */ /* 0x0003e8000c10110c */
[----:B------:R0:W2:Y:S01]  /*e6f0*/  @!P0 LDG.E.U8 R2, desc[UR12][R6.64+0x79] ;  /* 0x0000790c06028981 */ /* 0x0000a2000c1e1100 */
[----:B------:R-:W-:Y:S02]  /*e700*/  IMAD.U32 R19, RZ, RZ, UR6 ;  /* 0x00000006ff137e24 */ /* 0x000fe4000f8e00ff */
[----:B------:R-:W-:-:S03]  /*e710*/  IMAD.U32 R23, RZ, RZ, UR6 ;  /* 0x00000006ff177e24 */ /* 0x000fc6000f8e00ff */
[----:B------:R-:W-:-:S04]  /*e720*/  @!P0 LEA R19, P2, R19, R4, 0x7 ;  /* 0x0000000413138211 */ /* 0x000fc800078438ff */
[----:B-1----:R-:W-:Y:S02]  /*e730*/  @!P0 LEA.HI.X R16, R23, R3, R18, 0x7, P2 ;  /* 0x0000000317108211 */ /* 0x002fe400010f3c12 */
[----:B------:R-:W-:Y:S02]  /*e740*/  ISETP.LT.OR P2, PT, R0, 0x79, !P1 ;  /* 0x000000790000780c */ /* 0x000fe40004f41670 */
[----:B0-----:R-:W-:-:S05]  /*e750*/  @!P0 IADD3 R6, P3, R19, R20, RZ ;  /* 0x0000001413068210 */ /* 0x001fca0007f7e0ff */
[----:B------:R-:W-:-:S06]  /*e760*/  @!P0 IMAD.X R7, R16, 0x1, R21, P3 ;  /* 0x0000000110078824 */ /* 0x000fcc00018e0615 */
        /* <DEDUP_REMOVED lines=19> */
[----:B0-----:R-:W-:Y:S01]  /*e8a0*/  @!P2 IADD3 R6, P0, P3, R19, UR8, R20 ;  /* 0x000000081306ac10 */ /* 0x001fe2000fb1e014 */
[----:B------:R-:W-:-:S03]  /*e8b0*/  FFMA R13, R150, UR15, R13 ;  /* 0x0000000f960d7c23 */ /* 0x000fc6000800000d */
[----:B------:R-:W-:Y:S02]  /*e8c0*/  @!P2 IADD3.X R7, R2, UR5, R21, P0, P3 ;  /* 0x000000050207ac10 */ /* 0x000fe400087e6415 */
[----:B------:R-:W-:Y:S01]  /*e8d0*/  F2FP.SATFINITE.E4M3.F32.PACK_AB_MERGE_C R17, RZ, R13, RZ ;  /* 0x0000000dff11723e */ /* 0x000fe200048070ff */
[----:B------:R-:W0:Y:S01]  /*e8e0*/  @!P1 LDC.64 R20, c[0x0][0x5c8] ;  /* 0x00017200ff149b82 */ /* 0x000e220000000a00 */
[----:B------:R-:W-:-:S03]  /*e8f0*/  PRMT R2, RZ, 0x7610, R2 ;  /* 0x00007610ff027816 */ /* 0x000fc60000000002 */
[----:B------:R1:W-:Y:S04]  /*e900*/  @!P2 STG.E.U8 desc[UR12][R6.64+0x78], R17 ;  /* 0x000078110600a986 */ /* 0x0003e8000c10110c */
[----:B------:R2:W4:Y:S01]  /*e910*/  @!P1 LDG.E.U8 R2, desc[UR12][R8.64+0x79] ;  /* 0x0000790c08029981 */ /* 0x000522000c1e1100 */
[----:B------:R-:W-:Y:S01]  /*e920*/  IADD3 R13, P0, R10, 0xc0, RZ ;  /* 0x000000c00a0d7810 */ /* 0x000fe20007f1e0ff */
[----:B------:R-:W-:-:S04]  /*e930*/  IMAD.U32 R19, RZ, RZ, UR6 ;  /* 0x00000006ff137e24 */ /* 0x000fc8000f8e00ff */
[----:B------:R-:W-:Y:S01]  /*e940*/  IMAD.X R16, RZ, RZ, R11, P0 ;  /* 0x000000ffff107224 */ /* 0x000fe200000e060b */
[----:B------:R-:W-:Y:S01]  /*e950*/  ISETP.GE.AND P0, PT, R12, 0xc1, PT ;  /* 0x000000c10c00780c */ /* 0x000fe20003f06270 */
[----:B-1----:R-:W-:Y:S01]  /*e960*/  IMAD.WIDE.U32 R6, R13, UR18, R14 ;  /* 0x000000120d067c25 */ /* 0x002fe2000f8e000e */
[----:B------:R-:W-:Y:S02]  /*e970*/  @!P1 LEA R19, P2, R19, R4, 0x7 ;  /* 0x0000000413139211 */ /* 0x000fe400078438ff */
[----:B------:R-:W-:Y:S01]  /*e980*/  ISETP.LT.OR P3, PT, R0, 0x1, !P0 ;  /* 0x000000010000780c */ /* 0x000fe20004761670 */
[----:B--2---:R-:W-:Y:S01]  /*e990*/  IMAD R8, R16, UR18, RZ ;  /* 0x0000001210087c24 */ /* 0x004fe2000f8e02ff */
[----:B------:R-:W-:Y:S02]  /*e9a0*/  @!P1 LEA.HI.X R18, R23, R3, R18, 0x7, P2 ;  /* 0x0000000317129211 */ /* 0x000fe400010f3c12 */
[----:B------:R-:W-:Y:S01]  /*e9b0*/  IADD3 R6, P2, R6, UR20, RZ ;  /* 0x0000001406067c10 */ /* 0x000fe2000ff5e0ff */
[----:B------:R-:W-:Y:S01]  /*e9c0*/  IMAD R13, R13, UR19, R8 ;  /* 0x000000130d0d7c24 */ /* 0x000fe2000f8e0208 */
[----:B0-----:R-:W-:-:S04]  /*e9d0*/  @!P1 IADD3 R16, P4, P5, R19, UR8, R20 ;  /* 0x0000000813109c10 */ /* 0x001fc8000fd9e014 */
[----:B------:R-:W-:Y:S02]  /*e9e0*/  @!P1 IADD3.X R17, R18, UR5, R21, P4, P5 ;  /* 0x0000000512119c10 */ /* 0x000fe4000a7ea415 */
        /* <DEDUP_REMOVED lines=12> */
[----:B------:R-:W-:Y:S01]  /*eab0*/  VOTEU.ALL UP0, P3 ;  /* 0x00000000003f7886 */ /* 0x000fe20001800000 */
[----:B------:R-:W-:-:S04]  /*eac0*/  ISETP.LT.OR P2, PT, R0, 0x2, !P0 ;  /* 0x000000020000780c */ /* 0x000fc80004741670 */
[----:B------:R-:W-:Y:S01]  /*ead0*/  @!UP0 UIMAD UR4, UR7, 0xc0, URZ ;  /* 0x000000c0070488a4 */ /* 0x000fe2000f8e023f */
[----:B--2---:R-:W-:-:S04]  /*eae0*/  LOP3.LUT R2, R2, 0xff, RZ, 0xc0, !PT ;  /* 0x000000ff02027812 */ /* 0x004fc800078ec0ff */
[----:B------:R-:W-:-:S05]  /*eaf0*/  F2FP.F16.E4M3.UNPACK_B R2, R2 ;  /* 0x00000002ff02723e */ /* 0x000fca00020006ff */
[----:B------:R-:W-:Y:S02]  /*eb00*/  HADD2.F32 R13, -RZ, R2.H0_H0 ;  /* 0x20000002ff0d7230 */ /* 0x000fe40000004100 */
[----:B------:R-:W-:-:S03]  /*eb10*/  @!P3 IMAD.MOV.U32 R2, RZ, RZ, R4 ;  /* 0x000000ffff02b224 */ /* 0x000fc600078e0004 */
[----:B------:R-:W-:Y:S01]  /*eb20*/  FMUL R13, R13, UR16 ;  /* 0x000000100d0d7c20 */ /* 0x000fe20008400000 */
[----:B------:R-:W-:-:S04]  /*eb30*/  @!P3 IMAD.WIDE.U32 R8, R9, 0xc0, R2 ;  /* 0x000000c00908b825 */ /* 0x000fc800078e0002 */
[----:B------:R-:W-:Y:S01]  /*eb40*/  FFMA R13, R24, UR15, R13 ;  /* 0x0000000f180d7c23 */ /* 0x000fe2000800000d */
[----:B0-----:R-:W-:-:S04]  /*eb50*/  @!P3 IADD3 R8, P1, R8, R20, RZ ;  /* 0x000000140808b210 */ /* 0x001fc80007f3e0ff */
[----:B-1----:R-:W-:Y:S02]  /*eb60*/  F2FP.SATFINITE.E4M3.F32.PACK_AB_MERGE_C R19, RZ, R13, RZ ;  /* 0x0000000dff13723e */ /* 0x002fe400048070ff */
[----:B------:R-:W-:Y:S02]  /*eb70*/  @!P3 IADD3.X R9, R21, UR4, R9, P1, !PT ;  /* 0x000000041509bc10 */ /* 0x000fe40008ffe409 */
[----:B------:R-:W-:Y:S01]  /*eb80*/  PRMT R13, RZ, 0x7610, R13 ;  /* 0x00007610ff0d7816 */ /* 0x000fe2000000000d */
[----:B------:R-:W0:Y:S02]  /*eb90*/  @!P2 LDC.64 R20, c[0x0][0x5c8] ;  /* 0x00017200ff14ab82 */ /* 0x000e240000000a00 */
[----:B------:R1:W-:Y:S04]  /*eba0*/  @!P3 STG.E.U8 desc[UR12][R8.64], R19 ;  /* 0x000000130800b986 */ /* 0x0003e8000c10110c */
[----:B------:R-:W2:Y:S01]  /*ebb0*/  @!P2 LDG.E.U8 R13, desc[UR12][R6.64+0x1] ;  /* 0x0000010c060da981 */ /* 0x000ea2000c1e1100 */
[----:B------:R-:W-:Y:S01]  /*ebc0*/  IADD3 R17, P3, R10, 0xc8, RZ ;  /* 0x000000c80a117810 */ /* 0x000fe20007f7e0ff */
[----:B------:R-:W-:Y:S01]  /*ebd0*/  VOTEU.ALL UP0, P2 ;  /* 0x00000000003f7886 */ /* 0x000fe20001000000 */
[----:B------:R-:W-:-:S03]  /*ebe0*/  ISETP.GE.AND P1, PT, R12, 0xc9, PT ;  /* 0x000000c90c00780c */ /* 0x000fc60003f26270 */
[----:B------:R-:W-:Y:S02]  /*ebf0*/  IMAD.X R11, RZ, RZ, R11, P3 ;  /* 0x000000ffff0b7224 */ /* 0x000fe400018e060b */
[----:B-1----:R-:W-:Y:S02]  /*ec00*/  @!P2 IMAD.MOV.U32 R8, RZ, RZ, R4 ;  /* 0x000000ffff08a224 */ /* 0x002fe400078e0004 */
[----:B------:R-:W-:Y:S01]  /*ec10*/  @!P2 IMAD.MOV.U32 R9, RZ, RZ, R3 ;  /* 0x000000ffff09a224 */ /* 0x000fe200078e0003 */
[----:B------:R-:W-:Y:S01]  /*ec20*/  ISETP.LT.OR P3, PT, R0, 0x1, !P1 ;  /* 0x000000010000780c */ /* 0x000fe20004f61670 */
[----:B------:R-:W-:Y:S01]  /*ec30*/  IMAD.WIDE.U32 R14, R17, UR18, R14 ;  /* 0x00000012110e7c25 */ /* 0x000fe2000f8e000e */
[----:B------:R-:W-:-:S03]  /*ec40*/  @!UP0 UIMAD UR4, UR7, 0xc0, URZ ;  /* 0x000000c0070488a4 */ /* 0x000fc6000f8e023f */
[----:B------:R-:W-:-:S04]  /*ec50*/  @!P2 IMAD.WIDE.U32 R8, R23, 0xc0, R8 ;  /* 0x000000c01708a825 */ /* 0x000fc800078e0008 */
[----:B------:R-:W-:-:S04]  /*ec60*/  IMAD R12, R11, UR18, RZ ;  /* 0x000000120b0c7c24 */ /* 0x000fc8000f8e02ff */
[--C-:B------:R-:W-:Y:S01]  /*ec70*/  IMAD R17, R17, UR19, R12.reuse ;  /* 0x0000001311117c24 */ /* 0x100fe2000f8e020c */
[----:B------:R-:W-:Y:S02]  /*ec80*/  PRMT R12, RZ, 0x7610, R12 ;  /* 0x00007610ff0c7816 */ /* 0x000fe4000000000c */
[----:B--2---:R-:W-:-:S04]  /*ec90*/  LOP3.LUT R13, R13, 0xff, RZ, 0xc0, !PT ;  /* 0x000000ff0d0d7812 */ /* 0x004fc800078ec0ff */
[----:B------:R-:W-:-:S05]  /*eca0*/  F2FP.F16.E4M3.UNPACK_B R13, R13 ;  /* 0x0000000dff0d723e */ /* 0x000fca00020006ff */
[----:B------:R-:W-:-:S05]  /*ecb0*/  HADD2.F32 R13, -RZ, R13.H0_H0 ;  /* 0x2000000dff0d7230 */ /* 0x000fca0000004100 */
[----:B------:R-:W-:-:S04]  /*ecc0*/  FMUL R10, R13, UR16 ;  /* 0x000000100d0a7c20 */ /* 0x000fc80008400000 */
[----:B------:R-:W-:Y:S01]  /*ecd0*/  FFMA R25, R25, UR15, R10 ;  /* 0x0000000f19197c23 */ /* 0x000fe2000800000a */
[----:B0-----:R-:W-:Y:S02]  /*ece0*/  @!P2 IADD3 R10, P5, R8, R20, RZ ;  /* 0x00000014080aa210 */ /* 0x001fe40007fbe0ff */
[----:B------:R-:W-:Y:S02]  /*ecf0*/  IADD3 R8, P4, R14, UR20, RZ ;  /* 0x000000140e087c10 */ /* 0x000fe4000ff9e0ff */
[----:B------:R-:W-:Y:S02]  /*ed00*/  @!P2 IADD3.X R11, R21, UR4, R9, P5, !PT ;  /* 0x00000004150bac10 */ /* 0x000fe4000affe409 */
[----:B------:R-:W-:Y:S02]  /*ed10*/  F2FP.SATFINITE.E4M3.F32.PACK_AB_MERGE_C R25, RZ, R25, RZ ;  /* 0x00000019ff19723e */ /* 0x000fe400048070ff */
[----:B------:R-:W-:Y:S02]  /*ed20*/  IADD3.X R9, R15, UR21, R17, P4, !PT ;  /* 0x000000150f097c10 */ /* 0x000fe4000a7fe411 */
[----:B------:R-:W0:Y:S01]  /*ed30*/  @!P3 LDC.64 R16, c[0x0][0x5c8] ;  /* 0x00017200ff10bb82 */ /* 0x000e220000000a00 */
[----:B------:R1:W-:Y:S04]  /*ed40*/  @!P2 STG.E.U8 desc[UR12][R10.64+0x1], R25 ;  /* 0x000001190a00a986 */ /* 0x0003e8000c10110c */
[----:B------:R-:W2:Y:S01]  /*ed50*/  @!P3 LDG.E.U8 R12, desc[UR12][R8.64] ;  /* 0x0000000c080cb981 */ /* 0x000ea2000c1e1100 */
[----:B------:R-:W-:Y:S01]  /*ed60*/  VOTEU.ALL UP0, P3 ;  /* 0x00000000003f7886 */ /* 0x000fe20001800000 */
[----:B------:R-:W-:-:S02]  /*ed70*/  IMAD.U32 R13, RZ, RZ, UR6 ;  /* 0x00000006ff0d7e24 */ /* 0x000fc4000f8e00ff */
[----:B-1----:R-:W-:Y:S02]  /*ed80*/  @!P3 IMAD.MOV.U32 R10, RZ, RZ, R4 ;  /* 0x000000ffff0ab224 */ /* 0x002fe400078e0004 */
[----:B------:R-:W-:Y:S01]  /*ed90*/  @!P3 IMAD.MOV.U32 R11, RZ, RZ, R3 ;  /* 0x000000ffff0bb224 */ /* 0x000fe200078e0003 */
[----:B------:R-:W-:Y:S01]  /*eda0*/  @!UP0 UIMAD UR4, UR7, 0xc0, URZ ;  /* 0x000000c0070488a4 */ /* 0x000fe2000f8e023f */
[----:B------:R-:W-:Y:S02]  /*edb0*/  ISETP.LT.OR P2, PT, R0, 0x2, !P1 ;  /* 0x000000020000780c */ /* 0x000fe40004f41670 */
[----:B--2---:R-:W-:-:S04]  /*edc0*/  LOP3.LUT R12, R12, 0xff, RZ, 0xc0, !PT ;  /* 0x000000ff0c0c7812 */ /* 0x004fc800078ec0ff */
[----:B------:R-:W-:-:S05]  /*edd0*/  F2FP.F16.E4M3.UNPACK_B R12, R12 ;  /* 0x0000000cff0c723e */ /* 0x000fca00020006ff */
[----:B------:R-:W-:Y:S02]  /*ede0*/  HADD2.F32 R14, -RZ, R12.H0_H0 ;  /* 0x2000000cff0e7230 */ /* 0x000fe40000004100 */
[----:B------:R-:W-:-:S04]  /*edf0*/  @!P3 IMAD.WIDE.U32 R12, R13, 0xc0, R10 ;  /* 0x000000c00d0cb825 */ /* 0x000fc800078e000a */
[----:B------:R-:W-:Y:S01]  /*ee00*/  FMUL R11, R14, UR16 ;  /* 0x000000100e0b7c20 */ /* 0x000fe20008400000 */
[----:B------:R-:W-:Y:S01]  /*ee10*/  @!P3 VIADD R14, R13, UR4 ;  /* 0x000000040d0ebc36 */ /* 0x000fe20008000000 */
[----:B0-----:R-:W-:Y:S02]  /*ee20*/  @!P3 IADD3 R10, P4, P5, R12, UR8, R16 ;  /* 0x000000080c0abc10 */ /* 0x001fe4000fd9e010 */
[----:B------:R-:W-:Y:S01]  /*ee30*/  FFMA R26, R26, UR15, R11 ;  /* 0x0000000f1a1a7c23 */ /* 0x000fe2000800000b */
[----:B------:R-:W-:Y:S02]  /*ee40*/  PRMT R12, RZ, 0x7610, R12 ;  /* 0x00007610ff0c7816 */ /* 0x000fe4000000000c */
[----:B------:R-:W-:Y:S02]  /*ee50*/  @!P3 IADD3.X R11, R14, UR5, R17, P4, P5 ;  /* 0x000000050e0bbc10 */ /* 0x000fe4000a7ea411 */
[----:B------:R-:W-:Y:S01]  /*ee60*/  F2FP.SATFINITE.E4M3.F32.PACK_AB_MERGE_C R15, RZ, R26, RZ ;  /* 0x0000001aff0f723e */ /* 0x000fe200048070ff */
[----:B------:R-:W0:Y:S04]  /*ee70*/  @!P2 LDC.64 R16, c[0x0][0x5c8] ;  /* 0x00017200ff10ab82 */ /* 0x000e280000000a00 */
[----:B------:R1:W-:Y:S04]  /*ee80*/  @!P3 STG.E.U8 desc[UR12][R10.64], R15 ;  /* 0x0000000f0a00b986 */ /* 0x0003e8000c10110c */
[----:B------:R-:W2:Y:S01]  /*ee90*/  @!P2 LDG.E.U8 R12, desc[UR12][R8.64+0x1] ;  /* 0x0000010c080ca981 */ /* 0x000ea2000c1e1100 */
[----:B------:R-:W-:Y:S01]  /*eea0*/  VOTEU.ALL UP0, P2 ;  /* 0x00000000003f7886 */ /* 0x000fe20001000000 */
[----:B------:R-:W-:-:S04]  /*eeb0*/  IMAD.U32 R13, RZ, RZ, UR6 ;  /* 0x00000006ff0d7e24 */ /* 0x000fc8000f8e00ff */
[----:B------:R-:W-:Y:S01]  /*eec0*/  @!UP0 UIMAD UR4, UR7, 0xc0, URZ ;  /* 0x000000c0070488a4 */ /* 0x000fe2000f8e023f */
[----:B-1----:R-:W-:Y:S02]  /*eed0*/  @!P2 IMAD.MOV.U32 R10, RZ, RZ, R4 ;  /* 0x000000ffff0aa224 */ /* 0x002fe400078e0004 */
[----:B------:R-:W-:Y:S01]  /*eee0*/  @!P2 IMAD.MOV.U32 R11, RZ, RZ, R3 ;  /* 0x000000ffff0ba224 */ /* 0x000fe200078e0003 */
[----:B------:R-:W-:-:S13]  /*eef0*/  ISETP.LT.OR P3, PT, R0, 0x9, !P0 ;  /* 0x000000090000780c */ /* 0x000fda0004761670 */
[----:B------:R-:W1:Y:S01]  /*ef00*/  @!P3 LDC.64 R18, c[0x0][0x5c8] ;  /* 0x00017200ff12bb82 */ /* 0x000e620000000a00 */
[----:B--2---:R-:W-:-:S04]  /*ef10*/  LOP3.LUT R12, R12, 0xff, RZ, 0xc0, !PT ;  /* 0x000000ff0c0c7812 */ /* 0x004fc800078ec0ff */
[----:B------:R-:W-:-:S05]  /*ef20*/  F2FP.F16.E4M3.UNPACK_B R12, R12 ;  /* 0x0000000cff0c723e */ /* 0x000fca00020006ff */
[----:B------:R-:W-:Y:S02]  /*ef30*/  HADD2.F32 R14, -RZ, R12.H0_H0 ;  /* 0x2000000cff0e7230 */ /* 0x000fe40000004100 */
[----:B------:R-:W-:-:S04]  /*ef40*/  @!P2 IMAD.WIDE.U32 R12, R13, 0xc0, R10 ;  /* 0x000000c00d0ca825 */ /* 0x000fc800078e000a */
[----:B------:R-:W-:Y:S01]  /*ef50*/  FMUL R14, R14, UR16 ;  /* 0x000000100e0e7c20 */ /* 0x000fe20008400000 */
[----:B------:R-:W-:Y:S01]  /*ef60*/  @!P2 VIADD R10, R13, UR4 ;  /* 0x000000040d0aac36 */ /* 0x000fe20008000000 */
[----:B0-----:R-:W-:Y:S02]  /*ef70*/  @!P2 IADD3 R12, P4, P5, R12, UR8, R16 ;  /* 0x000000080c0cac10 */ /* 0x001fe4000fd9e010 */
[----:B------:R-:W-:Y:S02]  /*ef80*/  FFMA R14, R27, UR15, R14 ;  /* 0x0000000f1b0e7c23 */ /* 0x000fe4000800000e */
[----:B------:R-:W-:Y:S02]  /*ef90*/  @!P2 IADD3.X R13, R10, UR5, R17, P4, P5 ;  /* 0x000000050a0dac10 */ /* 0x000fe4000a7ea411 */
[----:B------:R-:W-:Y:S02]  /*efa0*/  PRMT R10, RZ, 0x7610, R10 ;  /* 0x00007610ff0a7816 */ /* 0x000fe4000000000a */
[----:B------:R-:W-:-:S05]  /*efb0*/  F2FP.SATFINITE.E4M3.F32.PACK_AB_MERGE_C R17, RZ, R14, RZ ;  /* 0x0000000eff11723e */ /* 0x000fca00048070ff */
[----:B------:R0:W-:Y:S04]  /*efc0*/  @!P2 STG.E.U8 desc[UR12][R12.64+0x1], R17 ;  /* 0x000001110c00a986 */ /* 0x0001e8000c10110c */
[----:B------:R-:W2:Y:S01]  /*efd0*/  @!P3 LDG.E.U8 R10, desc[UR12][R6.64+0x8] ;  /* 0x0000080c060ab981 */ /* 0x000ea2000c1e1100 */
[----:B------:R-:W-:Y:S02]  /*efe0*/  IMAD.U32 R15, RZ, RZ, UR6 ;  /* 0x00000006ff0f7e24 */ /* 0x000fe4000f8e00ff */
[----:B------:R-:W-:Y:S01]  /*eff0*/  @!P3 IMAD.MOV.U32 R11, RZ, RZ, R3 ;  /* 0x000000ffff0bb224 */ /* 0x000fe200078e0003 */
[----:B------:R-:W-:Y:S01]  /*f000*/  VOTEU.ALL UP0, P3 ;  /* 0x00000000003f7886 */ /* 0x000fe20001800000 */
[----:B------:R-:W-:-:S04]  /*f010*/  ISETP.LT.OR P4, PT, R0, 0xa, !P0 ;  /* 0x0000000a0000780c */ /* 0x000fc80004781670 */
[----:B------:R-:W-:Y:S01]  /*f020*/  @!UP0 UIMAD UR4, UR7, 0xc0, URZ ;  /* 0x000000c0070488a4 */ /* 0x000fe2000f8e023f */
[----:B0-----:R-:W-:-:S08]  /*f030*/  PRMT R12, RZ, 0x7610, R12 ;  /* 0x00007610ff0c7816 */ /* 0x001fd0000000000c */
[----:B------:R-:W0:Y:S01]  /*f040*/  @!P4 LDC.64 R16, c[0x0][0x5c8] ;  /* 0x00017200ff10cb82 */ /* 0x000e220000000a00 */
[----:B--2---:R-:W-:-:S04]  /*f050*/  LOP3.LUT R10, R10, 0xff, RZ, 0xc0, !PT ;  /* 0x000000ff0a0a7812 */ /* 0x004fc800078ec0ff */
[----:B------:R-:W-:-:S05]  /*f060*/  F2FP.F16.E4M3.UNPACK_B R10, R10 ;  /* 0x0000000aff0a723e */ /* 0x000fca00020006ff */
[----:B------:R-:W-:Y:S02]  /*f070*/  HADD2.F32 R14, -RZ, R10.H0_H0 ;  /* 0x2000000aff0e7230 */ /* 0x000fe40000004100 */
[----:B------:R-:W-:-:S04]  /*f080*/  @!P3 IMAD.MOV.U32 R10, RZ, RZ, R4 ;  /* 0x000000ffff0ab224 */ /* 0x000fc800078e0004 */
[----:B------:R-:W-:-:S04]  /*f090*/  @!P3 IMAD.WIDE.U32 R10, R15, 0xc0, R10 ;  /* 0x000000c00f0ab825 */ /* 0x000fc800078e000a */
[----:B------:R-:W-:-:S04]  /*f0a0*/  FMUL R15, R14, UR16 ;  /* 0x000000100e0f7c20 */ /* 0x000fc80008400000 */
[----:B------:R-:W-:Y:S01]  /*f0b0*/  FFMA R15, R28, UR15, R15 ;  /* 0x0000000f1c0f7c23 */ /* 0x000fe2000800000f */
[----:B-1----:R-:W-:-:S04]  /*f0c0*/  @!P3 IADD3 R10, P2, R10, R18, RZ ;  /* 0x000000120a0ab210 */ /* 0x002fc80007f5e0ff */
[----:B------:R-:W-:Y:S02]  /*f0d0*/  @!P3 IADD3.X R11, R19, UR4, R11, P2, !PT ;  /* 0x00000004130bbc10 */ /* 0x000fe400097fe40b */
[----:B------:R-:W-:-:S05]  /*f0e0*/  F2FP.SATFINITE.E4M3.F32.PACK_AB_MERGE_C R15, RZ, R15, RZ ;  /* 0x0000000fff0f723e */ /* 0x000fca00048070ff */
[----:B------:R1:W-:Y:S04]  /*f0f0*/  @!P3 STG.E.U8 desc[UR12][R10.64+0x8], R15 ;  /* 0x0000080f0a00b986 */ /* 0x0003e8000c10110c */
[----:B------:R-:W2:Y:S01]  /*f100*/  @!P4 LDG.E.U8 R12, desc[UR12][R6.64+0x9] ;  /* 0x0000090c060cc981 */ /* 0x000ea2000c1e1100 */
[----:B------:R-:W-:Y:S01]  /*f110*/  IMAD.U32 R13, RZ, RZ, UR6 ;  /* 0x00000006ff0d7e24 */ /* 0x000fe2000f8e00ff */
[----:B------:R-:W-:Y:S01]  /*f120*/  VOTEU.ALL UP0, P4 ;  /* 0x00000000003f7886 */ /* 0x000fe20002000000 */
[----:B-1----:R-:W-:Y:S02]  /*f130*/  @!P4 IMAD.MOV.U32 R10, RZ, RZ, R4 ;  /* 0x000000ffff0ac224 */ /* 0x002fe400078e0004 */
[----:B------:R-:W-:Y:S01]  /*f140*/  @!P4 IMAD.MOV.U32 R11, RZ, RZ, R3 ;  /* 0x000000ffff0bc224 */ /* 0x000fe200078e0003 */
[----:B------:R-:W-:Y:S01]  /*f150*/  ISETP.LT.OR P2, PT, R0, 0x9, !P1 ;  /* 0x000000090000780c */ /* 0x000fe20004f41670 */
[----:B------:R-:W-:Y:S01]  /*f160*/  @!UP0 UIMAD UR4, UR7, 0xc0, URZ ;  /* 0x000000c0070488a4 */ /* 0x000fe2000f8e023f */
[----:B--2---:R-:W-:-:S04]  /*f170*/  LOP3.LUT R12, R12, 0xff, RZ, 0xc0, !PT ;  /* 0x000000ff0c0c7812 */ /* 0x004fc800078ec0ff */
[----:B------:R-:W-:-:S05]  /*f180*/  F2FP.F16.E4M3.UNPACK_B R12, R12 ;  /* 0x0000000cff0c723e */ /* 0x000fca00020006ff */
[----:B------:R-:W-:Y:S02]  /*f190*/  HADD2.F32 R14, -RZ, R12.H0_H0 ;  /* 0x2000000cff0e7230 */ /* 0x000fe40000004100 */
[----:B------:R-:W-:-:S04]  /*f1a0*/  @!P4 IMAD.WIDE.U32 R12, R13, 0xc0, R10 ;  /* 0x000000c00d0cc825 */ /* 0x000fc800078e000a */
[----:B------:R-:W-:Y:S01]  /*f1b0*/  FMUL R14, R14, UR16 ;  /* 0x000000100e0e7c20 */ /* 0x000fe20008400000 */
[----:B0-----:R-:W-:-:S03]  /*f1c0*/  @!P4 IADD3 R10, P3, R12, R16, RZ ;  /* 0x000000100c0ac210 */ /* 0x001fc60007f7e0ff */
[----:B------:R-:W-:Y:S01]  /*f1d0*/  FFMA R14, R29, UR15, R14 ;  /* 0x0000000f1d0e7c23 */ /* 0x000fe2000800000e */
[----:B------:R-:W-:Y:S02]  /*f1e0*/  PRMT R12, RZ, 0x7610, R12 ;  /* 0x00007610ff0c7816 */ /* 0x000fe4000000000c */
[----:B------:R-:W-:Y:S02]  /*f1f0*/  @!P4 IADD3.X R11, R17, UR4, R13, P3, !PT ;  /* 0x00000004110bcc10 */ /* 0x000fe40009ffe40d */
        /* <DEDUP_REMOVED lines=19> */
[----:B------:R-:W-:Y:S01]  /*f330*/  PRMT R10, RZ, 0x7610, R10 ;  /* 0x00007610ff0a7816 */ /* 0x000fe2000000000a */
[----:B------:R-:W0:Y:S01]  /*f340*/  @!P3 LDC.64 R16, c[0x0][0x5c8] ;  /* 0x00017200ff10bb82 */ /* 0x000e220000000a00 */
[----:B------:R-:W-:-:S05]  /*f350*/  F2FP.SATFINITE.E4M3.F32.PACK_AB_MERGE_C R15, RZ, R11, RZ ;  /* 0x0000000bff0f723e */ /* 0x000fca00048070ff */
[----:B------:R1:W-:Y:S04]  /*f360*/  @!P2 STG.E.U8 desc[UR12][R12.64+0x8], R15 ;  /* 0x0000080f0c00a986 */ /* 0x0003e8000c10110c */
[----:B------:R-:W2:Y:S01]  /*f370*/  @!P3 LDG.E.U8 R10, desc[UR12][R8.64+0x9] ;  /* 0x0000090c080ab981 */ /* 0x000ea2000c1e1100 */
[----:B------:R-:W-:Y:S01]  /*f380*/  VOTEU.ALL UP0, P3 ;  /* 0x00000000003f7886 */ /* 0x000fe20001800000 */
[----:B------:R-:W-:Y:S02]  /*f390*/  IMAD.U32 R19, RZ, RZ, UR6 ;  /* 0x00000006ff137e24 */ /* 0x000fe4000f8e00ff */
[----:B------:R-:W-:Y:S02]  /*f3a0*/  @!P3 IMAD.MOV.U32 R11, RZ, RZ, R3 ;  /* 0x000000ffff0bb224 */ /* 0x000fe400078e0003 */
[----:B------:R-:W-:Y:S01]  /*f3b0*/  @!UP0 UIMAD UR4, UR7, 0xc0, URZ ;  /* 0x000000c0070488a4 */ /* 0x000fe2000f8e023f */
[----:B------:R-:W-:-:S02]  /*f3c0*/  ISETP.LT.OR P2, PT, R0, 0x11, !P0 ;  /* 0x000000110000780c */ /* 0x000fc40004741670 */
[----:B--2---:R-:W-:-:S04]  /*f3d0*/  LOP3.LUT R10, R10, 0xff, RZ, 0xc0, !PT ;  /* 0x000000ff0a0a7812 */ /* 0x004fc800078ec0ff */
[----:B------:R-:W-:-:S05]  /*f3e0*/  F2FP.F16.E4M3.UNPACK_B R10, R10 ;  /* 0x0000000aff0a723e */ /* 0x000fca00020006ff */
[----:B------:R-:W-:Y:S02]  /*f3f0*/  HADD2.F32 R14, -RZ, R10.H0_H0 ;  /* 0x2000000aff0e7230 */ /* 0x000fe40000004100 */
[----:B------:R-:W-:-:S03]  /*f400*/  @!P3 IMAD.MOV.U32 R10, RZ, RZ, R4 ;  /* 0x000000ffff0ab224 */ /* 0x000fc600078e0004 */
[----:B------:R-:W-:Y:S01]  /*f410*/  FMUL R14, R14, UR16 ;  /* 0x000000100e0e7c20 */ /* 0x000fe20008400000 */
[----:B------:R-:W-:Y:S02]  /*f420*/  @!P3 IMAD.WIDE.U32 R10, R19, 0xc0, R10 ;  /* 0x000000c0130ab825 */ /* 0x000fe400078e000a */
[----:B------:R-:W2:Y:S02]  /*f430*/  @!P2 LDC.64 R18, c[0x0][0x5c8] ;  /* 0x00017200ff12ab82 */ /* 0x000ea40000000a00 */
[----:B------:R-:W-:Y:S01]  /*f440*/  FFMA R14, R31, UR15, R14 ;  /* 0x0000000f1f0e7c23 */ /* 0x000fe2000800000e */
[----:B-1----:R-:W-:Y:S01]  /*f450*/  @!P3 VIADD R12, R11, UR4 ;  /* 0x000000040b0cbc36 */ /* 0x002fe20008000000 */
[----:B0-----:R-:W-:-:S04]  /*f460*/  @!P3 IADD3 R10, P4, P5, R10, UR8, R16 ;  /* 0x000000080a0abc10 */ /* 0x001fc8000fd9e010 */
[----:B------:R-:W-:Y:S02]  /*f470*/  @!P3 IADD3.X R11, R12, UR5, R17, P4, P5 ;  /* 0x000000050c0bbc10 */ /* 0x000fe4000a7ea411 */
[----:B------:R-:W-:Y:S02]  /*f480*/  F2FP.SATFINITE.E4M3.F32.PACK_AB_MERGE_C R17, RZ, R14, RZ ;  /* 0x0000000eff11723e */ /* 0x000fe400048070ff */
[----:B------:R-:W-:-:S03]  /*f490*/  PRMT R12, RZ, 0x7610, R12 ;  /* 0x00007610ff0c7816 */ /* 0x000fc6000000000c */
[----:B------:R0:W-:Y:S04]  /*f4a0*/  @!P3 STG.E.U8 desc[UR12][R10.64+0x9], R17 ;  /* 0x000009110a00b986 */ /* 0x0001e8000c10110c */
[----:B------:R-:W4:Y:S01]  /*f4b0*/  @!P2 LDG.E.U8 R12, desc[UR12][R6.64+0x10] ;  /* 0x0000100c060ca981 */ /* 0x000f22000c1e1100 */
[----:B------:R-:W-:Y:S01]  /*f4c0*/  IMAD.U32 R13, RZ, RZ, UR6 ;  /* 0x00000006ff0d7e24 */ /* 0x000fe2000f8e00ff */
[----:B------:R-:W-:Y:S01]  /*f4d0*/  VOTEU.ALL UP0, P2 ;  /* 0x00000000003f7886 */ /* 0x000fe20001000000 */
[----:B0-----:R-:W-:Y:S02]  /*f4e0*/  @!P2 IMAD.MOV.U32 R10, RZ, RZ, R4 ;  /* 0x000000ffff0aa224 */ /* 0x001fe400078e0004 */
[----:B------:R-:W-:Y:S01]  /*f4f0*/  @!P2 IMAD.MOV.U32 R11, RZ, RZ, R3 ;  /* 0x000000ffff0ba224 */ /* 0x000fe200078e0003 */
[----:B------:R-:W-:Y:S01]  /*f500*/  ISETP.LT.OR P3, PT, R0, 0x12, !P0 ;  /* 0x000000120000780c */ /* 0x000fe20004761670 */
[----:B------:R-:W-:-:S12]  /*f510*/  @!UP0 UIMAD UR4, UR7, 0xc0, URZ ;  /* 0x000000c0070488a4 */ /* 0x000fd8000f8e023f */
[----:B------:R-:W0:Y:S01]  /*f520*/  @!P3 LDC.64 R16, c[0x0][0x5c8] ;  /* 0x00017200ff10bb82 */ /* 0x000e220000000a00 */
[----:B----4-:R-:W-:-:S04]  /*f530*/  LOP3.LUT R12, R12, 0xff, RZ, 0xc0, !PT ;  /* 0x000000ff0c0c7812 */ /* 0x010fc800078ec0ff */
[----:B------:R-:W-:-:S05]  /*f540*/  F2FP.F16.E4M3.UNPACK_B R12, R12 ;  /* 0x0000000cff0c723e */ /* 0x000fca00020006ff */
[----:B------:R-:W-:Y:S02]  /*f550*/  HADD2.F32 R14, -RZ, R12.H0_H0 ;  /* 0x2000000cff0e7230 */ /* 0x000fe40000004100 */
[----:B------:R-:W-:-:S04]  /*f560*/  @!P2 IMAD.WIDE.U32 R12, R13, 0xc0, R10 ;  /* 0x000000c00d0ca825 */ /* 0x000fc800078e000a */
[----:B------:R-:W-:Y:S01]  /*f570*/  FMUL R15, R14, UR16 ;  /* 0x000000100e0f7c20 */ /* 0x000fe20008400000 */
[----:B--2---:R-:W-:-:S03]  /*f580*/  @!P2 IADD3 R10, P4, R12, R18, RZ ;  /* 0x000000120c0aa210 */ /* 0x004fc60007f9e0ff */
[----:B------:R-:W-:Y:S01]  /*f590*/  FFMA R15, R32, UR15, R15 ;  /* 0x0000000f200f7c23 */ /* 0x000fe2000800000f */
[----:B------:R-:W-:Y:S02]  /*f5a0*/  PRMT R12, RZ, 0x7610, R12 ;  /* 0x00007610ff0c7816 */ /* 0x000fe4000000000c */
        /* <DEDUP_REMOVED lines=928> */
[----:B----4-:R-:W-:-:S05]  /*12fb0*/  F2FP.F16.E4M3.UNPACK_B R12, R12 ;  /* 0x0000000cff0c723e */ /* 0x010fca00020006ff */
        /* <DEDUP_REMOVED lines=15> */
[----:B------:R-:W-:-:S12]  /*130b0*/  @!UP0 UIMAD UR4, UR7, 0xc0, URZ ;  /* 0x000000c0070488a4 */ /* 0x000fd8000f8e023f */
[----:B------:R-:W1:Y:S01]  /*130c0*/  @!P2 LDC.64 R18, c[0x0][0x5c8] ;  /* 0x00017200ff12ab82 */ /* 0x000e620000000a00 */
[----:B--2---:R-:W-:-:S05]  /*130d0*/  F2FP.F16.E4M3.UNPACK_B R12, R12 ;  /* 0x0000000cff0c723e */ /* 0x004fca00020006ff */
[----:B------:R-:W-:Y:S02]  /*130e0*/  HADD2.F32 R14, -RZ, R12.H0_H0 ;  /* 0x2000000cff0e7230 */ /* 0x000fe40000004100 */
[----:B------:R-:W-:-:S04]  /*130f0*/  @!P3 IMAD.WIDE.U32 R12, R13, 0xc0, R10 ;  /* 0x000000c00d0cb825 */ /* 0x000fc800078e000a */
[----:B------:R-:W-:Y:S01]  /*13100*/  FMUL R14, R14, UR16 ;  /* 0x000000100e0e7c20 */ /* 0x000fe20008400000 */
[----:B0-----:R-:W-:-:S03]  /*13110*/  @!P3 IADD3 R10, P4, R12, R16, RZ ;  /* 0x000000100c0ab210 */ /* 0x001fc60007f9e0ff */
[----:B------:R-:W-:Y:S01]  /*13120*/  FFMA R14, R81, UR15, R14 ;  /* 0x0000000f510e7c23 */ /* 0x000fe2000800000e */
[----:B------:R-:W-:Y:S02]  /*13130*/  PRMT R12, RZ, 0x7610, R12 ;  /* 0x00007610ff0c7816 */ /* 0x000fe4000000000c */
[----:B------:R-:W-:Y:S02]  /*13140*/  @!P3 IADD3.X R11, R17, UR4, R13, P4, !PT ;  /* 0x00000004110bbc10 */ /* 0x000fe4000a7fe40d */
[----:B------:R-:W-:-:S05]  /*13150*/  F2FP.SATFINITE.E4M3.F32.PACK_AB_MERGE_C R17, RZ, R14, RZ ;  /* 0x0000000eff11723e */ /* 0x000fca00048070ff */
[----:B------:R0:W-:Y:S04]  /*13160*/  @!P3 STG.E.U8 desc[UR12][R10.64+0x71], R17 ;  /* 0x000071110a00b986 */ /* 0x0001e8000c10110c */
[----:B------:R-:W2:Y:S01]  /*13170*/  @!P2 LDG.E.U8 R12, desc[UR12][R8.64+0x70] ;  /* 0x0000700c080ca981 */ /* 0x000ea2000c1e1100 */
[----:B------:R-:W-:Y:S01]  /*13180*/  VOTEU.ALL UP0, P2 ;  /* 0x00000000003f7886 */ /* 0x000fe20001000000 */
[----:B------:R-:W-:-:S04]  /*13190*/  IMAD.U32 R13, RZ, RZ, UR6 ;  /* 0x00000006ff0d7e24 */ /* 0x000fc8000f8e00ff */
[----:B------:R-:W-:Y:S01]  /*131a0*/  @!UP0 UIMAD UR4, UR7, 0xc0, URZ ;  /* 0x000000c0070488a4 */ /* 0x000fe2000f8e023f */
[----:B0-----:R-:W-:Y:S02]  /*131b0*/  @!P2 IMAD.MOV.U32 R10, RZ, RZ, R4 ;  /* 0x000000ffff0aa224 */ /* 0x001fe400078e0004 */
[----:B------:R-:W-:Y:S01]  /*131c0*/  @!P2 IMAD.MOV.U32 R11, RZ, RZ, R3 ;  /* 0x000000ffff0ba224 */ /* 0x000fe200078e0003 */
[----:B------:R-:W-:-:S13]  /*131d0*/  ISETP.LT.OR P3, PT, R0, 0x72, !P1 ;  /* 0x000000720000780c */ /* 0x000fda0004f61670 */
[----:B------:R-:W0:Y:S01]  /*131e0*/  @!P3 LDC.64 R16, c[0x0][0x5c8] ;  /* 0x00017200ff10bb82 */ /* 0x000e220000000a00 */
[----:B--2---:R-:W-:-:S05]  /*131f0*/  F2FP.F16.E4M3.UNPACK_B R12, R12 ;  /* 0x0000000cff0c723e */ /* 0x004fca00020006ff */
[----:B------:R-:W-:Y:S02]  /*13200*/  HADD2.F32 R14, -RZ, R12.H0_H0 ;  /* 0x2000000cff0e7230 */ /* 0x000fe40000004100 */
[----:B------:R-:W-:-:S04]  /*13210*/  @!P2 IMAD.WIDE.U32 R12, R13, 0xc0, R10 ;  /* 0x000000c00d0ca825 */ /* 0x000fc800078e000a */
[----:B------:R-:W-:Y:S01]  /*13220*/  FMUL R15, R14, UR16 ;  /* 0x000000100e0f7c20 */ /* 0x000fe20008400000 */
[----:B------:R-:W-:Y:S01]  /*13230*/  @!P2 VIADD R10, R13, UR4 ;  /* 0x000000040d0aac36 */ /* 0x000fe20008000000 */
[----:B-1----:R-:W-:Y:S02]  /*13240*/  @!P2 IADD3 R12, P4, P5, R12, UR8, R18 ;  /* 0x000000080c0cac10 */ /* 0x002fe4000fd9e012 */
[----:B------:R-:W-:Y:S02]  /*13250*/  FFMA R15, R82, UR15, R15 ;  /* 0x0000000f520f7c23 */ /* 0x000fe4000800000f */
[----:B------:R-:W-:Y:S02]  /*13260*/  @!P2 IADD3.X R13, R10, UR5, R19, P4, P5 ;  /* 0x000000050a0dac10 */ /* 0x000fe4000a7ea413 */
[----:B------:R-:W-:Y:S02]  /*13270*/  PRMT R10, RZ, 0x7610, R10 ;  /* 0x00007610ff0a7816 */ /* 0x000fe4000000000a */
        /* <DEDUP_REMOVED lines=8> */
[----:B--2---:R-:W-:-:S05]  /*13300*/  F2FP.F16.E4M3.UNPACK_B R10, R10 ;  /* 0x0000000aff0a723e */ /* 0x004fca00020006ff */
        /* <DEDUP_REMOVED lines=30> */
[----:B------:R2:W4:Y:S01]  /*134f0*/  @!P0 LDG.E.U8 R12, desc[UR12][R6.64+0x79] ;  /* 0x0000790c060c8981 */ /* 0x000522000c1e1100 */
[----:B------:R-:W-:Y:S01]  /*13500*/  IMAD.U32 R13, RZ, RZ, UR6 ;  /* 0x00000006ff0d7e24 */ /* 0x000fe2000f8e00ff */
[----:B------:R-:W-:Y:S01]  /*13510*/  VOTEU.ALL UP0, P0 ;  /* 0x00000000003f7886 */ /* 0x000fe20000000000 */
[----:B------:R-:W-:Y:S01]  /*13520*/  ISETP.LT.OR P2, PT, R0, 0x79, !P1 ;  /* 0x000000790000780c */ /* 0x000fe20004f41670 */
[----:B--2---:R-:W-:Y:S02]  /*13530*/  @!P0 IMAD.MOV.U32 R6, RZ, RZ, R4 ;  /* 0x000000ffff068224 */ /* 0x004fe400078e0004 */
[----:B------:R-:W-:Y:S01]  /*13540*/  @!P0 IMAD.MOV.U32 R7, RZ, RZ, R3 ;  /* 0x000000ffff078224 */ /* 0x000fe200078e0003 */
[----:B------:R-:W-:Y:S01]  /*13550*/  @!UP0 UIMAD UR4, UR7, 0xc0, URZ ;  /* 0x000000c0070488a4 */ /* 0x000fe2000f8e023f */
[----:B-1----:R-:W-:-:S02]  /*13560*/  PRMT R10, RZ, 0x7610, R10 ;  /* 0x00007610ff0a7816 */ /* 0x002fc4000000000a */
[----:B----4-:R-:W-:-:S05]  /*13570*/  F2FP.F16.E4M3.UNPACK_B R12, R12 ;  /* 0x0000000cff0c723e */ /* 0x010fca00020006ff */
[----:B------:R-:W-:Y:S02]  /*13580*/  HADD2.F32 R14, -RZ, R12.H0_H0 ;  /* 0x2000000cff0e7230 */ /* 0x000fe40000004100 */
[----:B------:R-:W-:-:S04]  /*13590*/  @!P0 IMAD.WIDE.U32 R12, R13, 0xc0, R6 ;  /* 0x000000c00d0c8825 */ /* 0x000fc800078e0006 */
[----:B------:R-:W-:Y:S01]  /*135a0*/  FMUL R14, R14, UR16 ;  /* 0x000000100e0e7c20 */ /* 0x000fe20008400000 */
[----:B0-----:R-:W-:-:S03]  /*135b0*/  @!P0 IADD3 R6, P3, R12, R16, RZ ;  /* 0x000000100c068210 */ /* 0x001fc60007f7e0ff */
[----:B------:R-:W-:Y:S01]  /*135c0*/  FFMA R14, R85, UR15, R14 ;  /* 0x0000000f550e7c23 */ /* 0x000fe2000800000e */
[----:B------:R-:W-:Y:S02]  /*135d0*/  @!P0 IADD3.X R7, R17, UR4, R13, P3, !PT ;  /* 0x0000000411078c10 */ /* 0x000fe40009ffe40d */
[----:B------:R-:W0:Y:S02]  /*135e0*/  @!P2 LDC.64 R16, c[0x0][0x5c8] ;  /* 0x00017200ff10ab82 */ /* 0x000e240000000a00 */
[----:B------:R-:W-:-:S05]  /*135f0*/  F2FP.SATFINITE.E4M3.F32.PACK_AB_MERGE_C R15, RZ, R14, RZ ;  /* 0x0000000eff0f723e */ /* 0x000fca00048070ff */
[----:B------:R1:W-:Y:S04]  /*13600*/  @!P0 STG.E.U8 desc[UR12][R6.64+0x79], R15 ;  /* 0x0000790f06008986 */ /* 0x0003e8000c10110c */
[----:B------:R-:W2:Y:S01]  /*13610*/  @!P2 LDG.E.U8 R10, desc[UR12][R8.64+0x78] ;  /* 0x0000780c080aa981 */ /* 0x000ea2000c1e1100 */
[----:B------:R-:W-:Y:S01]  /*13620*/  VOTEU.ALL UP0, P2 ;  /* 0x00000000003f7886 */ /* 0x000fe20001000000 */
[----:B------:R-:W-:Y:S02]  /*13630*/  IMAD.U32 R11, RZ, RZ, UR6 ;  /* 0x00000006ff0b7e24 */ /* 0x000fe4000f8e00ff */
[----:B-1----:R-:W-:Y:S02]  /*13640*/  @!P2 IMAD.MOV.U32 R6, RZ, RZ, R4 ;  /* 0x000000ffff06a224 */ /* 0x002fe400078e0004 */
[----:B------:R-:W-:Y:S01]  /*13650*/  @!P2 IMAD.MOV.U32 R7, RZ, RZ, R3 ;  /* 0x000000ffff07a224 */ /* 0x000fe200078e0003 */
[----:B------:R-:W-:Y:S01]  /*13660*/  @!UP0 UIMAD UR4, UR7, 0xc0, URZ ;  /* 0x000000c0070488a4 */ /* 0x000fe2000f8e023f */
[----:B------:R-:W-:Y:S01]  /*13670*/  ISETP.LT.OR P1, PT, R0, 0x7a, !P1 ;  /* 0x0000007a0000780c */ /* 0x000fe20004f21670 */
[----:B------:R-:W-:Y:S01]  /*13680*/  BSSY B0, `(.L_x_29) ;  /* 0x000000e000007945 */ /* 0x000fe20003800000 */
[----:B------:R-:W-:-:S02]  /*13690*/  PRMT R0, RZ, 0x7610, R0 ;  /* 0x00007610ff007816 */ /* 0x000fc40000000000 */
[----:B--2---:R-:W-:-:S05]  /*136a0*/  F2FP.F16.E4M3.UNPACK_B R10, R10 ;  /* 0x0000000aff0a723e */ /* 0x004fca00020006ff */
[----:B------:R-:W-:Y:S02]  /*136b0*/  HADD2.F32 R12, -RZ, R10.H0_H0 ;  /* 0x2000000aff0c7230 */ /* 0x000fe40000004100 */
[----:B------:R-:W-:-:S04]  /*136c0*/  @!P2 IMAD.WIDE.U32 R10, R11, 0xc0, R6 ;  /* 0x000000c00b0aa825 */ /* 0x000fc800078e0006 */
[----:B------:R-:W-:Y:S01]  /*136d0*/  FMUL R13, R12, UR16 ;  /* 0x000000100c0d7c20 */ /* 0x000fe20008400000 */
[----:B0-----:R-:W-:Y:S01]  /*136e0*/  @!P2 IADD3 R6, P0, P3, R10, UR8, R16 ;  /* 0x000000080a06ac10 */ /* 0x001fe2000fb1e010 */
[----:B------:R-:W-:Y:S02]  /*136f0*/  @!P2 VIADD R10, R11, UR4 ;  /* 0x000000040b0aac36 */ /* 0x000fe40008000000 */
[----:B---3--:R-:W-:-:S03]  /*13700*/  FFMA R13, R86, UR15, R13 ;  /* 0x0000000f560d7c23 */ /* 0x008fc6000800000d */
[----:B------:R-:W-:Y:S02]  /*13710*/  @!P2 IADD3.X R7, R10, UR5, R17, P0, P3 ;  /* 0x000000050a07ac10 */ /* 0x000fe400087e6411 */
[----:B------:R-:W-:-:S05]  /*13720*/  F2FP.SATFINITE.E4M3.F32.PACK_AB_MERGE_C R13, RZ, R13, RZ ;  /* 0x0000000dff0d723e */ /* 0x000fca00048070ff */
[----:B------:R0:W-:Y:S01]  /*13730*/  @!P2 STG.E.U8 desc[UR12][R6.64+0x78], R13 ;  /* 0x0000780d0600a986 */ /* 0x0001e2000c10110c */
[----:B------:R-:W-:Y:S05]  /*13740*/  @P1 BRA `(.L_x_30) ;  /* 0x0000000000041947 */ /* 0x000fea0003800000 */
[----:B------:R1:W5:Y:S02]  /*13750*/  LDG.E.U8 R0, desc[UR12][R8.64+0x79] ;  /* 0x0000790c08007981 */ /* 0x000364000c1e1100 */
.L_x_30:
[----:B------:R-:W-:Y:S05]  /*13760*/  BSYNC B0 ;  /* 0x0000000000007941 */ /* 0x000fea0003800000 */
.L_x_29:
[----:B-----5:R-:W-:-:S05]  /*13770*/  F2FP.F16.E4M3.UNPACK_B R0, R0 ;  /* 0x00000000ff00723e */ /* 0x020fca00020006ff */
[----:B------:R-:W-:-:S05]  /*13780*/  HADD2.F32 R0, -RZ, R0.H0_H0 ;  /* 0x20000000ff007230 */ /* 0x000fca0000004100 */
[----:B------:R-:W-:-:S04]  /*13790*/  FMUL R0, R0, UR16 ;  /* 0x0000001000007c20 */ /* 0x000fc80008400000 */
[----:B------:R-:W-:Y:S01]  /*137a0*/  FFMA R0, R87, UR15, R0 ;  /* 0x0000000f57007c23 */ /* 0x000fe20008000000 */
[----:B------:R-:W-:Y:S06]  /*137b0*/  @P1 EXIT ;  /* 0x000000000000194d */ /* 0x000fec0003800000 */
[----:B------:R-:W-:Y:S01]  /*137c0*/  IMAD.U32 R5, RZ, RZ, UR6 ;  /* 0x00000006ff057e24 */ /* 0x000fe2000f8e00ff */
[----:B------:R-:W-:Y:S01]  /*137d0*/  UIMAD UR4, UR7, 0xc0, URZ ;  /* 0x000000c0070478a4 */ /* 0x000fe2000f8e023f */
[----:B------:R-:W-:Y:S01]  /*137e0*/  IMAD.MOV.U32 R2, RZ, RZ, R4 ;  /* 0x000000ffff027224 */ /* 0x000fe200078e0004 */
[----:B------:R-:W-:Y:S02]  /*137f0*/  ULDC.64 UR10, c[0x0][0x5c8] ;  /* 0x00017200000a7ab9 */ /* 0x000fe40000000a00 */
[----:B------:R-:W-:Y:S02]  /*13800*/  IMAD.U32 R4, RZ, RZ, UR11 ;  /* 0x0000000bff047e24 */ /* 0x000fe4000f8e00ff */
[----:B------:R-:W-:-:S04]  /*13810*/  IMAD.WIDE.U32 R2, R5, 0xc0, R2 ;  /* 0x000000c005027825 */ /* 0x000fc800078e0002 */
[----:B------:R-:W-:Y:S02]  /*13820*/  IMAD.U32 R5, RZ, RZ, UR10 ;  /* 0x0000000aff057e24 */ /* 0x000fe4000f8e00ff */
[----:B------:R-:W-:-:S03]  /*13830*/  VIADD R3, R3, UR4 ;  /* 0x0000000403037c36 */ /* 0x000fc60008000000 */
[----:B------:R-:W-:Y:S02]  /*13840*/  IADD3 R2, P0, P1, R2, UR8, R5 ;  /* 0x0000000802027c10 */ /* 0x000fe4000f91e005 */
[----:B------:R-:W-:Y:S02]  /*13850*/  F2FP.SATFINITE.E4M3.F32.PACK_AB_MERGE_C R5, RZ, R0, RZ ;  /* 0x00000000ff05723e */ /* 0x000fe400048070ff */
[----:B------:R-:W-:-:S05]  /*13860*/  IADD3.X R3, R3, UR5, R4, P0, P1 ;  /* 0x0000000503037c10 */ /* 0x000fca00087e2404 */
[----:B------:R-:W-:Y:S01]  /*13870*/  STG.E.U8 desc[UR12][R2.64+0x79], R5 ;  /* 0x0000790502007986 */ /* 0x000fe2000c10110c */
[----:B------:R-:W-:Y:S05]  /*13880*/  EXIT ;  /* 0x000000000000794d */ /* 0x000fea0003800000 */
.L_x_28:
[----:B------:R-:W3:Y:S04]  /*13890*/  LDL.LU R11, [R1] ;  /* 0x00000000010b7983 */ /* 0x000ee80000300800 */
[----:B------:R-:W4:Y:S04]  /*138a0*/  LDL.LU R17, [R1+0x8] ;  /* 0x0000080001117983 */ /* 0x000f280000300800 */
[----:B------:R-:W2:Y:S04]  /*138b0*/  LDL.LU R15, [R1+0xc] ;  /* 0x00000c00010f7983 */ /* 0x000ea80000300800 */
        /* <DEDUP_REMOVED lines=46> */
[----:B------:R1:W-:Y:S04]  /*13ba0*/  STL [R1+0x148], R46 ;  /* 0x0001482e01007387 */ /* 0x0003e80000100800 */
[----:B-1----:R-:W2:Y:S04]  /*13bb0*/  LDL.LU R46, [R1+0x68] ;  /* 0x00006800012e7983 */ /* 0x002ea80000300800 */
[----:B------:R1:W-:Y:S04]  /*13bc0*/  STL [R1+0x144], R45 ;  /* 0x0001442d01007387 */ /* 0x0003e80000100800 */
[----:B-1----:R-:W2:Y:S04]  /*13bd0*/  LDL.LU R45, [R1+0x64] ;  /* 0x00006400012d7983 */ /* 0x002ea80000300800 */
[----:B------:R1:W-:Y:S04]  /*13be0*/  STL [R1+0x140], R44 ;  /* 0x0001402c01007387 */ /* 0x0003e80000100800 */
[----:B-1----:R-:W2:Y:S04]  /*13bf0*/  LDL.LU R44, [R1+0x48] ;  /* 0x00004800012c7983 */ /* 0x002ea80000300800 */
[----:B------:R1:W-:Y:S04]  /*13c00*/  STL.64 [R1+0x138], R42 ;  /* 0x0001382a01007387 */ /* 0x0003e80000100a00 */
[----:B-1----:R-:W2:Y:S04]  /*13c10*/  LDL.LU R42, [R1+0x18] ;  /* 0x00001800012a7983 */ /* 0x002ea80000300800 */
[----:B------:R-:W2:Y:S04]  /*13c20*/  LDL.LU R43, [R1+0x1c] ;  /* 0x00001c00012b7983 */ /* 0x000ea80000300800 */
[----:B------:R1:W-:Y:S04]  /*13c30*/  STL.64 [R1+0x130], R40 ;  /* 0x0001302801007387 */ /* 0x0003e80000100a00 */
[----:B-1----:R-:W4:Y:S01]  /*13c40*/  LDL.LU R41, [R1+0x4] ;  /* 0x0000040001297983 */ /* 0x002f220000300800 */
[----:B------:R-:W-:-:S02]  /*13c50*/  ISETP.GE.AND P4, PT, R12, 0x1, PT ;  /* 0x000000010c00780c */ /* 0x000fc40003f86270 */
[----:B------:R-:W-:Y:S01]  /*13c60*/  ISETP.GE.AND P3, PT, R12, 0x9, PT ;  /* 0x000000090c00780c */ /* 0x000fe20003f66270 */
[----:B------:R-:W-:Y:S01]  /*13c70*/  STL.64 [R1+0x128], R38 ;  /* 0x0001282601007387 */ /* 0x000fe20000100a00 */
[----:B------:R-:W-:-:S03]  /*13c80*/  ISETP.LT.OR P0, PT, R0, 0x1, !P4 ;  /* 0x000000010000780c */ /* 0x000fc60006701670 */
[----:B------:R1:W-:Y:S10]  /*13c90*/  STL.64 [R1+0x120], R36 ;  /* 0x0001202401007387 */ /* 0x0003f40000100a00 */
[----:B------:R-:W0:Y:S01]  /*13ca0*/  @!P0 LDC.64 R8, c[0x0][0x5c8] ;  /* 0x00017200ff088b82 */ /* 0x000e220000000a00 */
[----:B-1----:R-:W2:Y:S04]  /*13cb0*/  LDL.LU R37, [R1+0x28] ;  /* 0x0000280001257983 */ /* 0x002ea80000300800 */
[----:B------:R1:W-:Y:S01]  /*13cc0*/  STL.64 [R1+0x118], R34 ;  /* 0x0001182201007387 */ /* 0x0003e20000100a00 */
[----:B---3--:R-:W-:-:S05]  /*13cd0*/  FMUL R11, R11, UR15 ;  /* 0x0000000f0b0b7c20 */ /* 0x008fca0008400000 */
[----:B------:R-:W-:Y:S01]  /*13ce0*/  F2FP.SATFINITE.E4M3.F32.PACK_AB_MERGE_C R11, RZ, R11, RZ ;  /* 0x0000000bff0b723e */ /* 0x000fe200048070ff */
[----:B-1----:R-:W3:Y:S04]  /*13cf0*/  LDL.LU R34, [R1+0x2c] ;  /* 0x00002c0001227983 */ /* 0x002ee80000300800 */
[----:B------:R-:W3:Y:S01]  /*13d00*/  LDL.LU R35, [R1+0x30] ;  /* 0x0000300001237983 */ /* 0x000ee20000300800 */
[----:B0-----:R-:W-:-:S03]  /*13d10*/  @!P0 IADD3 R8, P1, R4, R8, RZ ;  /* 0x0000000804088210 */ /* 0x001fc60007f3e0ff */
[----:B------:R0:W-:Y:S02]  /*13d20*/  STL.64 [R1+0x110], R32 ;  /* 0x0001102001007387 */ /* 0x0001e40000100a00 */
[----:B------:R-:W-:-:S05]  /*13d30*/  @!P0 IMAD.X R9, R3, 0x1, R9, P1 ;  /* 0x0000000103098824 */ /* 0x000fca00008e0609 */
[----:B------:R1:W-:Y:S01]  /*13d40*/  @!P0 STG.E.U8 desc[UR12][R8.64], R11 ;  /* 0x0000000b08008986 */ /* 0x0003e2000c10110c */
[----:B------:R-:W-:-:S03]  /*13d50*/  ISETP.LT.OR P0, PT, R0, 0x2, !P4 ;  /* 0x000000020000780c */ /* 0x000fc60006701670 */
[----:B0-----:R-:W3:Y:S04]  /*13d60*/  LDL.LU R32, [R1+0x34] ;  /* 0x0000340001207983 */ /* 0x001ee80000300800 */
[----:B------:R-:W3:Y:S04]  /*13d70*/  LDL.LU R33, [R1+0x38] ;  /* 0x0000380001217983 */ /* 0x000ee80000300800 */
[----:B------:R0:W-:Y:S02]  /*13d80*/  STL.64 [R1+0x108], R30 ;  /* 0x0001081e01007387 */ /* 0x0001e40000100a00 */
[----:B-1----:R-:W1:Y:S02]  /*13d90*/  @!P0 LDC.64 R8, c[0x0][0x5c8] ;  /* 0x00017200ff088b82 */ /* 0x002e640000000a00 */
[----:B0-----:R-:W3:Y:S04]  /*13da0*/  LDL.LU R30, [R1+0x3c] ;  /* 0x00003c00011e7983 */ /* 0x001ee80000300800 */
[----:B------:R-:W3:Y:S04]  /*13db0*/  LDL.LU R31, [R1+0x40] ;  /* 0x00004000011f7983 */ /* 0x000ee80000300800 */
[----:B------:R0:W-:Y:S01]  /*13dc0*/  STL.64 [R1+0x100], R28 ;  /* 0x0001001c01007387 */ /* 0x0001e20000100a00 */
[----:B-1----:R-:W-:-:S05]  /*13dd0*/  @!P0 IADD3 R8, P1, R4, R8, RZ ;  /* 0x0000000804088210 */ /* 0x002fca0007f3e0ff */
[----:B------:R-:W-:Y:S01]  /*13de0*/  @!P0 IMAD.X R9, R3, 0x1, R9, P1 ;  /* 0x0000000103098824 */ /* 0x000fe200008e0609 */
[----:B0-----:R-:W3:Y:S04]  /*13df0*/  LDL.LU R29, [R1+0x44] ;  /* 0x00004400011d7983 */ /* 0x001ee80000300800 */
[----:B------:R-:W3:Y:S01]  /*13e00*/  LDL.LU R36, [R1+0x24] ;  /* 0x0000240001247983 */ /* 0x000ee20000300800 */
[----:B----4-:R-:W-:-:S05]  /*13e10*/  FMUL R11, R41, UR15 ;  /* 0x0000000f290b7c20 */ /* 0x010fca0008400000 */
[----:B------:R-:W-:-:S05]  /*13e20*/  F2FP.SATFINITE.E4M3.F32.PACK_AB_MERGE_C R11, RZ, R11, RZ ;  /* 0x0000000bff0b723e */ /* 0x000fca00048070ff */
[----:B------:R0:W-:Y:S01]  /*13e30*/  @!P0 STG.E.U8 desc[UR12][R8.64+0x1], R11 ;  /* 0x0000010b08008986 */ /* 0x0001e2000c10110c */
[----:B------:R-:W-:Y:S01]  /*13e40*/  ISETP.LT.OR P0, PT, R0, 0x1, !P3 ;  /* 0x000000010000780c */ /* 0x000fe20005f01670 */
[----:B0-----:R-:W-:-:S12]  /*13e50*/  FMUL R11, R17, UR15 ;  /* 0x0000000f110b7c20 */ /* 0x001fd80008400000 */
[----:B------:R-:W0:Y:S01]  /*13e60*/  @!P0 LDC.64 R8, c[0x0][0x5c8] ;  /* 0x00017200ff088b82 */ /* 0x000e220000000a00 */
[----:B------:R-:W-:Y:S02]  /*13e70*/  F2FP.SATFINITE.E4M3.F32.PACK_AB_MERGE_C R11, RZ, R11, RZ ;  /* 0x0000000bff0b723e */ /* 0x000fe400048070ff */
[----:B0-----:R-:W-:-:S04]  /*13e80*/  @!P0 IADD3 R8, P1, P2, R4, UR8, R8 ;  /* 0x0000000804088c10 */ /* 0x001fc8000fa3e008 */
[----:B------:R-:W-:Y:S02]  /*13e90*/  @!P0 IADD3.X R9, R3, UR5, R9, P1, P2 ;  /* 0x0000000503098c10 */ /* 0x000fe40008fe4409 */
[----:B------:R-:W-:-:S03]  /*13ea0*/  ISETP.LT.OR P1, PT, R0, 0x2, !P3 ;  /* 0x000000020000780c */ /* 0x000fc60005f21670 */
[----:B------:R0:W-:Y:S01]  /*13eb0*/  @!P0 STG.E.U8 desc[UR12][R8.64], R11 ;  /* 0x0000000b08008986 */ /* 0x0001e2000c10110c */
[----:B------:R-:W-:-:S09]  /*13ec0*/  ISETP.LT.OR P0, PT, R0, 0x9, !P4 ;  /* 0x000000090000780c */ /* 0x000fd20006701670 */
[----:B0-----:R-:W0:Y:S01]  /*13ed0*/  @!P1 LDC.64 R8, c[0x0][0x5c8] ;  /* 0x00017200ff089b82 */ /* 0x001e220000000a00 */
[----:B--2---:R-:W-:-:S05]  /*13ee0*/  FMUL R11, R15, UR15 ;  /* 0x0000000f0f0b7c20 */ /* 0x004fca0008400000 */
[----:B------:R-:W-:Y:S02]  /*13ef0*/  F2FP.SATFINITE.E4M3.F32.PACK_AB_MERGE_C R11, RZ, R11, RZ ;  /* 0x0000000bff0b723e */ /* 0x000fe400048070ff */
[----:B0-----:R-:W-:-:S04]  /*13f00*/  @!P1 IADD3 R8, P2, P5, R4, UR8, R8 ;  /* 0x0000000804089c10 */ /* 0x001fc8000fd5e008 */
[----:B------:R-:W-:Y:S02]  /*13f10*/  @!P1 IADD3.X R9, R3, UR5, R9, P2, P5 ;  /* 0x0000000503099c10 */ /* 0x000fe400097ea409 */
[----:B------:R-:W-:-:S03]  /*13f20*/  ISETP.LT.OR P5, PT, R0, 0x9, !P3 ;  /* 0x000000090000780c */ /* 0x000fc60005fa1670 */
[----:B------:R0:W-:Y:S01]  /*13f30*/  @!P1 STG.E.U8 desc[UR12][R8.64+0x1], R11 ;  /* 0x0000010b08009986 */ /* 0x0001e2000c10110c */
[----:B------:R-:W-:Y:S01]  /*13f40*/  ISETP.LT.OR P1, PT, R0, 0xa, !P4 ;  /* 0x0000000a0000780c */ /* 0x000fe20006721670 */
[----:B0-----:R-:W0:Y:S01]  /*13f50*/  @!P0 LDC.64 R8, c[0x0][0x5c8] ;  /* 0x00017200ff088b82 */ /* 0x001e220000000a00 */
[----:B------:R-:W-:-:S05]  /*13f60*/  FMUL R11, R14, UR15 ;  /* 0x0000000f0e0b7c20 */ /* 0x000fca0008400000 */
[----:B------:R-:W-:Y:S02]  /*13f70*/  F2FP.SATFINITE.E4M3.F32.PACK_AB_MERGE_C R11, RZ, R11, RZ ;  /* 0x0000000bff0b723e */ /* 0x000fe400048070ff */
[----:B------:R-:W1:Y:S01]  /*13f80*/  @!P5 LDC.64 R14, c[0x0][0x5c8] ;  /* 0x00017200ff0edb82 */ /* 0x000e620000000a00 */
[----:B0-----:R-:W-:-:S05]  /*13f90*/  @!P0 IADD3 R8, P2, R4, R8, RZ ;  /* 0x0000000804088210 */ /* 0x001fca0007f5e0ff */
[----:B------:R-:W-:Y:S01]  /*13fa0*/  @!P0 IMAD.X R9, R3, 0x1, R9, P2 ;  /* 0x0000000103098824 */ /* 0x000fe200010e0609 */
[----:B------:R-:W-:-:S04]  /*13fb0*/  ISETP.LT.OR P2, PT, R0, 0xa, !P3 ;  /* 0x0000000a0000780c */ /* 0x000fc80005f41670 */
[----:B------:R0:W-:Y:S02]  /*13fc0*/  @!P0 STG.E.U8 desc[UR12][R8.64+0x8], R11 ;  /* 0x0000080b08008986 */ /* 0x0001e4000c10110c */
[----:B0-----:R-:W0:Y:S01]  /*13fd0*/  @!P1 LDC.64 R8, c[0x0][0x5c8] ;  /* 0x00017200ff089b82 */ /* 0x001e220000000a00 */
[----:B------:R-:W-:-:S05]  /*13fe0*/  FMUL R11, R16, UR15 ;  /* 0x0000000f100b7c20 */ /* 0x000fca0008400000 */
[----:B------:R-:W-:Y:S02]  /*13ff0*/  F2FP.SATFINITE.E4M3.F32.PACK_AB_MERGE_C R11, RZ, R11, RZ ;  /* 0x0000000bff0b723e */ /* 0x000fe400048070ff */
[----:B------:R-:W2:Y:S01]  /*14000*/  @!P2 LDC.64 R16, c[0x0][0x5c8] ;  /* 0x00017200ff10ab82 */ /* 0x000ea20000000a00 */
[----:B0-----:R-:W-:-:S05]  /*14010*/  @!P1 IADD3 R8, P0, R4, R8, RZ ;  /* 0x0000000804089210 */ /* 0x001fca0007f1e0ff */
[----:B------:R-:W-:Y:S01]  /*14020*/  @!P1 IMAD.X R9, R3, 0x1, R9, P0 ;  /* 0x0000000103099824 */ /* 0x000fe200000e0609 */
[----:B------:R-:W-:-:S04]  /*14030*/  ISETP.LT.OR P0, PT, R0, 0x11, !P4 ;  /* 0x000000110000780c */ /* 0x000fc80006701670 */
[----:B------:R0:W-:Y:S02]  /*14040*/  @!P1 STG.E.U8 desc[UR12][R8.64+0x9], R11 ;  /* 0x0000090b08009986 */ /* 0x0001e4000c10110c */
[----:B0-----:R-:W-:Y:S01]  /*14050*/  FMUL R11, R42, UR15 ;  /* 0x0000000f2a0b7c20 */ /* 0x001fe20008400000 */
[----:B-1----:R-:W-:-:S04]  /*14060*/  @!P5 IADD3 R8, P1, P6, R4, UR8, R14 ;  /* 0x000000080408dc10 */ /* 0x002fc8000fe3e00e */
[----:B------:R-:W-:Y:S02]  /*14070*/  @!P5 IADD3.X R9, R3, UR5, R15, P1, P6 ;  /* 0x000000050309dc10 */ /* 0x000fe40008fec40f */
[----:B------:R-:W-:Y:S01]  /*14080*/  F2FP.SATFINITE.E4M3.F32.PACK_AB_MERGE_C R11, RZ, R11, RZ ;  /* 0x0000000bff0b723e */ /* 0x000fe200048070ff */
[----:B------:R-:W0:Y:S01]  /*14090*/  @!P0 LDC.64 R14, c[0x0][0x5c8] ;  /* 0x00017200ff0e8b82 */ /* 0x000e220000000a00 */
[----:B------:R-:W-:-:S03]  /*140a0*/  ISETP.GE.AND P6, PT, R12, 0x89, PT ;  /* 0x000000890c00780c */ /* 0x000fc60003fc6270 */
[----:B------:R1:W-:Y:S02]  /*140b0*/  @!P5 STG.E.U8 desc[UR12][R8.64+0x8], R11 ;  /* 0x0000080b0800d986 */ /* 0x0003e4000c10110c */
[----:B-1----:R-:W-:Y:S01]  /*140c0*/  FMUL R11, R43, UR15 ;  /* 0x0000000f2b0b7c20 */ /* 0x002fe20008400000 */
[----:B--2---:R-:W-:-:S04]  /*140d0*/  @!P2 IADD3 R8, P1, P5, R4, UR8, R16 ;  /* 0x000000080408ac10 */ /* 0x004fc8000fd3e010 */
[----:B------:R-:W-:Y:S02]  /*140e0*/  @!P2 IADD3.X R9, R3, UR5, R17, P1, P5 ;  /* 0x000000050309ac10 */ /* 0x000fe40008fea411 */
[----:B------:R-:W-:-:S05]  /*140f0*/  F2FP.SATFINITE.E4M3.F32.PACK_AB_MERGE_C R11, RZ, R11, RZ ;  /* 0x0000000bff0b723e */ /* 0x000fca00048070ff */
[----:B------:R0:W-:Y:S01]  /*14100*/  @!P2 STG.E.U8 desc[UR12][R8.64+0x9], R11 ;  /* 0x0000090b0800a986 */ /* 0x0001e2000c10110c */
[C---:B------:R-:W-:Y:S02]  /*14110*/  ISETP.LT.OR P2, PT, R0.reuse, 0x1, !P6 ;  /* 0x000000010000780c */ /* 0x040fe40007741670 */
[----:B------:R-:W-:Y:S02]  /*14120*/  ISETP.LT.OR P5, PT, R0, 0x2, !P6 ;  /* 0x000000020000780c */ /* 0x000fe400077a1670 */
[----:B0-----:R-:W-:Y:S01]  /*14130*/  @!P0 IADD3 R8, P1, R4, R14, RZ ;  /* 0x0000000e04088210 */ /* 0x001fe20007f3e0ff */
[----:B------:R-:W-:-:S04]  /*14140*/  FMUL R11, R13, UR15 ;  /* 0x0000000f0d0b7c20 */ /* 0x000fc80008400000 */
[----:B------:R-:W-:-:S04]  /*14150*/  @!P0 IMAD.X R9, R3, 0x1, R15, P1 ;  /* 0x0000000103098824 */ /* 0x000fc800008e060f */
[----:B------:R-:W0:Y:S01]  /*14160*/  @!P2 LDC.64 R14, c[0x0][0x5c8] ;  /* 0x00017200ff0eab82 */ /* 0x000e220000000a00 */
[----:B------:R-:W-:Y:S01]  /*14170*/  F2FP.SATFINITE.E4M3.F32.PACK_AB_MERGE_C R11, RZ, R11, RZ ;  /* 0x0000000bff0b723e */ /* 0x000fe200048070ff */
[----:B------:R-:W-:-:S04]  /*14180*/  IMAD.U32 R13, RZ, RZ, UR6 ;  /* 0x00000006ff0d7e24 */ /* 0x000fc8000f8e00ff */
[----:B------:R1:W-:Y:S01]  /*14190*/  @!P0 STG.E.U8 desc[UR12][R8.64+0x10], R11 ;  /* 0x0000100b08008986 */ /* 0x0003e2000c10110c */
[----:B------:R-:W-:Y:S01]  /*141a0*/  IMAD.U32 R16, RZ, RZ, UR6 ;  /* 0x00000006ff107e24 */ /* 0x000fe2000f8e00ff */
[----:B------:R-:W-:Y:S01]  /*141b0*/  @!P2 LEA R13, P0, R13, R4, 0x7 ;  /* 0x000000040d0da211 */ /* 0x000fe200078038ff */
[----:B-1----:R-:W1:Y:S01]  /*141c0*/  @!P5 LDC.64 R8, c[0x0][0x5c8] ;  /* 0x00017200ff08db82 */ /* 0x002e620000000a00 */
[----:B------:R-:W-:Y:S01]  /*141d0*/  IMAD.U32 R11, RZ, RZ, UR7 ;  /* 0x00000007ff0b7e24 */ /* 0x000fe2000f8e00ff */
[----:B------:R-:W-:-:S04]  /*141e0*/  LOP3.LUT R6, R6, 0xff7fffff, RZ, 0xc0, !PT ;  /* 0xff7fffff06067812 */ /* 0x000fc800078ec0ff */
[----:B------:R-:W-:Y:S02]  /*141f0*/  @!P2 LEA.HI.X R11, R16, R3, R11, 0x7, P0 ;  /* 0x00000003100ba211 */ /* 0x000fe400000f3c0b */
[----:B0-----:R-:W-:Y:S01]  /*14200*/  @!P2 IADD3 R42, P0, P1, R13, UR8, R14 ;  /* 0x000000080d2aac10 */ /* 0x001fe2000f91e00e */
[----:B------:R-:W-:Y:S01]  /*14210*/  IMAD.U32 R13, RZ, RZ, UR6 ;  /* 0x00000006ff0d7e24 */ /* 0x000fe2000f8e00ff */
[----:B------:R-:W-:Y:S02]  /*14220*/  @P2 LOP3.LUT R6, R6, 0x800000, RZ, 0xfc, !PT ;  /* 0x0080000006062812 */ /* 0x000fe400078efcff */
[----:B------:R-:W-:Y:S01]  /*14230*/  @!P2 IADD3.X R43, R11, UR5, R15, P0, P1 ;  /* 0x000000050b2bac10 */ /* 0x000fe200087e240f */
[----:B------:R-:W-:Y:S01]  /*14240*/  IMAD.U32 R14, RZ, RZ, UR6 ;  /* 0x00000006ff0e7e24 */ /* 0x000fe2000f8e00ff */
[----:B------:R-:W-:Y:S01]  /*14250*/  ISETP.LT.OR P2, PT, R0, 0x9, !P6 ;  /* 0x000000090000780c */ /* 0x000fe20007741670 */
[----:B------:R-:W-:Y:S01]  /*14260*/  IMAD.U32 R11, RZ, RZ, UR7 ;  /* 0x00000007ff0b7e24 */ /* 0x000fe2000f8e00ff */
[----:B------:R-:W-:-:S04]  /*14270*/  @!P5 LEA R13, P0, R13, R4, 0x7 ;  /* 0x000000040d0dd211 */ /* 0x000fc800078038ff */
[----:B------:R-:W-:Y:S02]  /*14280*/  @!P5 LEA.HI.X R11, R14, R3, R11, 0x7, P0 ;  /* 0x000000030e0bd211 */ /* 0x000fe400000f3c0b */
[----:B-1----:R-:W-:Y:S01]  /*14290*/  @!P5 IADD3 R40, P0, P1, R13, UR8, R8 ;  /* 0x000000080d28dc10 */ /* 0x002fe2000f91e008 */
[----:B------:R-:W-:Y:S02]  /*142a0*/  IMAD.U32 R13, RZ, RZ, UR6 ;  /* 0x00000006ff0d7e24 */ /* 0x000fe4000f8e00ff */
[----:B------:R-:W-:Y:S01]  /*142b0*/  IMAD.U32 R8, RZ, RZ, UR6 ;  /* 0x00000006ff087e24 */ /* 0x000fe2000f8e00ff */
[----:B------:R-:W-:Y:S01]  /*142c0*/  @!P5 IADD3.X R41, R11, UR5, R9, P0, P1 ;  /* 0x000000050b29dc10 */ /* 0x000fe200087e2409 */
[----:B------:R-:W-:Y:S01]  /*142d0*/  IMAD.U32 R11, RZ, RZ, UR7 ;  /* 0x00000007ff0b7e24 */ /* 0x000fe2000f8e00ff */
[----:B------:R-:W-:-:S04]  /*142e0*/  @!P2 LEA R13, P0, R13, R4, 0x7 ;  /* 0x000000040d0da211 */ /* 0x000fc800078038ff */
[----:B------:R-:W-:Y:S02]  /*142f0*/  @!P2 LEA.HI.X R11, R8, R3, R11, 0x7, P0 ;  /* 0x00000003080ba211 */ /* 0x000fe400000f3c0b */
[----:B------:R-:W0:Y:S02]  /*14300*/  @!P2 LDC.64 R8, c[0x0][0x5c8] ;  /* 0x00017200ff08ab82 */ /* 0x000e240000000a00 */
[----:B0-----:R-:W-:-:S04]  /*14310*/  @!P2 IADD3 R38, P0, P1, R13, UR8, R8 ;  /* 0x000000080d26ac10 */ /* 0x001fc8000f91e008 */
[----:B------:R-:W-:Y:S02]  /*14320*/  @!P2 IADD3.X R39, R11, UR5, R9, P0, P1 ;  /* 0x000000050b27ac10 */ /* 0x000fe400087e2409 */
[----:B------:R-:W-:-:S13]  /*14330*/  ISETP.LT.OR P0, PT, R0, 0x12, !P4 ;  /* 0x000000120000780c */ /* 0x000fda0006701670 */
[----:B------:R-:W0:Y:S01]  /*14340*/  @!P0 LDC.64 R8, c[0x0][0x5c8] ;  /* 0x00017200ff088b82 */ /* 0x000e220000000a00 */
[----:B---3--:R-:W-:-:S05]  /*14350*/  FMUL R11, R36, UR15 ;  /* 0x0000000f240b7c20 */ /* 0x008fca0008400000 */
[----:B------:R-:W-:Y:S02]  /*14360*/  F2FP.SATFINITE.E4M3.F32.PACK_AB_MERGE_C R11, RZ, R11, RZ ;  /* 0x0000000bff0b723e */ /* 0x000fe400048070ff */
[----:B0-----:R-:W-:-:S05]  /*14370*/  @!P0 IADD3 R8, P1, R4, R8, RZ ;  /* 0x0000000804088210 */ /* 0x001fca0007f3e0ff */
[----:B------:R-:W-:-:S05]  /*14380*/  @!P0 IMAD.X R9, R3, 0x1, R9, P1 ;  /* 0x0000000103098824 */ /* 0x000fca00008e0609 */
[----:B------:R0:W-:Y:S01]  /*14390*/  @!P0 STG.E.U8 desc[UR12][R8.64+0x11], R11 ;  /* 0x0000110b08008986 */ /* 0x0001e2000c10110c */
[----:B------:R-:W-:-:S13]  /*143a0*/  ISETP.LT.OR P0, PT, R0, 0x11, !P3 ;  /* 0x000000110000780c */ /* 0x000fda0005f01670 */
[----:B0-----:R-:W0:Y:S01]  /*143b0*/  @!P0 LDC.64 R8, c[0x0][0x5c8] ;  /* 0x00017200ff088b82 */ /* 0x001e220000000a00 */
[----:B------:R-:W-:Y:S02]  /*143c0*/  LOP3.LUT R7, R7, 0x7fffffff, RZ, 0xc0, !PT ;  /* 0x7fffffff07077812 */ /* 0x000fe400078ec0ff */
[----:B------:R-:W-:Y:S02]  /*143d0*/  LOP3.LUT R6, R6, 0xfeffffff, RZ, 0xc0, !PT ;  /* 0xfeffffff06067812 */ /* 0x000fe400078ec0ff */
[----:B------:R-:W-:Y:S01]  /*143e0*/  @P5 LOP3.LUT R7, R7, 0x80000000, RZ, 0xfc, !PT ;  /* 0x8000000007075812 */ /* 0x000fe200078efcff */
[----:B------:R-:W-:Y:S01]  /*143f0*/  FMUL R11, R37, UR15 ;  /* 0x0000000f250b7c20 */ /* 0x000fe20008400000 */
[----:B------:R-:W-:Y:S02]  /*14400*/  ISETP.LT.OR P5, PT, R0, 0xa, !P6 ;  /* 0x0000000a0000780c */ /* 0x000fe400077a1670 */
[----:B------:R-:W-:Y:S02]  /*14410*/  @P2 LOP3.LUT R6, R6, 0x1000000, RZ, 0xfc, !PT ;  /* 0x0100000006062812 */ /* 0x000fe400078efcff */
[----:B------:R-:W-:Y:S01]  /*14420*/  F2FP.SATFINITE.E4M3.F32.PACK_AB_MERGE_C R11, RZ, R11, RZ ;  /* 0x0000000bff0b723e */ /* 0x000fe200048070ff */
[----:B------:R-:W-:Y:S01]  /*14430*/  IMAD.U32 R13, RZ, RZ, UR6 ;  /* 0x00000006ff0d7e24 */ /* 0x000fe2000f8e00ff */
[----:B0-----:R-:W-:-:S04]  /*14440*/  @!P0 IADD3 R8, P1, P2, R4, UR8, R8 ;  /* 0x0000000804088c10 */ /* 0x001fc8000fa3e008 */
[----:B------:R-:W-:-:S05]  /*14450*/  @!P0 IADD3.X R9, R3, UR5, R9, P1, P2 ;  /* 0x0000000503098c10 */ /* 0x000fca0008fe4409 */
[----:B------:R0:W-:Y:S01]  /*14460*/  @!P0 STG.E.U8 desc[UR12][R8.64+0x10], R11 ;  /* 0x0000100b08008986 */ /* 0x0001e2000c10110c */
[----:B------:R-:W-:Y:S01]  /*14470*/  @!P5 LEA R13, P0, R13, R4, 0x7 ;  /* 0x000000040d0dd211 */ /* 0x000fe200078038ff */
[----:B0-----:R-:W-:Y:S02]  /*14480*/  IMAD.U32 R8, RZ, RZ, UR6 ;  /* 0x00000006ff087e24 */ /* 0x001fe4000f8e00ff */
[----:B------:R-:W-:-:S05]  /*14490*/  IMAD.U32 R11, RZ, RZ, UR7 ;  /* 0x00000007ff0b7e24 */ /* 0x000fca000f8e00ff */
[----:B------:R-:W-:Y:S02]  /*144a0*/  @!P5 LEA.HI.X R11, R8, R3, R11, 0x7, P0 ;  /* 0x00000003080bd211 */ /* 0x000fe400000f3c0b */
[----:B------:R-:W0:Y:S02]  /*144b0*/  @!P5 LDC.64 R8, c[0x0][0x5c8] ;  /* 0x00017200ff08db82 */ /* 0x000e240000000a00 */
[----:B0-----:R-:W-:-:S04]  /*144c0*/  @!P5 IADD3 R36, P0, P1, R13, UR8, R8 ;  /* 0x000000080d24dc10 */ /* 0x001fc8000f91e008 */
[----:B------:R-:W-:Y:S02]  /*144d0*/  @!P5 IADD3.X R37, R11, UR5, R9, P0, P1 ;  /* 0x000000050b25dc10 */ /* 0x000fe400087e2409 */
[----:B------:R-:W-:-:S13]  /*144e0*/  ISETP.LT.OR P0, PT, R0, 0x12, !P3 ;  /* 0x000000120000780c */ /* 0x000fda0005f01670 */
[----:B------:R-:W0:Y:S01]  /*144f0*/  @!P0 LDC.64 R8, c[0x0][0x5c8] ;  /* 0x00017200ff088b82 */ /* 0x000e220000000a00 */
[----:B------:R-:W-:-:S05]  /*14500*/  FMUL R11, R34, UR15 ;  /* 0x0000000f220b7c20 */ /* 0x000fca0008400000 */
[----:B------:R-:W-:Y:S02]  /*14510*/  F2FP.SATFINITE.E4M3.F32.PACK_AB_MERGE_C R11, RZ, R11, RZ ;  /* 0x0000000bff0b723e */ /* 0x000fe400048070ff */
[----:B0-----:R-:W-:-:S04]  /*14520*/  @!P0 IADD3 R8, P1, P2, R4, UR8, R8 ;  /* 0x0000000804088c10 */ /* 0x001fc8000fa3e008 */
[----:B------:R-:W-:-:S05]  /*14530*/  @!P0 IADD3.X R9, R3, UR5, R9, P1, P2 ;  /* 0x0000000503098c10 */ /* 0x000fca0008fe4409 */
[----:B------:R0:W-:Y:S01]  /*14540*/  @!P0 STG.E.U8 desc[UR12][R8.64+0x11], R11 ;  /* 0x0000110b08008986 */ /* 0x0001e2000c10110c */
[----:B------:R-:W-:-:S13]  /*14550*/  ISETP.LT.OR P0, PT, R0, 0x19, !P4 ;  /* 0x000000190000780c */ /* 0x000fda0006701670 */
[----:B0-----:R-:W0:Y:S01]  /*14560*/  @!P0 LDC.64 R8, c[0x0][0x5c8] ;  /* 0x00017200ff088b82 */ /* 0x001e220000000a00 */
[----:B------:R-:W-:Y:S01]  /*14570*/  LOP3.LUT R6, R6, 0xffbfffff, RZ, 0xc0, !PT ;  /* 0xffbfffff06067812 */ /* 0x000fe200078ec0ff */
[----:B------:R-:W-:-:S03]  /*14580*/  FMUL R11, R35, UR15 ;  /* 0x0000000f230b7c20 */ /* 0x000fc60008400000 */
[----:B------:R-:W-:Y:S02]  /*14590*/  @P5 LOP3.LUT R6, R6, 0x400000, RZ, 0xfc, !PT ;  /* 0x0040000006065812 */ /* 0x000fe400078efcff */
[----:B------:R-:W-:Y:S02]  /*145a0*/  ISETP.LT.OR P5, PT, R0, 0x11, !P6 ;  /* 0x000000110000780c */ /* 0x000fe400077a1670 */
[----:B------:R-:W-:Y:S01]  /*145b0*/  F2FP.SATFINITE.E4M3.F32.PACK_AB_MERGE_C R11, RZ, R11, RZ ;  /* 0x0000000bff0b723e */ /* 0x000fe200048070ff */
[----:B------:R-:W-:Y:S01]  /*145c0*/  IMAD.U32 R13, RZ, RZ, UR6 ;  /* 0x00000006ff0d7e24 */ /* 0x000fe2000f8e00ff */
[----:B0-----:R-:W-:-:S05]  /*145d0*/  @!P0 IADD3 R8, P1, R4, R8, RZ ;  /* 0x0000000804088210 */ /* 0x001fca0007f3e0ff */
[----:B------:R-:W-:-:S05]  /*145e0*/  @!P0 IMAD.X R9, R3, 0x1, R9, P1 ;  /* 0x0000000103098824 */ /* 0x000fca00008e0609 */
        /* <DEDUP_REMOVED lines=12> */
[----:B0-----:R-:W-:-:S05]  /*146b0*/  @!P0 IADD3 R8, P1, R4, R8, RZ ;  /* 0x0000000804088210 */ /* 0x001fca0007f3e0ff */
[----:B------:R-:W-:-:S05]  /*146c0*/  @!P0 IMAD.X R9, R3, 0x1, R9, P1 ;  /* 0x0000000103098824 */ /* 0x000fca00008e0609 */
        /* <DEDUP_REMOVED lines=126> */
[----:B------:R-:W-:Y:S02]  /*14eb0*/  ISETP.LT.OR P0, PT, R0, 0x31, !P4 ;  /* 0x000000310000780c */ /* 0x000fe40006701670 */
[----:B------:R-:W-:-:S04]  /*14ec0*/  LOP3.LUT R6, R6, 0xfffeffff, RZ, 0xc0, !PT ;  /* 0xfffeffff06067812 */ /* 0x000fc800078ec0ff */
[----:B------:R-:W-:-:S07]  /*14ed0*/  @P5 LOP3.LUT R6, R6, 0x10000, RZ, 0xfc, !PT ;  /* 0x0001000006065812 */ /* 0x000fce00078efcff */
[----:B0-----:R-:W0:Y:S01]  /*14ee0*/  @!P0 LDC.64 R8, c[0x0][0x5c8] ;  /* 0x00017200ff088b82 */ /* 0x001e220000000a00 */
[----:B------:R-:W-:Y:S01]  /*14ef0*/  ISETP.LT.OR P5, PT, R0, 0x29, !P6 ;  /* 0x000000290000780c */ /* 0x000fe200077a1670 */
[----:B------:R-:W-:-:S12]  /*14f00*/  FMUL R11, R246, UR15 ;  /* 0x0000000ff60b7c20 */ /* 0x000fd80008400000 */
[----:B------:R-:W1:Y:S01]  /*14f10*/  @!P5 LDC.64 R246, c[0x0][0x5c8] ;  /* 0x00017200fff6db82 */ /* 0x000e620000000a00 */
[----:B------:R-:W-:Y:S02]  /*14f20*/  F2FP.SATFINITE.E4M3.F32.PACK_AB_MERGE_C R11, RZ, R11, RZ ;  /* 0x0000000bff0b723e */ /* 0x000fe400048070ff */
[----:B0-----:R-:W-:-:S05]  /*14f30*/  @!P0 IADD3 R8, P1, R4, R8, RZ ;  /* 0x0000000804088210 */ /* 0x001fca0007f3e0ff */
[----:B------:R-:W-:-:S05]  /*14f40*/  @!P0 IMAD.X R9, R3, 0x1, R9, P1 ;  /* 0x0000000103098824 */ /* 0x000fca00008e0609 */
[----:B------:R0:W-:Y:S02]  /*14f50*/  @!P0 STG.E.U8 desc[UR12][R8.64+0x30], R11 ;  /* 0x0000300b08008986 */ /* 0x0001e4000c10110c */
[----:B0-----:R-:W-:Y:S02]  /*14f60*/  IMAD.U32 R9, RZ, RZ, UR6 ;  /* 0x00000006ff097e24 */ /* 0x001fe4000f8e00ff */
[----:B------:R-:W-:Y:S02]  /*14f70*/  IMAD.U32 R8, RZ, RZ, UR6 ;  /* 0x00000006ff087e24 */ /* 0x000fe4000f8e00ff */
[----:B------:R-:W-:Y:S01]  /*14f80*/  IMAD.U32 R11, RZ, RZ, UR7 ;  /* 0x00000007ff0b7e24 */ /* 0x000fe2000f8e00ff */
[----:B------:R-:W-:-:S04]  /*14f90*/  @!P5 LEA R9, P0, R9, R4, 0x7 ;  /* 0x000000040909d211 */ /* 0x000fc800078038ff */
[----:B------:R-:W-:Y:S02]  /*14fa0*/  @!P5 LEA.HI.X R8, R8, R3, R11, 0x7, P0 ;  /* 0x000000030808d211 */ /* 0x000fe400000f3c0b */
[----:B-1----:R-:W-:-:S04]  /*14fb0*/  @!P5 IADD3 R246, P0, P1, R9, UR8, R246 ;  /* 0x0000000809f6dc10 */ /* 0x002fc8000f91e0f6 */
        /* <DEDUP_REMOVED lines=385> */
[----:B------:R-:W-:-:S05]  /*167d0*/  FMUL R11, R236, UR15 ;  /* 0x0000000fec0b7c20 */ /* 0x000fca0008400000 */
[----:B------:R-:W-:Y:S02]  /*167e0*/  F2FP.SATFINITE.E4M3.F32.PACK_AB_MERGE_C R11, RZ, R11, RZ ;  /* 0x0000000bff0b723e */ /* 0x000fe400048070ff */
[----:B0-----:R-:W-:-:S05]  /*167f0*/  @!P0 IADD3 R234, P1, R4, R234, RZ ;  /* 0x000000ea04ea8210 */ /* 0x001fca0007f3e0ff */
[----:B------:R-:W-:Y:S01]  /*16800*/  @!P0 IMAD.X R235, R3, 0x1, R235, P1 ;  /* 0x0000000103eb8824 */ /* 0x000fe200008e06eb */
[----:B------:R-:W-:-:S04]  /*16810*/  ISETP.LT.OR P1, PT, R0, 0x71, !P3 ;  /* 0x000000710000780c */ /* 0x000fc80005f21670 */
[----:B------:R0:W-:Y:S09]  /*16820*/  @!P0 STG.E.U8 desc[UR12][R234.64+0x70], R11 ;  /* 0x0000700bea008986 */ /* 0x0001f2000c10110c */
[----:B0-----:R-:W0:Y:S02]  /*16830*/  @!P1 LDC.64 R234, c[0x0][0x5c8] ;  /* 0x00017200ffea9b82 */ /* 0x001e240000000a00 */
        /* <DEDUP_REMOVED lines=11> */
[----:B------:R-:W-:Y:S01]  /*168f0*/  FMUL R11, R238, UR15 ;  /* 0x0000000fee0b7c20 */ /* 0x000fe20008400000 */
[----:B------:R-:W-:-:S04]  /*16900*/  LOP3.LUT R6, R6, 0xfffffffe, RZ, 0xc0, !PT ;  /* 0xfffffffe06067812 */ /* 0x000fc800078ec0ff */
[----:B------:R-:W-:Y:S02]  /*16910*/  F2FP.SATFINITE.E4M3.F32.PACK_AB_MERGE_C R11, RZ, R11, RZ ;  /* 0x0000000bff0b723e */ /* 0x000fe400048070ff */
[----:B------:R-:W-:-:S03]  /*16920*/  @P5 LOP3.LUT R6, R6, 0x1, RZ, 0xfc, !PT ;  /* 0x0000000106065812 */ /* 0x000fc600078efcff */
[----:B------:R1:W-:Y:S01]  /*16930*/  @!P1 STG.E.U8 desc[UR12][R234.64+0x70], R11 ;  /* 0x0000700bea009986 */ /* 0x0003e2000c10110c */
[----:B0-----:R-:W-:Y:S01]  /*16940*/  @!P0 IADD3 R236, P2, P5, R4, UR8, R236 ;  /* 0x0000000804ec8c10 */ /* 0x001fe2000fd5e0ec */
[----:B-1----:R-:W-:-:S03]  /*16950*/  FMUL R11, R241, UR15 ;  /* 0x0000000ff10b7c20 */ /* 0x002fc60008400000 */
[----:B------:R-:W-:Y:S02]  /*16960*/  @!P0 IADD3.X R237, R3, UR5, R237, P2, P5 ;  /* 0x0000000503ed8c10 */ /* 0x000fe400097ea4ed */
[C---:B------:R-:W-:Y:S02]  /*16970*/  ISETP.LT.OR P2, PT, R0.reuse, 0x79, !P3 ;  /* 0x000000790000780c */ /* 0x040fe40005f41670 */
[----:B------:R-:W-:Y:S02]  /*16980*/  F2FP.SATFINITE.E4M3.F32.PACK_AB_MERGE_C R11, RZ, R11, RZ ;  /* 0x0000000bff0b723e */ /* 0x000fe400048070ff */
[----:B------:R-:W-:-:S03]  /*16990*/  ISETP.LT.OR P3, PT, R0, 0x7a, !P3 ;  /* 0x0000007a0000780c */ /* 0x000fc60005f61670 */
[----:B------:R0:W-:Y:S01]  /*169a0*/  @!P0 STG.E.U8 desc[UR12][R236.64+0x71], R11 ;  /* 0x0000710bec008986 */ /* 0x0001e2000c10110c */
[----:B------:R-:W-:-:S05]  /*169b0*/  ISETP.LT.OR P0, PT, R0, 0x79, !P4 ;  /* 0x000000790000780c */ /* 0x000fca0006701670 */
[----:B------:R-:W1:Y:S08]  /*169c0*/  @!P2 LDC.64 R238, c[0x0][0x5c8] ;  /* 0x00017200ffeeab82 */ /* 0x000e700000000a00 */
[----:B------:R-:W2:Y:S08]  /*169d0*/  @!P3 LDC.64 R234, c[0x0][0x5c8] ;  /* 0x00017200ffeabb82 */ /* 0x000eb00000000a00 */
[----:B0-----:R-:W0:Y:S01]  /*169e0*/  @!P0 LDC.64 R236, c[0x0][0x5c8] ;  /* 0x00017200ffec8b82 */ /* 0x001e220000000a00 */
[----:B-1----:R-:W-:-:S04]  /*169f0*/  @!P2 IADD3 R238, P1, P5, R4, UR8, R238 ;  /* 0x0000000804eeac10 */ /* 0x002fc8000fd3e0ee */
[----:B------:R-:W-:Y:S02]  /*16a00*/  @!P2 IADD3.X R239, R3, UR5, R239, P1, P5 ;  /* 0x0000000503efac10 */ /* 0x000fe40008fea4ef */
[----:B--2---:R-:W-:Y:S01]  /*16a10*/  @!P3 IADD3 R234, P1, P5, R4, UR8, R234 ;  /* 0x0000000804eabc10 */ /* 0x004fe2000fd3e0ea */
[----:B------:R-:W-:-:S03]  /*16a20*/  FMUL R11, R240, UR15 ;  /* 0x0000000ff00b7c20 */ /* 0x000fc60008400000 */
[----:B------:R-:W-:Y:S02]  /*16a30*/  @!P3 IADD3.X R235, R3, UR5, R235, P1, P5 ;  /* 0x0000000503ebbc10 */ /* 0x000fe40008fea4eb */
[----:B0-----:R-:W-:Y:S02]  /*16a40*/  @!P0 IADD3 R236, P1, R4, R236, RZ ;  /* 0x000000ec04ec8210 */ /* 0x001fe40007f3e0ff */
[----:B------:R-:W-:-:S03]  /*16a50*/  F2FP.SATFINITE.E4M3.F32.PACK_AB_MERGE_C R11, RZ, R11, RZ ;  /* 0x0000000bff0b723e */ /* 0x000fc600048070ff */
[----:B------:R-:W-:-:S05]  /*16a60*/  @!P0 IMAD.X R237, R3, 0x1, R237, P1 ;  /* 0x0000000103ed8824 */ /* 0x000fca00008e06ed */
[----:B------:R0:W-:Y:S01]  /*16a70*/  @!P0 STG.E.U8 desc[UR12][R236.64+0x78], R11 ;  /* 0x0000780bec008986 */ /* 0x0001e2000c10110c */
[----:B------:R-:W-:-:S04]  /*16a80*/  ISETP.GE.AND P0, PT, R12, 0x41, PT ;  /* 0x000000410c00780c */ /* 0x000fc80003f06270 */
[C---:B------:R-:W-:Y:S02]  /*16a90*/  ISETP.LT.OR P1, PT, R0.reuse, 0x1, !P0 ;  /* 0x000000010000780c */ /* 0x040fe40004721670 */
[----:B------:R-:W-:-:S11]  /*16aa0*/  ISETP.LT.OR P4, PT, R0, 0x7a, !P4 ;  /* 0x0000007a0000780c */ /* 0x000fd60006781670 */
[----:B0-----:R-:W0:Y:S08]  /*16ab0*/  @!P1 LDC.64 R236, c[0x0][0x5c8] ;  /* 0x00017200ffec9b82 */ /* 0x001e300000000a00 */
[----:B------:R-:W1:Y:S01]  /*16ac0*/  @!P4 LDC.64 R240, c[0x0][0x5c8] ;  /* 0x00017200fff0cb82 */ /* 0x000e620000000a00 */
[----:B------:R-:W-:Y:S02]  /*16ad0*/  USHF.L.U32 UR9, UR6, 0x6, URZ ;  /* 0x0000000606097899 */ /* 0x000fe4000800063f */
[----:B------:R-:W-:Y:S01]  /*16ae0*/  USHF.L.U64.HI UR14, UR6, 0x6, UR7 ;  /* 0x00000006060e7899 */ /* 0x000fe20008010207 */
[----:B------:R-:W-:-:S03]  /*16af0*/  FMUL R11, R243, UR15 ;  /* 0x0000000ff30b7c20 */ /* 0x000fc60008400000 */
[----:B0-----:R-:W-:-:S04]  /*16b00*/  @!P1 IADD3 R236, P5, P6, R4, UR9, R236 ;  /* 0x0000000904ec9c10 */ /* 0x001fc8000febe0ec */
[----:B------:R-:W-:Y:S02]  /*16b10*/  @!P1 IADD3.X R237, R3, UR14, R237, P5, P6 ;  /* 0x0000000e03ed9c10 */ /* 0x000fe4000afec4ed */
[----:B-1----:R-:W-:Y:S02]  /*16b20*/  @!P4 IADD3 R240, P5, R4, R240, RZ ;  /* 0x000000f004f0c210 */ /* 0x002fe40007fbe0ff */
[----:B------:R-:W-:-:S03]  /*16b30*/  F2FP.SATFINITE.E4M3.F32.PACK_AB_MERGE_C R11, RZ, R11, RZ ;  /* 0x0000000bff0b723e */ /* 0x000fc600048070ff */
[----:B------:R-:W-:-:S05]  /*16b40*/  @!P4 IMAD.X R241, R3, 0x1, R241, P5 ;  /* 0x0000000103f1c824 */ /* 0x000fca00028e06f1 */
[----:B------:R0:W-:Y:S01]  /*16b50*/  @!P4 STG.E.U8 desc[UR12][R240.64+0x79], R11 ;  /* 0x0000790bf000c986 */ /* 0x0001e2000c10110c */
[----:B------:R-:W-:Y:S01]  /*16b60*/  ISETP.LT.OR P4, PT, R0, 0x2, !P0 ;  /* 0x000000020000780c */ /* 0x000fe20004781670 */
[----:B0-----:R-:W-:-:S12]  /*16b70*/  FMUL R11, R242, UR15 ;  /* 0x0000000ff20b7c20 */ /* 0x001fd80008400000 */
[----:B------:R-:W0:Y:S01]  /*16b80*/  @!P4 LDC.64 R240, c[0x0][0x5c8] ;  /* 0x00017200fff0cb82 */ /* 0x000e220000000a00 */
[----:B------:R-:W-:-:S05]  /*16b90*/  F2FP.SATFINITE.E4M3.F32.PACK_AB_MERGE_C R11, RZ, R11, RZ ;  /* 0x0000000bff0b723e */ /* 0x000fca00048070ff */
[----:B------:R1:W-:Y:S01]  /*16ba0*/  @!P2 STG.E.U8 desc[UR12][R238.64+0x78], R11 ;  /* 0x0000780bee00a986 */ /* 0x0003e2000c10110c */
[----:B------:R-:W-:-:S13]  /*16bb0*/  ISETP.LT.OR P2, PT, R0, 0x9, !P0 ;  /* 0x000000090000780c */ /* 0x000fda0004741670 */
[----:B------:R-:W2:Y:S01]  /*16bc0*/  @!P2 LDC.64 R242, c[0x0][0x5c8] ;  /* 0x00017200fff2ab82 */ /* 0x000ea20000000a00 */
[----:B0-----:R-:W-:Y:S02]  /*16bd0*/  @!P4 IADD3 R240, P5, P6, R4, UR9, R240 ;  /* 0x0000000904f0cc10 */ /* 0x001fe4000febe0f0 */
[----:B------:R-:W-:Y:S02]  /*16be0*/  LOP3.LUT R10, R10, 0xfffffffd, RZ, 0xc0, !PT ;  /* 0xfffffffd0a0a7812 */ /* 0x000fe400078ec0ff */
[----:B------:R-:W-:Y:S02]  /*16bf0*/  @!P4 IADD3.X R241, R3, UR14, R241, P5, P6 ;  /* 0x0000000e03f1cc10 */ /* 0x000fe4000afec4f1 */
[----:B------:R-:W-:Y:S02]  /*16c00*/  @P2 LOP3.LUT R10, R10, 0x2, RZ, 0xfc, !PT ;  /* 0x000000020a0a2812 */ /* 0x000fe400078efcff */
[----:B--2---:R-:W-:-:S04]  /*16c10*/  @!P2 IADD3 R242, P5, P6, R4, UR9, R242 ;  /* 0x0000000904f2ac10 */ /* 0x004fc8000febe0f2 */
[----:B------:R-:W-:Y:S02]  /*16c20*/  @!P2 IADD3.X R243, R3, UR14, R243, P5, P6 ;  /* 0x0000000e03f3ac10 */ /* 0x000fe4000afec4f3 */
[----:B------:R-:W-:-:S13]  /*16c30*/  ISETP.LT.OR P2, PT, R0, 0xa, !P0 ;  /* 0x0000000a0000780c */ /* 0x000fda0004741670 */
[----:B-1----:R-:W0:Y:S01]  /*16c40*/  @!P2 LDC.64 R238, c[0x0][0x5c8] ;  /* 0x00017200ffeeab82 */ /* 0x002e220000000a00 */
[----:B------:R-:W-:-:S05]  /*16c50*/  FMUL R11, R244, UR15 ;  /* 0x0000000ff40b7c20 */ /* 0x000fca0008400000 */
[----:B------:R-:W-:Y:S02]  /*16c60*/  F2FP.SATFINITE.E4M3.F32.PACK_AB_MERGE_C R11, RZ, R11, RZ ;  /* 0x0000000bff0b723e */ /* 0x000fe400048070ff */
[----:B0-----:R-:W-:-:S04]  /*16c70*/  @!P2 IADD3 R238, P5, P6, R4, UR9, R238 ;  /* 0x0000000904eeac10 */ /* 0x001fc8000febe0ee */
[----:B------:R-:W-:Y:S02]  /*16c80*/  @!P2 IADD3.X R239, R3, UR14, R239, P5, P6 ;  /* 0x0000000e03efac10 */ /* 0x000fe4000afec4ef */
[----:B------:R-:W-:Y:S01]  /*16c90*/  ISETP.LT.OR P2, PT, R0, 0x11, !P0 ;  /* 0x000000110000780c */ /* 0x000fe20004741670 */
[----:B------:R0:W-:-:S12]  /*16ca0*/  @!P3 STG.E.U8 desc[UR12][R234.64+0x79], R11 ;  /* 0x0000790bea00b986 */ /* 0x0001d8000c10110c */
[----:B0-----:R-:W0:Y:S01]  /*16cb0*/  @!P2 LDC.64 R234, c[0x0][0x5c8] ;  /* 0x00017200ffeaab82 */ /* 0x001e220000000a00 */
        /* <DEDUP_REMOVED lines=11> */
[----:B------:R-:W-:-:S04]  /*16d70*/  ISETP.GE.AND P1, PT, R12, 0x49, PT ;  /* 0x000000490c00780c */ /* 0x000fc80003f26270 */
[----:B------:R-:W-:Y:S01]  /*16d80*/  ISETP.LT.OR P3, PT, R0, 0x1, !P1 ;  /* 0x000000010000780c */ /* 0x000fe20004f61670 */
[----:B------:R0:W-:-:S12]  /*16d90*/  @!P4 STG.E.U8 desc[UR12][R240.64+0x1], R153 ;  /* 0x00000199f000c986 */ /* 0x0001d8000c10110c */
[----:B0-----:R-:W0:Y:S01]  /*16da0*/  @!P3 LDC.64 R240, c[0x0][0x5c8] ;  /* 0x00017200fff0bb82 */ /* 0x001e220000000a00 */
[----:B------:R-:W-:Y:S01]  /*16db0*/  IMAD.U32 R13, RZ, RZ, UR8 ;  /* 0x00000008ff0d7e24 */ /* 0x000fe2000f8e00ff */
[----:B------:R-:W-:Y:S01]  /*16dc0*/  ISETP.LT.OR P2, PT, R0, 0x19, !P0 ;  /* 0x000000190000780c */ /* 0x000fe20004741670 */
[----:B------:R-:W-:-:S03]  /*16dd0*/  IMAD.U32 R11, RZ, RZ, UR5 ;  /* 0x00000005ff0b7e24 */ /* 0x000fc6000f8e00ff */
[----:B------:R-:W-:-:S04]  /*16de0*/  @!P3 IADD3 R13, P5, P6, R13, UR9, R4 ;  /* 0x000000090d0dbc10 */ /* 0x000fc8000febe004 */
[----:B------:R-:W-:-:S05]  /*16df0*/  @!P3 IADD3.X R11, R11, UR14, R3, P5, P6 ;  /* 0x0000000e0b0bbc10 */ /* 0x000fca000afec403 */
[----:B------:R-:W1:Y:S01]  /*16e00*/  @!P2 LDC.64 R152, c[0x0][0x5c8] ;  /* 0x00017200ff98ab82 */ /* 0x000e620000000a00 */
[----:B0-----:R-:W-:-:S05]  /*16e10*/  @!P3 IADD3 R240, P4, R13, R240, RZ ;  /* 0x000000f00df0b210 */ /* 0x001fca0007f9e0ff */
[----:B------:R-:W-:Y:S01]  /*16e20*/  @!P3 IMAD.X R241, R11, 0x1, R241, P4 ;  /* 0x000000010bf1b824 */ /* 0x000fe200020e06f1 */
[----:B------:R-:W-:Y:S01]  /*16e30*/  ISETP.LT.OR P4, PT, R0, 0x2, !P1 ;  /* 0x000000020000780c */ /* 0x000fe20004f81670 */
[----:B------:R-:W-:-:S12]  /*16e40*/  FMUL R154, R154, UR15 ;  /* 0x0000000f9a9a7c20 */ /* 0x000fd80008400000 */
[----:B------:R-:W0:Y:S01]  /*16e50*/  @!P4 LDC.64 R244, c[0x0][0x5c8] ;  /* 0x00017200fff4cb82 */ /* 0x000e220000000a00 */
[----:B------:R-:W-:Y:S01]  /*16e60*/  F2FP.SATFINITE.E4M3.F32.PACK_AB_MERGE_C R154, RZ, R154, RZ ;  /* 0x0000009aff9a723e */ /* 0x000fe200048070ff */
[----:B------:R-:W-:Y:S01]  /*16e70*/  IMAD.U32 R13, RZ, RZ, UR8 ;  /* 0x00000008ff0d7e24 */ /* 0x000fe2000f8e00ff */
[----:B-1----:R-:W-:Y:S01]  /*16e80*/  @!P2 IADD3 R152, P5, P6, R4, UR9, R152 ;  /* 0x000000090498ac10 */ /* 0x002fe2000febe098 */
[----:B------:R-:W-:Y:S02]  /*16e90*/  IMAD.U32 R11, RZ, RZ, UR5 ;  /* 0x00000005ff0b7e24 */ /* 0x000fe4000f8e00ff */
[----:B------:R1:W-:Y:S01]  /*16ea0*/  @!P3 STG.E.U8 desc[UR12][R240.64], R154 ;  /* 0x0000009af000b986 */ /* 0x0003e2000c10110c */
[----:B------:R-:W-:Y:S02]  /*16eb0*/  @!P2 IADD3.X R153, R3, UR14, R153, P5, P6 ;  /* 0x0000000e0399ac10 */ /* 0x000fe4000afec499 */
[----:B------:R-:W-:-:S04]  /*16ec0*/  @!P4 IADD3 R13, P3, P5, R13, UR9, R4 ;  /* 0x000000090d0dcc10 */ /* 0x000fc8000fd7e004 */
[----:B------:R-:W-:Y:S02]  /*16ed0*/  @!P4 IADD3.X R11, R11, UR14, R3, P3, P5 ;  /* 0x0000000e0b0bcc10 */ /* 0x000fe40009fea403 */
[----:B0-----:R-:W-:-:S05]  /*16ee0*/  @!P4 IADD3 R244, P3, R13, R244, RZ ;  /* 0x000000f40df4c210 */ /* 0x001fca0007f7e0ff */
[----:B------:R-:W-:Y:S01]  /*16ef0*/  @!P4 IMAD.X R245, R11, 0x1, R245, P3 ;  /* 0x000000010bf5c824 */ /* 0x000fe200018e06f5 */
[----:B------:R-:W-:-:S13]  /*16f00*/  ISETP.LT.OR P3, PT, R0, 0x1a, !P0 ;  /* 0x0000001a0000780c */ /* 0x000fda0004761670 */
[----:B-1----:R-:W0:Y:S01]  /*16f10*/  @!P3 LDC.64 R240, c[0x0][0x5c8] ;  /* 0x00017200fff0bb82 */ /* 0x002e220000000a00 */
[C---:B------:R-:W-:Y:S02]  /*16f20*/  LOP3.LUT P2, RZ, R10.reuse, 0x2, RZ, 0xc0, !PT ;  /* 0x000000020aff7812 */ /* 0x040fe4000784c0ff */
[----:B------:R-:W-:Y:S01]  /*16f30*/  LOP3.LUT R10, R10, 0xfffffffe, RZ, 0xc0, !PT ;  /* 0xfffffffe0a0a7812 */ /* 0x000fe200078ec0ff */
[----:B------:R-:W-:-:S03]  /*16f40*/  FMUL R155, R155, UR15 ;  /* 0x0000000f9b9b7c20 */ /* 0x000fc60008400000 */
[----:B------:R-:W-:Y:S01]  /*16f50*/  @P3 LOP3.LUT R10, R10, 0x1, RZ, 0xfc, !PT ;  /* 0x000000010a0a3812 */ /* 0x000fe200078efcff */
[----:B------:R-:W-:Y:S01]  /*16f60*/  FMUL R156, R156, UR15 ;  /* 0x0000000f9c9c7c20 */ /* 0x000fe20008400000 */
[----:B------:R-:W-:Y:S02]  /*16f70*/  F2FP.SATFINITE.E4M3.F32.PACK_AB_MERGE_C R155, RZ, R155, RZ ;  /* 0x0000009bff9b723e */ /* 0x000fe400048070ff */
[----:B0-----:R-:W-:-:S04]  /*16f80*/  @!P3 IADD3 R240, P5, P6, R4, UR9, R240 ;  /* 0x0000000904f0bc10 */ /* 0x001fc8000febe0f0 */
[----:B------:R-:W-:Y:S02]  /*16f90*/  @!P3 IADD3.X R241, R3, UR14, R241, P5, P6 ;  /* 0x0000000e03f1bc10 */ /* 0x000fe4000afec4f1 */
[C---:B------:R-:W-:Y:S02]  /*16fa0*/  ISETP.LT.OR P6, PT, R0.reuse, 0x21, !P0 ;  /* 0x000000210000780c */ /* 0x040fe400047c1670 */
[----:B------:R-:W-:Y:S01]  /*16fb0*/  ISETP.LT.OR P3, PT, R0, 0x22, !P0 ;  /* 0x000000220000780c */ /* 0x000fe20004761670 */
[----:B------:R0:W-:Y:S01]  /*16fc0*/  @!P4 STG.E.U8 desc[UR12][R244.64+0x1], R155 ;  /* 0x0000019bf400c986 */ /* 0x0001e2000c10110c */
[----:B------:R-:W-:-:S05]  /*16fd0*/  F2FP.SATFINITE.E4M3.F32.PACK_AB_MERGE_C R156, RZ, R156, RZ ;  /* 0x0000009cff9c723e */ /* 0x000fca00048070ff */
[----:B------:R1:W-:Y:S04]  /*16fe0*/  @!P2 STG.E.U8 desc[UR12][R242.64+0x8], R156 ;  /* 0x0000089cf200a986 */ /* 0x0003e8000c10110c */
[----:B0-----:R-:W0:Y:S08]  /*16ff0*/  @!P6 LDC.64 R154, c[0x0][0x5c8] ;  /* 0x00017200ff9aeb82 */ /* 0x001e300000000a00 */
[----:B-1----:R-:W1:Y:S01]  /*17000*/  @!P3 LDC.64 R242, c[0x0][0x5c8] ;  /* 0x00017200fff2bb82 */ /* 0x002e620000000a00 */
[----:B------:R-:W-:Y:S01]  /*17010*/  FMUL R157, R157, UR15 ;  /* 0x0000000f9d9d7c20 */ /* 0x000fe20008400000 */
[----:B0-----:R-:W-:-:S04]  /*17020*/  @!P6 IADD3 R154, P4, P5, R4, UR9, R154 ;  /* 0x00000009049aec10 */ /* 0x001fc8000fd9e09a */
[C---:B------:R-:W-:Y:S02]  /*17030*/  @!P6 IADD3.X R155, R3.reuse, UR14, R155, P4, P5 ;  /* 0x0000000e039bec10 */ /* 0x040fe4000a7ea49b */
[----:B-1----:R-:W-:Y:S02]  /*17040*/  @!P3 IADD3 R242, P2, P4, R4, UR9, R242 ;  /* 0x0000000904f2bc10 */ /* 0x002fe4000fc5e0f2 */
[C---:B------:R-:W-:Y:S02]  /*17050*/  ISETP.LT.OR P6, PT, R0.reuse, 0xa, !P0 ;  /* 0x0000000a0000780c */ /* 0x040fe400047c1670 */
[----:B------:R-:W-:Y:S02]  /*17060*/  @!P3 IADD3.X R243, R3, UR14, R243, P2, P4 ;  /* 0x0000000e03f3bc10 */ /* 0x000fe400097e84f3 */
[----:B------:R-:W-:Y:S02]  /*17070*/  ISETP.LT.OR P2, PT, R0, 0x9, !P1 ;  /* 0x000000090000780c */ /* 0x000fe40004f41670 */
[----:B------:R-:W-:-:S02]  /*17080*/  F2FP.SATFINITE.E4M3.F32.PACK_AB_MERGE_C R157, RZ, R157, RZ ;  /* 0x0000009dff9d723e */ /* 0x000fc400048070ff */
[----:B------:R-:W-:-:S05]  /*17090*/  ISETP.LT.OR P3, PT, R0, 0x29, !P0 ;  /* 0x000000290000780c */ /* 0x000fca0004761670 */
[----:B------:R0:W-:Y:S04]  /*170a0*/  @!P6 STG.E.U8 desc[UR12][R238.64+0x9], R157 ;  /* 0x0000099dee00e986 */ /* 0x0001e8000c10110c */
[----:B0-----:R-:W0:Y:S01]  /*170b0*/  @!P2 LDC.64 R238, c[0x0][0x5c8] ;  /* 0x00017200ffeeab82 */ /* 0x001e220000000a00 */
[----:B------:R-:W-:-:S07]  /*170c0*/  IMAD.U32 R13, RZ, RZ, UR8 ;  /* 0x00000008ff0d7e24 */ /* 0x000fce000f8e00ff */
[----:B------:R-:W1:Y:S01]  /*170d0*/  @!P3 LDC.64 R156, c[0x0][0x5c8] ;  /* 0x00017200ff9cbb82 */ /* 0x000e620000000a00 */
[----:B------:R-:W-:Y:S01]  /*170e0*/  IMAD.U32 R11, RZ, RZ, UR5 ;  /* 0x00000005ff0b7e24 */ /* 0x000fe2000f8e00ff */
[----:B------:R-:W-:Y:S01]  /*170f0*/  @!P2 IADD3 R13, P4, P5, R13, UR9, R4 ;  /* 0x000000090d0dac10 */ /* 0x000fe2000fd9e004 */
[----:B------:R-:W-:-:S03]  /*17100*/  FMUL R158, R158, UR15 ;  /* 0x0000000f9e9e7c20 */ /* 0x000fc60008400000 */
[----:B------:R-:W-:Y:S02]  /*17110*/  @!P2 IADD3.X R11, R11, UR14, R3, P4, P5 ;  /* 0x0000000e0b0bac10 */ /* 0x000fe4000a7ea403 */
[----:B------:R-:W-:Y:S02]  /*17120*/  F2FP.SATFINITE.E4M3.F32.PACK_AB_MERGE_C R158, RZ, R158, RZ ;  /* 0x0000009eff9e723e */ /* 0x000fe400048070ff */
[----:B0-----:R-:W-:-:S05]  /*17130*/  @!P2 IADD3 R238, P4, R13, R238, RZ ;  /* 0x000000ee0deea210 */ /* 0x001fca0007f9e0ff */
[----:B------:R-:W-:Y:S01]  /*17140*/  @!P2 IMAD.X R239, R11, 0x1, R239, P4 ;  /* 0x000000010befa824 */ /* 0x000fe200020e06ef */
[----:B-1----:R-:W-:-:S04]  /*17150*/  @!P3 IADD3 R156, P5, P6, R4, UR9, R156 ;  /* 0x00000009049cbc10 */ /* 0x002fc8000febe09c */
[----:B------:R0:W-:Y:S01]  /*17160*/  @!P2 STG.E.U8 desc[UR12][R238.64+0x8], R158 ;  /* 0x0000089eee00a986 */ /* 0x0001e2000c10110c */
[C---:B------:R-:W-:Y:S02]  /*17170*/  ISETP.LT.OR P2, PT, R0.reuse, 0xa, !P1 ;  /* 0x0000000a0000780c */ /* 0x040fe40004f41670 */
[----:B------:R-:W-:Y:S02]  /*17180*/  @!P3 IADD3.X R157, R3, UR14, R157, P5, P6 ;  /* 0x0000000e039dbc10 */ /* 0x000fe4000afec49d */
[----:B------:R-:W-:-:S09]  /*17190*/  ISETP.LT.OR P3, PT, R0, 0x2a, !P0 ;  /* 0x0000002a0000780c */ /* 0x000fd20004761670 */
[----:B------:R-:W1:Y:S08]  /*171a0*/  @!P2 LDC.64 R244, c[0x0][0x5c8] ;  /* 0x00017200fff4ab82 */ /* 0x000e700000000a00 */
[----:B0-----:R-:W0:Y:S01]  /*171b0*/  @!P3 LDC.64 R238, c[0x0][0x5c8] ;  /* 0x00017200ffeebb82 */ /* 0x001e220000000a00 */
[----:B------:R-:W-:Y:S02]  /*171c0*/  IMAD.U32 R13, RZ, RZ, UR8 ;  /* 0x00000008ff0d7e24 */ /* 0x000fe4000f8e00ff */
[----:B------:R-:W-:-:S03]  /*171d0*/  IMAD.U32 R11, RZ, RZ, UR5 ;  /* 0x00000005ff0b7e24 */ /* 0x000fc6000f8e00ff */
[----:B------:R-:W-:-:S04]  /*171e0*/  @!P2 IADD3 R13, P4, P5, R13, UR9, R4 ;  /* 0x000000090d0dac10 */ /* 0x000fc8000fd9e004 */
[----:B------:R-:W-:Y:S02]  /*171f0*/  @!P2 IADD3.X R11, R11, UR14, R3, P4, P5 ;  /* 0x0000000e0b0bac10 */ /* 0x000fe4000a7ea403 */
[----:B-1----:R-:W-:-:S05]  /*17200*/  @!P2 IADD3 R244, P4, R13, R244, RZ ;  /* 0x000000f40df4a210 */ /* 0x002fca0007f9e0ff */
[----:B------:R-:W-:Y:S01]  /*17210*/  @!P2 IMAD.X R245, R11, 0x1, R245, P4 ;  /* 0x000000010bf5a824 */ /* 0x000fe200020e06f5 */
[----:B0-----:R-:W-:Y:S01]  /*17220*/  @!P3 IADD3 R238, P4, P5, R4, UR9, R238 ;  /* 0x0000000904eebc10 */ /* 0x001fe2000fd9e0ee */
[----:B------:R-:W-:-:S03]  /*17230*/  FMUL R159, R159, UR15 ;  /* 0x0000000f9f9f7c20 */ /* 0x000fc60008400000 */
[----:B------:R-:W-:Y:S02]  /*17240*/  @!P3 IADD3.X R239, R3, UR14, R239, P4, P5 ;  /* 0x0000000e03efbc10 */ /* 0x000fe4000a7ea4ef */
[----:B------:R-:W-:Y:S01]  /*17250*/  ISETP.LT.OR P3, PT, R0, 0x11, !P0 ;  /* 0x000000110000780c */ /* 0x000fe20004761670 */
[----:B------:R-:W-:Y:S01]  /*17260*/  FMUL R160, R160, UR15 ;  /* 0x0000000fa0a07c20 */ /* 0x000fe20008400000 */
[----:B------:R-:W-:Y:S02]  /*17270*/  F2FP.SATFINITE.E4M3.F32.PACK_AB_MERGE_C R159, RZ, R159, RZ ;  /* 0x0000009fff9f723e */ /* 0x000fe400048070ff */
[C---:B------:R-:W-:Y:S02]  /*17280*/  ISETP.LT.OR P6, PT, R0.reuse, 0x31, !P0 ;  /* 0x000000310000780c */ /* 0x040fe400047c1670 */
[----:B------:R-:W-:Y:S01]  /*17290*/  F2FP.SATFINITE.E4M3.F32.PACK_AB_MERGE_C R160, RZ, R160, RZ ;  /* 0x000000a0ffa0723e */ /* 0x000fe200048070ff */
[----:B------:R0:W-:Y:S06]  /*172a0*/  @!P2 STG.E.U8 desc[UR12][R244.64+0x9], R159 ;  /* 0x0000099ff400a986 */ /* 0x0001ec000c10110c */
[----:B------:R1:W-:Y:S01]  /*172b0*/  @!P3 STG.E.U8 desc[UR12][R234.64+0x10], R160 ;  /* 0x000010a0ea00b986 */ /* 0x0003e2000c10110c */
[----:B------:R-:W-:-:S03]  /*172c0*/  ISETP.LT.OR P3, PT, R0, 0x32, !P0 ;  /* 0x000000320000780c */ /* 0x000fc60004761670 */
[----:B0-----:R-:W0:Y:S10]  /*172d0*/  @!P6 LDC.64 R158, c[0x0][0x5c8] ;  /* 0x00017200ff9eeb82 */ /* 0x001e340000000a00 */
[----:B-1----:R-:W1:Y:S01]  /*172e0*/  @!P3 LDC.64 R234, c[0x0][0x5c8] ;  /* 0x00017200ffeabb82 */ /* 0x002e620000000a00 */
[----:B------:R-:W-:Y:S01]  /*172f0*/  FMUL R161, R161, UR15 ;  /* 0x0000000fa1a17c20 */ /* 0x000fe20008400000 */
[----:B0-----:R-:W-:-:S04]  /*17300*/  @!P6 IADD3 R158, P2, P4, R4, UR9, R158 ;  /* 0x00000009049eec10 */ /* 0x001fc8000fc5e09e */
[----:B------:R-:W-:Y:S02]  /*17310*/  @!P6 IADD3.X R159, R3, UR14, R159, P2, P4 ;  /* 0x0000000e039fec10 */ /* 0x000fe400097e849f */
[----:B-1----:R-:W-:-:S04]  /*17320*/  @!P3 IADD3 R234, P2, P4, R4, UR9, R234 ;  /* 0x0000000904eabc10 */ /* 0x002fc8000fc5e0ea */
[----:B------:R-:W-:Y:S02]  /*17330*/  @!P3 IADD3.X R235, R3, UR14, R235, P2, P4 ;  /* 0x0000000e03ebbc10 */ /* 0x000fe400097e84eb */
[C---:B------:R-:W-:Y:S02]  /*17340*/  ISETP.LT.OR P3, PT, R0.reuse, 0x12, !P0 ;  /* 0x000000120000780c */ /* 0x040fe40004761670 */
[----:B------:R-:W-:Y:S02]  /*17350*/  ISETP.LT.OR P2, PT, R0, 0x11, !P1 ;  /* 0x000000110000780c */ /* 0x000fe40004f41670 */
[----:B------:R-:W-:-:S09]  /*17360*/  F2FP.SATFINITE.E4M3.F32.PACK_AB_MERGE_C R161, RZ, R161, RZ ;  /* 0x000000a1ffa1723e */ /* 0x000fd200048070ff */
[----:B------:R0:W-:Y:S02]  /*17370*/  @!P3 STG.E.U8 desc[UR12][R236.64+0x11], R161 ;  /* 0x000011a1ec00b986 */ /* 0x0001e4000c10110c */
[----:B0-----:R-:W0:Y:S01]  /*17380*/  @!P2 LDC.64 R160, c[0x0][0x5c8] ;  /* 0x00017200ffa0ab82 */ /* 0x001e220000000a00 */
[----:B------:R-:W-:Y:S01]  /*17390*/  IMAD.U32 R13, RZ, RZ, UR8 ;  /* 0x00000008ff0d7e24 */ /* 0x000fe2000f8e00ff */
[----:B------:R-:W-:Y:S01]  /*173a0*/  ISETP.LT.OR P3, PT, R0, 0x39, !P0 ;  /* 0x000000390000780c */ /* 0x000fe20004761670 */
[----:B------:R-:W-:-:S03]  /*173b0*/  IMAD.U32 R11, RZ, RZ, UR5 ;  /* 0x00000005ff0b7e24 */ /* 0x000fc6000f8e00ff */
[----:B------:R-:W-:Y:S01]  /*173c0*/  @!P2 IADD3 R13, P4, P5, R13, UR9, R4 ;  /* 0x000000090d0dac10 */ /* 0x000fe2000fd9e004 */
[----:B------:R-:W-:-:S03]  /*173d0*/  FMUL R162, R162, UR15 ;  /* 0x0000000fa2a27c20 */ /* 0x000fc60008400000 */
[----:B------:R-:W-:Y:S02]  /*173e0*/  @!P2 IADD3.X R11, R11, UR14, R3, P4, P5 ;  /* 0x0000000e0b0bac10 */ /* 0x000fe4000a7ea403 */
[----:B------:R-:W-:-:S03]  /*173f0*/  F2FP.SATFINITE.E4M3.F32.PACK_AB_MERGE_C R162, RZ, R162, RZ ;  /* 0x000000a2ffa2723e */ /* 0x000fc600048070ff */
[----:B------:R-:W1:Y:S01]  /*17400*/  @!P3 LDC.64 R236, c[0x0][0x5c8] ;  /* 0x00017200ffecbb82 */ /* 0x000e620000000a00 */
[----:B0-----:R-:W-:-:S05]  /*17410*/  @!P2 IADD3 R160, P4, R13, R160, RZ ;  /* 0x000000a00da0a210 */ /* 0x001fca0007f9e0ff */
[----:B------:R-:W-:-:S05]  /*17420*/  @!P2 IMAD.X R161, R11, 0x1, R161, P4 ;  /* 0x000000010ba1a824 */ /* 0x000fca00020e06a1 */
[----:B------:R0:W-:Y:S01]  /*17430*/  @!P2 STG.E.U8 desc[UR12][R160.64+0x10], R162 ;  /* 0x000010a2a000a986 */ /* 0x0001e2000c10110c */
[----:B------:R-:W-:Y:S02]  /*17440*/  ISETP.LT.OR P2, PT, R0, 0x12, !P1 ;  /* 0x000000120000780c */ /* 0x000fe40004f41670 */
[----:B------:R-:W-:Y:S02]  /*17450*/  LOP3.LUT R7, R7, 0xfffffffe, RZ, 0xc0, !PT ;  /* 0xfffffffe07077812 */ /* 0x000fe400078ec0ff */
[----:B-1----:R-:W-:Y:S01]  /*17460*/  @!P3 IADD3 R236, P5, P6, R4, UR9, R236 ;  /* 0x0000000904ecbc10 */ /* 0x002fe2000febe0ec */
[----:B------:R-:W-:-:S08]  /*17470*/  IMAD.U32 R11, RZ, RZ, UR8 ;  /* 0x00000008ff0b7e24 */ /* 0x000fd0000f8e00ff */
[----:B0-----:R-:W0:Y:S01]  /*17480*/  @!P2 LDC.64 R160, c[0x0][0x5c8] ;  /* 0x00017200ffa0ab82 */ /* 0x001e220000000a00 */
[----:B------:R-:W-:Y:S02]  /*17490*/  @P3 LOP3.LUT R7, R7, 0x1, RZ, 0xfc, !PT ;  /* 0x0000000107073812 */ /* 0x000fe400078efcff */
[----:B------:R-:W-:Y:S02]  /*174a0*/  @!P3 IADD3.X R237, R3, UR14, R237, P5, P6 ;  /* 0x0000000e03edbc10 */ /* 0x000fe4000afec4ed */
[----:B------:R-:W-:Y:S01]  /*174b0*/  LOP3.LUT P3, RZ, R10, 0x1, RZ, 0xc0, !PT ;  /* 0x000000010aff7812 */ /* 0x000fe2000786c0ff */
[----:B------:R-:W-:Y:S01]  /*174c0*/  IMAD.U32 R10, RZ, RZ, UR5 ;  /* 0x00000005ff0a7e24 */ /* 0x000fe2000f8e00ff */
[----:B------:R-:W-:-:S04]  /*174d0*/  @!P2 IADD3 R11, P4, P5, R11, UR9, R4 ;  /* 0x000000090b0bac10 */ /* 0x000fc8000fd9e004 */
[----:B------:R-:W-:Y:S02]  /*174e0*/  @!P2 IADD3.X R10, R10, UR14, R3, P4, P5 ;  /* 0x0000000e0a0aac10 */ /* 0x000fe4000a7ea403 */
[----:B------:R-:W-:Y:S02]  /*174f0*/  ISETP.LT.OR P5, PT, R0, 0x3a, !P0 ;  /* 0x0000003a0000780c */ /* 0x000fe400047a1670 */
[----:B0-----:R-:W-:-:S05]  /*17500*/  @!P2 IADD3 R160, P4, R11, R160, RZ ;  /* 0x000000a00ba0a210 */ /* 0x001fca0007f9e0ff */
[----:B------:R-:W-:-:S06]  /*17510*/  @!P2 IMAD.X R161, R10, 0x1, R161, P4 ;  /* 0x000000010aa1a824 */ /* 0x000fcc00020e06a1 */
[----:B------:R-:W0:Y:S01]  /*17520*/  @!P5 LDC.64 R10, c[0x0][0x5c8] ;  /* 0x00017200ff0adb82 */ /* 0x000e220000000a00 */
[----:B------:R-:W-:Y:S01]  /*17530*/  LOP3.LUT R6, R6, 0x7fffffff, RZ, 0xc0, !PT ;  /* 0x7fffffff06067812 */ /* 0x000fe200078ec0ff */
[----:B------:R-:W-:-:S03]  /*17540*/  FMUL R163, R163, UR15 ;  /* 0x0000000fa3a37c20 */ /* 0x000fc60008400000 */
[----:B------:R-:W-:Y:S02]  /*17550*/  @P5 LOP3.LUT R6, R6, 0x80000000, RZ, 0xfc, !PT ;  /* 0x8000000006065812 */ /* 0x000fe400078efcff */
[----:B------:R-:W-:Y:S02]  /*17560*/  F2FP.SATFINITE.E4M3.F32.PACK_AB_MERGE_C R163, RZ, R163, RZ ;  /* 0x000000a3ffa3723e */ /* 0x000fe400048070ff */
[----:B0-----:R-:W-:-:S04]  /*17570*/  @!P5 IADD3 R10, P4, P6, R4, UR9, R10 ;  /* 0x00000009040adc10 */ /* 0x001fc8000fe9e00a */
[----:B------:R-:W-:Y:S02]  /*17580*/  @!P5 IADD3.X R11, R3, UR14, R11, P4, P6 ;  /* 0x0000000e030bdc10 */ /* 0x000fe4000a7ec40b */
[----:B------:R-:W-:Y:S01]  /*17590*/  ISETP.LT.OR P5, PT, R0, 0x41, !P0 ;  /* 0x000000410000780c */ /* 0x000fe200047a1670 */
[----:B------:R0:W-:-:S12]  /*175a0*/  @!P2 STG.E.U8 desc[UR12][R160.64+0x11], R163 ;  /* 0x000011a3a000a986 */ /* 0x0001d8000c10110c */
[----:B0-----:R-:W0:Y:S01]  /*175b0*/  @!P5 LDC.64 R160, c[0x0][0x5c8] ;  /* 0x00017200ffa0db82 */ /* 0x001e220000000a00 */
[----:B------:R-:W-:Y:S02]  /*175c0*/  LOP3.LUT R7, R7, 0xfffffeff, RZ, 0xc0, !PT ;  /* 0xfffffeff07077812 */ /* 0x000fe400078ec0ff */
[----:B------:R-:W-:Y:S02]  /*175d0*/  ISETP.LT.OR P6, PT, R0, 0x19, !P0 ;  /* 0x000000190000780c */ /* 0x000fe400047c1670 */
[----:B------:R-:W-:Y:S01]  /*175e0*/  @P5 LOP3.LUT R7, R7, 0x100, RZ, 0xfc, !PT ;  /* 0x0000010007075812 */ /* 0x000fe200078efcff */
        /* <DEDUP_REMOVED lines=14> */
[----:B------:R-:W-:Y:S01]  /*176d0*/  LOP3.LUT R7, R7, 0xfffffff7, RZ, 0xc0, !PT ;  /* 0xfffffff707077812 */ /* 0x000fe200078ec0ff */
[----:B------:R-:W-:-:S03]  /*176e0*/  IMAD.U32 R162, RZ, RZ, UR8 ;  /* 0x00000008ffa27e24 */ /* 0x000fc6000f8e00ff */
[----:B------:R-:W-:Y:S01]  /*176f0*/  @P5 LOP3.LUT R7, R7, 0x8, RZ, 0xfc, !PT ;  /* 0x0000000807075812 */ /* 0x000fe200078efcff */
[----:B------:R-:W-:Y:S01]  /*17700*/  IMAD.U32 R13, RZ, RZ, UR5 ;  /* 0x00000005ff0d7e24 */ /* 0x000fe2000f8e00ff */
[----:B------:R-:W-:Y:S02]  /*17710*/  ISETP.LT.OR P5, PT, R0, 0x49, !P0 ;  /* 0x000000490000780c */ /* 0x000fe400047a1670 */
[----:B------:R-:W-:Y:S01]  /*17720*/  @!P2 IADD3 R162, P4, P6, R162, UR9, R4 ;  /* 0x00000009a2a2ac10 */ /* 0x000fe2000fe9e004 */
[----:B------:R-:W-:-:S03]  /*17730*/  FMUL R166, R166, UR15 ;  /* 0x0000000fa6a67c20 */ /* 0x000fc60008400000 */
[----:B------:R-:W-:Y:S02]  /*17740*/  @!P2 IADD3.X R13, R13, UR14, R3, P4, P6 ;  /* 0x0000000e0d0dac10 */ /* 0x000fe4000a7ec403 */
[----:B------:R-:W-:Y:S02]  /*17750*/  F2FP.SATFINITE.E4M3.F32.PACK_AB_MERGE_C R166, RZ, R166, RZ ;  /* 0x000000a6ffa6723e */ /* 0x000fe400048070ff */
[----:B0-----:R-:W-:-:S03]  /*17760*/  @!P2 IADD3 R164, P3, R162, R164, RZ ;  /* 0x000000a4a2a4a210 */ /* 0x001fc60007f7e0ff */
[----:B------:R-:W0:Y:S02]  /*17770*/  @!P5 LDC.64 R162, c[0x0][0x5c8] ;  /* 0x00017200ffa2db82 */ /* 0x000e240000000a00 */
[----:B------:R-:W-:-:S05]  /*17780*/  @!P2 IMAD.X R165, R13, 0x1, R165, P3 ;  /* 0x000000010da5a824 */ /* 0x000fca00018e06a5 */
[----:B------:R1:W-:Y:S01]  /*17790*/  @!P2 STG.E.U8 desc[UR12][R164.64+0x18], R166 ;  /* 0x000018a6a400a986 */ /* 0x0003e2000c10110c */
[----:B------:R-:W-:Y:S02]  /*177a0*/  ISETP.LT.OR P2, PT, R0, 0x1a, !P1 ;  /* 0x0000001a0000780c */ /* 0x000fe40004f41670 */
[----:B------:R-:W-:-:S11]  /*177b0*/  LOP3.LUT R7, R7, 0xfffff7ff, RZ, 0xc0, !PT ;  /* 0xfffff7ff07077812 */ /* 0x000fd600078ec0ff */
[----:B------:R-:W2:Y:S01]  /*177c0*/  @!P2 LDC.64 R240, c[0x0][0x5c8] ;  /* 0x00017200fff0ab82 */ /* 0x000ea20000000a00 */
[----:B0-----:R-:W-:Y:S02]  /*177d0*/  @!P5 IADD3 R162, P4, P6, R4, UR9, R162 ;  /* 0x0000000904a2dc10 */ /* 0x001fe4000fe9e0a2 */
[----:B------:R-:W-:Y:S02]  /*177e0*/  @P5 LOP3.LUT R7, R7, 0x800, RZ, 0xfc, !PT ;  /* 0x0000080007075812 */ /* 0x000fe400078efcff */
[----:B------:R-:W-:Y:S02]  /*177f0*/  @!P5 IADD3.X R163, R3, UR14, R163, P4, P6 ;  /* 0x0000000e03a3dc10 */ /* 0x000fe4000a7ec4a3 */
[----:B------:R-:W-:Y:S01]  /*17800*/  ISETP.LT.OR P5, PT, R0, 0x4a, !P0 ;  /* 0x0000004a0000780c */ /* 0x000fe200047a1670 */
[----:B-1----:R-:W-:Y:S02]  /*17810*/  IMAD.U32 R164, RZ, RZ, UR8 ;  /* 0x00000008ffa47e24 */ /* 0x002fe4000f8e00ff */
[----:B------:R-:W-:-:S03]  /*17820*/  IMAD.U32 R13, RZ, RZ, UR5 ;  /* 0x00000005ff0d7e24 */ /* 0x000fc6000f8e00ff */
[----:B------:R-:W-:-:S04]  /*17830*/  @!P2 IADD3 R164, P3, P4, R164, UR9, R4 ;  /* 0x00000009a4a4ac10 */ /* 0x000fc8000fc7e004 */
[----:B------:R-:W-:Y:S02]  /*17840*/  @!P2 IADD3.X R13, R13, UR14, R3, P3, P4 ;  /* 0x0000000e0d0dac10 */ /* 0x000fe40009fe8403 */
[----:B--2---:R-:W-:Y:S02]  /*17850*/  @!P2 IADD3 R240, P3, R164, R240, RZ ;  /* 0x000000f0a4f0a210 */ /* 0x004fe40007f7e0ff */
[----:B------:R-:W0:Y:S01]  /*17860*/  @!P5 LDC.64 R164, c[0x0][0x5c8] ;  /* 0x00017200ffa4db82 */ /* 0x000e220000000a00 */
[----:B------:R-:W-:Y:S02]  /*17870*/  LOP3.LUT R7, R7, 0xfffffbff, RZ, 0xc0, !PT ;  /* 0xfffffbff07077812 */ /* 0x000fe400078ec0ff */
[----:B------:R-:W-:Y:S01]  /*17880*/  @!P2 IMAD.X R241, R13, 0x1, R241, P3 ;  /* 0x000000010df1a824 */ /* 0x000fe200018e06f1 */
[----:B------:R-:W-:Y:S01]  /*17890*/  ISETP.LT.OR P6, PT, R0, 0x51, !P0 ;  /* 0x000000510000780c */ /* 0x000fe200047c1670 */
[----:B------:R-:W-:Y:S01]  /*178a0*/  FMUL R167, R167, UR15 ;  /* 0x0000000fa7a77c20 */ /* 0x000fe20008400000 */
[----:B------:R-:W-:Y:S01]  /*178b0*/  @P5 LOP3.LUT R7, R7, 0x400, RZ, 0xfc, !PT ;  /* 0x0000040007075812 */ /* 0x000fe200078efcff */
[----:B------:R-:W-:-:S03]  /*178c0*/  FMUL R168, R168, UR15 ;  /* 0x0000000fa8a87c20 */ /* 0x000fc60008400000 */
[----:B------:R-:W-:Y:S02]  /*178d0*/  F2FP.SATFINITE.E4M3.F32.PACK_AB_MERGE_C R167, RZ, R167, RZ ;  /* 0x000000a7ffa7723e */ /* 0x000fe400048070ff */
[----:B0-----:R-:W-:-:S04]  /*178e0*/  @!P5 IADD3 R164, P3, P4, R4, UR9, R164 ;  /* 0x0000000904a4dc10 */ /* 0x001fc8000fc7e0a4 */
[----:B------:R-:W-:Y:S02]  /*178f0*/  @!P5 IADD3.X R165, R3, UR14, R165, P3, P4 ;  /* 0x0000000e03a5dc10 */ /* 0x000fe40009fe84a5 */
[C---:B------:R-:W-:Y:S02]  /*17900*/  ISETP.LT.OR P5, PT, R0.reuse, 0x21, !P0 ;  /* 0x000000210000780c */ /* 0x040fe400047a1670 */
[----:B------:R-:W-:Y:S01]  /*17910*/  ISETP.LT.OR P4, PT, R0, 0x52, !P0 ;  /* 0x000000520000780c */ /* 0x000fe20004781670 */
[----:B------:R0:W-:Y:S01]  /*17920*/  @!P2 STG.E.U8 desc[UR12][R240.64+0x19], R167 ;  /* 0x000019a7f000a986 */ /* 0x0001e2000c10110c */
[----:B------:R-:W-:Y:S01]  /*17930*/  F2FP.SATFINITE.E4M3.F32.PACK_AB_MERGE_C R168, RZ, R168, RZ ;  /* 0x000000a8ffa8723e */ /* 0x000fe200048070ff */
[----:B0-----:R-:W0:Y:S08]  /*17940*/  @!P6 LDC.64 R166, c[0x0][0x5c8] ;  /* 0x00017200ffa6eb82 */ /* 0x001e300000000a00 */
[----:B------:R1:W-:Y:S02]  /*17950*/  @!P5 STG.E.U8 desc[UR12][R154.64+0x20], R168 ;  /* 0x000020a89a00d986 */ /* 0x0003e4000c10110c */
[----:B-1----:R-:W1:Y:S01]  /*17960*/  @!P4 LDC.64 R154, c[0x0][0x5c8] ;  /* 0x00017200ff9acb82 */ /* 0x002e620000000a00 */
[----:B0-----:R-:W-:-:S04]  /*17970*/  @!P6 IADD3 R166, P2, P3, R4, UR9, R166 ;  /* 0x0000000904a6ec10 */ /* 0x001fc8000fb5e0a6 */
[----:B------:R-:W-:Y:S02]  /*17980*/  @!P6 IADD3.X R167, R3, UR14, R167, P2, P3 ;  /* 0x0000000e03a7ec10 */ /* 0x000fe400097e64a7 */
[----:B-1----:R-:W-:-:S04]  /*17990*/  @!P4 IADD3 R154, P2, P3, R4, UR9, R154 ;  /* 0x00000009049acc10 */ /* 0x002fc8000fb5e09a */
[----:B------:R-:W-:Y:S02]  /*179a0*/  @!P4 IADD3.X R155, R3, UR14, R155, P2, P3 ;  /* 0x0000000e039bcc10 */ /* 0x000fe400097e649b */
[C---:B------:R-:W-:Y:S02]  /*179b0*/  ISETP.LT.OR P2, PT, R0.reuse, 0x21, !P1 ;  /* 0x000000210000780c */ /* 0x040fe40004f41670 */
[----:B------:R-:W-:Y:S01]  /*179c0*/  ISETP.LT.OR P5, PT, R0, 0x22, !P0 ;  /* 0x000000220000780c */ /* 0x000fe200047a1670 */
[----:B------:R-:W-:Y:S01]  /*179d0*/  FMUL R169, R169, UR15 ;  /* 0x0000000fa9a97c20 */ /* 0x000fe20008400000 */
[----:B------:R-:W-:-:S09]  /*179e0*/  LOP3.LUT R7, R7, 0xffff7fff, RZ, 0xc0, !PT ;  /* 0xffff7fff07077812 */ /* 0x000fd200078ec0ff */
[----:B------:R-:W0:Y:S01]  /*179f0*/  @!P2 LDC.64 R240, c[0x0][0x5c8] ;  /* 0x00017200fff0ab82 */ /* 0x000e220000000a00 */
[----:B------:R-:W-:Y:S02]  /*17a00*/  F2FP.SATFINITE.E4M3.F32.PACK_AB_MERGE_C R169, RZ, R169, RZ ;  /* 0x000000a9ffa9723e */ /* 0x000fe400048070ff */
[----:B------:R-:W-:-:S03]  /*17a10*/  @P6 LOP3.LUT R7, R7, 0x8000, RZ, 0xfc, !PT ;  /* 0x0000800007076812 */ /* 0x000fc600078efcff */
[----:B------:R1:W-:Y:S01]  /*17a20*/  @!P5 STG.E.U8 desc[UR12][R242.64+0x21], R169 ;  /* 0x000021a9f200d986 */ /* 0x0003e2000c10110c */
[----:B------:R-:W-:Y:S01]  /*17a30*/  ISETP.LT.OR P5, PT, R0, 0x59, !P0 ;  /* 0x000000590000780c */ /* 0x000fe200047a1670 */
[----:B------:R-:W-:Y:S01]  /*17a40*/  IMAD.U32 R168, RZ, RZ, UR8 ;  /* 0x00000008ffa87e24 */ /* 0x000fe2000f8e00ff */
[----:B------:R-:W-:Y:S01]  /*17a50*/  LOP3.LUT R7, R7, 0xffffbfff, RZ, 0xc0, !PT ;  /* 0xffffbfff07077812 */ /* 0x000fe200078ec0ff */
[----:B------:R-:W-:-:S03]  /*17a60*/  IMAD.U32 R13, RZ, RZ, UR5 ;  /* 0x00000005ff0d7e24 */ /* 0x000fc6000f8e00ff */
[----:B------:R-:W-:Y:S02]  /*17a70*/  @P4 LOP3.LUT R7, R7, 0x4000, RZ, 0xfc, !PT ;  /* 0x0000400007074812 */ /* 0x000fe400078efcff */
[----:B------:R-:W-:-:S04]  /*17a80*/  @!P2 IADD3 R168, P3, P4, R168, UR9, R4 ;  /* 0x00000009a8a8ac10 */ /* 0x000fc8000fc7e004 */
[----:B------:R-:W-:Y:S02]  /*17a90*/  @!P2 IADD3.X R13, R13, UR14, R3, P3, P4 ;  /* 0x0000000e0d0dac10 */ /* 0x000fe40009fe8403 */
[----:B0-----:R-:W-:Y:S02]  /*17aa0*/  @!P2 IADD3 R240, P3, R168, R240, RZ ;  /* 0x000000f0a8f0a210 */ /* 0x001fe40007f7e0ff */
[----:B-1----:R-:W0:Y:S01]  /*17ab0*/  @!P5 LDC.64 R168, c[0x0][0x5c8] ;  /* 0x00017200ffa8db82 */ /* 0x002e220000000a00 */
[----:B------:R-:W-:Y:S02]  /*17ac0*/  FMUL R170, R170, UR15 ;  /* 0x0000000faaaa7c20 */ /* 0x000fe40008400000 */
[----:B------:R-:W-:-:S03]  /*17ad0*/  @!P2 IMAD.X R241, R13, 0x1, R241, P3 ;  /* 0x000000010df1a824 */ /* 0x000fc600018e06f1 */
[----:B------:R-:W-:Y:S02]  /*17ae0*/  F2FP.SATFINITE.E4M3.F32.PACK_AB_MERGE_C R170, RZ, R170, RZ ;  /* 0x000000aaffaa723e */ /* 0x000fe400048070ff */
[----:B------:R-:W-:-:S03]  /*17af0*/  LOP3.LUT R7, R7, 0xffffdfff, RZ, 0xc0, !PT ;  /* 0xffffdfff07077812 */ /* 0x000fc600078ec0ff */
[----:B------:R1:W-:Y:S01]  /*17b00*/  @!P2 STG.E.U8 desc[UR12][R240.64+0x20], R170 ;  /* 0x000020aaf000a986 */ /* 0x0003e2000c10110c */
[----:B------:R-:W-:Y:S02]  /*17b10*/  ISETP.LT.OR P2, PT, R0, 0x22, !P1 ;  /* 0x000000220000780c */ /* 0x000fe40004f41670 */
[----:B------:R-:W-:Y:S02]  /*17b20*/  @P5 LOP3.LUT R7, R7, 0x2000, RZ, 0xfc, !PT ;  /* 0x0000200007075812 */ /* 0x000fe400078efcff */
[----:B0-----:R-:W-:-:S09]  /*17b30*/  @!P5 IADD3 R168, P4, P6, R4, UR9, R168 ;  /* 0x0000000904a8dc10 */ /* 0x001fd2000fe9e0a8 */
[----:B------:R-:W0:Y:S01]  /*17b40*/  @!P2 LDC.64 R242, c[0x0][0x5c8] ;  /* 0x00017200fff2ab82 */ /* 0x000e220000000a00 */
[----:B------:R-:W-:Y:S02]  /*17b50*/  @!P5 IADD3.X R169, R3, UR14, R169, P4, P6 ;  /* 0x0000000e03a9dc10 */ /* 0x000fe4000a7ec4a9 */
[----:B------:R-:W-:Y:S01]  /*17b60*/  ISETP.LT.OR P5, PT, R0, 0x5a, !P0 ;  /* 0x0000005a0000780c */ /* 0x000fe200047a1670 */
[----:B-1----:R-:W-:-:S12]  /*17b70*/  IMAD.U32 R170, RZ, RZ, UR8 ;  /* 0x00000008ffaa7e24 */ /* 0x002fd8000f8e00ff */
[----:B------:R-:W1:Y:S01]  /*17b80*/  @!P5 LDC.64 R240, c[0x0][0x5c8] ;  /* 0x00017200fff0db82 */ /* 0x000e620000000a00 */
[----:B------:R-:W-:Y:S01]  /*17b90*/  IMAD.U32 R13, RZ, RZ, UR5 ;  /* 0x00000005ff0d7e24 */ /* 0x000fe2000f8e00ff */
[----:B------:R-:W-:-:S04]  /*17ba0*/  @!P2 IADD3 R170, P3, P4, R170, UR9, R4 ;  /* 0x00000009aaaaac10 */ /* 0x000fc8000fc7e004 */
[----:B------:R-:W-:Y:S02]  /*17bb0*/  @!P2 IADD3.X R13, R13, UR14, R3, P3, P4 ;  /* 0x0000000e0d0dac10 */ /* 0x000fe40009fe8403 */
[----:B0-----:R-:W-:Y:S02]  /*17bc0*/  @!P2 IADD3 R242, P3, R170, R242, RZ ;  /* 0x000000f2aaf2a210 */ /* 0x001fe40007f7e0ff */
[----:B------:R-:W-:-:S03]  /*17bd0*/  LOP3.LUT R7, R7, 0xfffffdff, RZ, 0xc0, !PT ;  /* 0xfffffdff07077812 */ /* 0x000fc600078ec0ff */
[----:B------:R-:W-:Y:S01]  /*17be0*/  @!P2 IMAD.X R243, R13, 0x1, R243, P3 ;  /* 0x000000010df3a824 */ /* 0x000fe200018e06f3 */
[----:B------:R-:W-:Y:S01]  /*17bf0*/  ISETP.LT.OR P6, PT, R0, 0x61, !P0 ;  /* 0x000000610000780c */ /* 0x000fe200047c1670 */
[----:B------:R-:W-:Y:S01]  /*17c00*/  FMUL R171, R171, UR15 ;  /* 0x0000000fabab7c20 */ /* 0x000fe20008400000 */
[----:B------:R-:W-:Y:S02]  /*17c10*/  @P5 LOP3.LUT R7, R7, 0x200, RZ, 0xfc, !PT ;  /* 0x0000020007075812 */ /* 0x000fe400078efcff */
[----:B-1----:R-:W-:-:S04]  /*17c20*/  @!P5 IADD3 R240, P3, P4, R4, UR9, R240 ;  /* 0x0000000904f0dc10 */ /* 0x002fc8000fc7e0f0 */
[----:B------:R-:W-:Y:S02]  /*17c30*/  @!P5 IADD3.X R241, R3, UR14, R241, P3, P4 ;  /* 0x0000000e03f1dc10 */ /* 0x000fe40009fe84f1 */
[C---:B------:R-:W-:Y:S02]  /*17c40*/  ISETP.LT.OR P5, PT, R0.reuse, 0x29, !P0 ;  /* 0x000000290000780c */ /* 0x040fe400047a1670 */
[----:B------:R-:W-:Y:S01]  /*17c50*/  ISETP.LT.OR P4, PT, R0, 0x62, !P0 ;  /* 0x000000620000780c */ /* 0x000fe20004781670 */
[----:B------:R-:W-:Y:S01]  /*17c60*/  FMUL R172, R172, UR15 ;  /* 0x0000000facac7c20 */ /* 0x000fe20008400000 */
[----:B------:R-:W-:-:S04]  /*17c70*/  F2FP.SATFINITE.E4M3.F32.PACK_AB_MERGE_C R171, RZ, R171, RZ ;  /* 0x000000abffab723e */ /* 0x000fc800048070ff */
[----:B------:R-:W-:Y:S01]  /*17c80*/  F2FP.SATFINITE.E4M3.F32.PACK_AB_MERGE_C R172, RZ, R172, RZ ;  /* 0x000000acffac723e */ /* 0x000fe200048070ff */
[----:B------:R0:W-:Y:S04]  /*17c90*/  @!P2 STG.E.U8 desc[UR12][R242.64+0x21], R171 ;  /* 0x000021abf200a986 */ /* 0x0001e8000c10110c */
[----:B------:R1:W-:Y:S01]  /*17ca0*/  @!P5 STG.E.U8 desc[UR12][R156.64+0x28], R172 ;  /* 0x000028ac9c00d986 */ /* 0x0003e2000c10110c */
[----:B0-----:R-:W0:Y:S08]  /*17cb0*/  @!P6 LDC.64 R170, c[0x0][0x5c8] ;  /* 0x00017200ffaaeb82 */ /* 0x001e300000000a00 */
[----:B-1----:R-:W1:Y:S01]  /*17cc0*/  @!P4 LDC.64 R156, c[0x0][0x5c8] ;  /* 0x00017200ff9ccb82 */ /* 0x002e620000000a00 */
[----:B------:R-:W-:Y:S01]  /*17cd0*/  ISETP.LT.OR P5, PT, R0, 0x2a, !P0 ;  /* 0x0000002a0000780c */ /* 0x000fe200047a1670 */
[----:B------:R-:W-:Y:S01]  /*17ce0*/  FMUL R173, R173, UR15 ;  /* 0x0000000fadad7c20 */ /* 0x000fe20008400000 */
[----:B0-----:R-:W-:-:S04]  /*17cf0*/  @!P6 IADD3 R170, P2, P3, R4, UR9, R170 ;  /* 0x0000000904aaec10 */ /* 0x001fc8000fb5e0aa */
[----:B------:R-:W-:Y:S02]  /*17d00*/  @!P6 IADD3.X R171, R3, UR14, R171, P2, P3 ;  /* 0x0000000e03abec10 */ /* 0x000fe400097e64ab */
[----:B-1----:R-:W-:-:S04]  /*17d10*/  @!P4 IADD3 R156, P2, P3, R4, UR9, R156 ;  /* 0x00000009049ccc10 */ /* 0x002fc8000fb5e09c */
[----:B------:R-:W-:Y:S02]  /*17d20*/  @!P4 IADD3.X R157, R3, UR14, R157, P2, P3 ;  /* 0x0000000e039dcc10 */ /* 0x000fe400097e649d */
[----:B------:R-:W-:Y:S02]  /*17d30*/  ISETP.LT.OR P2, PT, R0, 0x29, !P1 ;  /* 0x000000290000780c */ /* 0x000fe40004f41670 */
[----:B------:R-:W-:-:S05]  /*17d40*/  F2FP.SATFINITE.E4M3.F32.PACK_AB_MERGE_C R173, RZ, R173, RZ ;  /* 0x000000adffad723e */ /* 0x000fca00048070ff */
[----:B------:R0:W-:Y:S01]  /*17d50*/  @!P5 STG.E.U8 desc[UR12][R238.64+0x29], R173 ;  /* 0x000029adee00d986 */ /* 0x0001e2000c10110c */
[----:B------:R-:W-:-:S05]  /*17d60*/  LOP3.LUT R7, R7, 0xffffefff, RZ, 0xc0, !PT ;  /* 0xffffefff07077812 */ /* 0x000fca00078ec0ff */
[----:B0-----:R-:W0:Y:S01]  /*17d70*/  @!P2 LDC.64 R238, c[0x0][0x5c8] ;  /* 0x00017200ffeeab82 */ /* 0x001e220000000a00 */
[----:B------:R-:W-:Y:S02]  /*17d80*/  @P6 LOP3.LUT R7, R7, 0x1000, RZ, 0xfc, !PT ;  /* 0x0000100007076812 */ /* 0x000fe400078efcff */
        /* <DEDUP_REMOVED lines=8> */
[----:B------:R-:W0:Y:S01]  /*17e10*/  @!P5 LDC.64 R172, c[0x0][0x5c8] ;  /* 0x00017200ffacdb82 */ /* 0x000e220000000a00 */
        /* <DEDUP_REMOVED lines=51> */
[----:B------:R-:W-:Y:S01]  /*18150*/  @!P2 IADD3.X R13, R13, UR14, R3, P3, P4 ;  /* 0x0000000e0d0dac10 */ /* 0x000fe20009fe8403 */
[----:B------:R-:W-:Y:S01]  /*18160*/  FMUL R178, R178, UR15 ;  /* 0x0000000fb2b27c20 */ /* 0x000fe20008400000 */
[----:B0-----:R-:W-:Y:S02]  /*18170*/  @!P2 IADD3 R234, P3, R176, R234, RZ ;  /* 0x000000eab0eaa210 */ /* 0x001fe40007f7e0ff */
[----:B------:R-:W0:Y:S02]  /*18180*/  @!P5 LDC.64 R176, c[0x0][0x5c8] ;  /* 0x00017200ffb0db82 */ /* 0x000e240000000a00 */
[----:B------:R-:W-:Y:S01]  /*18190*/  F2FP.SATFINITE.E4M3.F32.PACK_AB_MERGE_C R178, RZ, R178, RZ ;  /* 0x000000b2ffb2723e */ /* 0x000fe200048070ff */
[----:B------:R-:W-:-:S05]  /*181a0*/  @!P2 IMAD.X R235, R13, 0x1, R235, P3 ;  /* 0x000000010deba824 */ /* 0x000fca00018e06eb */
[----:B------:R1:W-:Y:S01]  /*181b0*/  @!P2 STG.E.U8 desc[UR12][R234.64+0x30], R178 ;  /* 0x000030b2ea00a986 */ /* 0x0003e2000c10110c */
[----:B------:R-:W-:Y:S01]  /*181c0*/  ISETP.LT.OR P2, PT, R0, 0x32, !P1 ;  /* 0x000000320000780c */ /* 0x000fe20004f41670 */
[----:B------:R-:W-:Y:S02]  /*181d0*/  IMAD.U32 R13, RZ, RZ, UR5 ;  /* 0x00000005ff0d7e24 */ /* 0x000fe4000f8e00ff */
[----:B-1----:R-:W-:-:S10]  /*181e0*/  IMAD.U32 R178, RZ, RZ, UR8 ;  /* 0x00000008ffb27e24 */ /* 0x002fd4000f8e00ff */
[----:B------:R-:W1:Y:S01]  /*181f0*/  @!P2 LDC.64 R234, c[0x0][0x5c8] ;  /* 0x00017200ffeaab82 */ /* 0x000e620000000a00 */
[----:B0-----:R-:W-:-:S04]  /*18200*/  @!P5 IADD3 R176, P4, P6, R4, UR9, R176 ;  /* 0x0000000904b0dc10 */ /* 0x001fc8000fe9e0b0 */
[----:B------:R-:W-:Y:S02]  /*18210*/  @!P5 IADD3.X R177, R3, UR14, R177, P4, P6 ;  /* 0x0000000e03b1dc10 */ /* 0x000fe4000a7ec4b1 */
[----:B------:R-:W-:-:S04]  /*18220*/  @!P2 IADD3 R178, P3, P4, R178, UR9, R4 ;  /* 0x00000009b2b2ac10 */ /* 0x000fc8000fc7e004 */
[----:B------:R-:W-:Y:S02]  /*18230*/  @!P2 IADD3.X R13, R13, UR14, R3, P3, P4 ;  /* 0x0000000e0d0dac10 */ /* 0x000fe40009fe8403 */
[----:B------:R-:W-:-:S13]  /*18240*/  ISETP.LT.OR P4, PT, R0, 0x7a, !P0 ;  /* 0x0000007a0000780c */ /* 0x000fda0004781670 */
[----:B------:R-:W0:Y:S01]  /*18250*/  @!P4 LDC.64 R242, c[0x0][0x5c8] ;  /* 0x00017200fff2cb82 */ /* 0x000e220000000a00 */
[----:B-1----:R-:W-:Y:S02]  /*18260*/  @!P2 IADD3 R234, P3, R178, R234, RZ ;  /* 0x000000eab2eaa210 */ /* 0x002fe40007f7e0ff */
[----:B------:R-:W-:-:S03]  /*18270*/  LOP3.LUT R7, R7, 0xbfffffff, RZ, 0xc0, !PT ;  /* 0xbfffffff07077812 */ /* 0x000fc600078ec0ff */
[----:B------:R-:W-:Y:S01]  /*18280*/  @!P2 IMAD.X R235, R13, 0x1, R235, P3 ;  /* 0x000000010deba824 */ /* 0x000fe200018e06eb */
[----:B------:R-:W-:-:S04]  /*18290*/  @P5 LOP3.LUT R7, R7, 0x40000000, RZ, 0xfc, !PT ;  /* 0x4000000007075812 */ /* 0x000fc800078efcff */
[C---:B------:R-:W-:Y:S02]  /*182a0*/  LOP3.LUT P6, RZ, R7.reuse, 0x1, RZ, 0xc0, !PT ;  /* 0x0000000107ff7812 */ /* 0x040fe400078cc0ff */
[----:B------:R-:W-:Y:S02]  /*182b0*/  LOP3.LUT R7, R7, 0xefffffff, RZ, 0xc0, !PT ;  /* 0xefffffff07077812 */ /* 0x000fe400078ec0ff */
[----:B0-----:R-:W-:-:S04]  /*182c0*/  @!P4 IADD3 R242, P0, P3, R4, UR9, R242 ;  /* 0x0000000904f2cc10 */ /* 0x001fc8000fb1e0f2 */
[----:B------:R-:W-:Y:S02]  /*182d0*/  @!P4 IADD3.X R243, R3, UR14, R243, P0, P3 ;  /* 0x0000000e03f3cc10 */ /* 0x000fe400087e64f3 */
[----:B------:R-:W-:Y:S02]  /*182e0*/  ISETP.GE.AND P0, PT, R12, 0x81, PT ;  /* 0x000000810c00780c */ /* 0x000fe40003f06270 */
[----:B------:R-:W-:Y:S02]  /*182f0*/  @P4 LOP3.LUT R7, R7, 0x10000000, RZ, 0xfc, !PT ;  /* 0x1000000007074812 */ /* 0x000fe400078efcff */
[----:B------:R-:W-:Y:S01]  /*18300*/  ISETP.LT.OR P4, PT, R0, 0x1, !P0 ;  /* 0x000000010000780c */ /* 0x000fe20004781670 */
[----:B------:R-:W-:-:S05]  /*18310*/  FMUL R179, R179, UR15 ;  /* 0x0000000fb3b37c20 */ /* 0x000fca0008400000 */
[----:B------:R-:W-:-:S05]  /*18320*/  F2FP.SATFINITE.E4M3.F32.PACK_AB_MERGE_C R179, RZ, R179, RZ ;  /* 0x000000b3ffb3723e */ /* 0x000fca00048070ff */
[----:B------:R0:W-:Y:S02]  /*18330*/  @!P2 STG.E.U8 desc[UR12][R234.64+0x31], R179 ;  /* 0x000031b3ea00a986 */ /* 0x0001e4000c10110c */
[----:B0-----:R-:W0:Y:S01]  /*18340*/  @!P4 LDC.64 R178, c[0x0][0x5c8] ;  /* 0x00017200ffb2cb82 */ /* 0x001e220000000a00 */
[----:B------:R-:W-:Y:S02]  /*18350*/  UIMAD.WIDE.U32 UR10, UR6, 0x80, URZ ;  /* 0x00000080060a78a5 */ /* 0x000fe4000f8e003f */
[----:B------:R-:W-:-:S04]  /*18360*/  USHF.L.U32 UR4, UR7, 0x7, URZ ;  /* 0x0000000707047899 */ /* 0x000fc8000800063f */
[----:B------:R-:W-:Y:S01]  /*18370*/  UIADD3 UR4, UR11, UR4, URZ ;  /* 0x000000040b047290 */ /* 0x000fe2000fffe03f */
[----:B------:R-:W-:Y:S01]  /*18380*/  LOP3.LUT P5, RZ, R6, 0x80000000, RZ, 0xc0, !PT ;  /* 0x8000000006ff7812 */ /* 0x000fe200078ac0ff */
[----:B------:R-:W-:Y:S01]  /*18390*/  FMUL R180, R180, UR15 ;  /* 0x0000000fb4b47c20 */ /* 0x000fe20008400000 */
[----:B------:R-:W-:Y:S01]  /*183a0*/  FMUL R181, R181, UR15 ;  /* 0x0000000fb5b57c20 */ /* 0x000fe20008400000 */
[----:B------:R-:W-:Y:S01]  /*183b0*/  IMAD.U32 R234, RZ, RZ, UR8 ;  /* 0x00000008ffea7e24 */ /* 0x000fe2000f8e00ff */
[----:B0-----:R-:W-:-:S04]  /*183c0*/  @!P4 IADD3 R178, P2, P3, R4, UR10, R178 ;  /* 0x0000000a04b2cc10 */ /* 0x001fc8000fb5e0b2 */
[----:B------:R-:W-:Y:S02]  /*183d0*/  @!P4 IADD3.X R179, R3, UR4, R179, P2, P3 ;  /* 0x0000000403b3cc10 */ /* 0x000fe400097e64b3 */
[----:B------:R-:W-:Y:S02]  /*183e0*/  ISETP.LT.OR P4, PT, R0, 0x39, !P1 ;  /* 0x000000390000780c */ /* 0x000fe40004f81670 */
[----:B------:R-:W-:Y:S02]  /*183f0*/  F2FP.SATFINITE.E4M3.F32.PACK_AB_MERGE_C R180, RZ, R180, RZ ;  /* 0x000000b4ffb4723e */ /* 0x000fe400048070ff */
[----:B------:R-:W-:Y:S01]  /*18400*/  F2FP.SATFINITE.E4M3.F32.PACK_AB_MERGE_C R181, RZ, R181, RZ ;  /* 0x000000b5ffb5723e */ /* 0x000fe200048070ff */
[----:B------:R-:W-:Y:S02]  /*18410*/  IMAD.U32 R235, RZ, RZ, UR5 ;  /* 0x00000005ffeb7e24 */ /* 0x000fe4000f8e00ff */
[----:B------:R-:W-:Y:S04]  /*18420*/  @!P6 STG.E.U8 desc[UR12][R236.64+0x38], R180 ;  /* 0x000038b4ec00e986 */ /* 0x000fe8000c10110c */
[----:B------:R0:W-:Y:S02]  /*18430*/  @!P5 STG.E.U8 desc[UR12][R10.64+0x39], R181 ;  /* 0x000039b50a00d986 */ /* 0x0001e4000c10110c */
[----:B------:R-:W-:-:S02]  /*18440*/  @!P4 IADD3 R234, P2, P3, R234, UR9, R4 ;  /* 0x00000009eaeacc10 */ /* 0x000fc4000fb5e004 */
[----:B------:R-:W-:Y:S02]  /*18450*/  LOP3.LUT R6, R6, 0xfdffffff, RZ, 0xc0, !PT ;  /* 0xfdffffff06067812 */ /* 0x000fe400078ec0ff */
[----:B------:R-:W-:Y:S01]  /*18460*/  @!P4 IADD3.X R235, R235, UR14, R3, P2, P3 ;  /* 0x0000000eebebcc10 */ /* 0x000fe200097e6403 */
[----:B0-----:R-:W0:Y:S01]  /*18470*/  @!P4 LDC.64 R10, c[0x0][0x5c8] ;  /* 0x00017200ff0acb82 */ /* 0x001e220000000a00 */
[----:B------:R-:W-:Y:S02]  /*18480*/  ISETP.LT.OR P2, PT, R0, 0x3a, !P1 ;  /* 0x0000003a0000780c */ /* 0x000fe40004f41670 */
[----:B------:R-:W-:Y:S02]  /*18490*/  @P0 LOP3.LUT R6, R6, 0x2000000, RZ, 0xfc, !PT ;  /* 0x0200000006060812 */ /* 0x000fe400078efcff */
[----:B------:R-:W-:Y:S01]  /*184a0*/  LOP3.LUT P0, RZ, R7, 0x100, RZ, 0xc0, !PT ;  /* 0x0000010007ff7812 */ /* 0x000fe2000780c0ff */
[----:B------:R-:W-:Y:S02]  /*184b0*/  IMAD.U32 R180, RZ, RZ, UR8 ;  /* 0x00000008ffb47e24 */ /* 0x000fe4000f8e00ff */
[----:B------:R-:W-:Y:S01]  /*184c0*/  IMAD.U32 R13, RZ, RZ, UR5 ;  /* 0x00000005ff0d7e24 */ /* 0x000fe2000f8e00ff */
[----:B------:R-:W-:-:S05]  /*184d0*/  LOP3.LUT R6, R6, 0xbfffffff, RZ, 0xc0, !PT ;  /* 0xbfffffff06067812 */ /* 0x000fca00078ec0ff */
[----:B------:R-:W-:Y:S01]  /*184e0*/  @!P2 IADD3 R180, P3, P6, R180, UR9, R4 ;  /* 0x00000009b4b4ac10 */ /* 0x000fe2000fe7e004 */
[----:B------:R-:W-:-:S03]  /*184f0*/  FMUL R182, R182, UR15 ;  /* 0x0000000fb6b67c20 */ /* 0x000fc60008400000 */
[----:B------:R-:W-:Y:S02]  /*18500*/  @!P2 IADD3.X R13, R13, UR14, R3, P3, P6 ;  /* 0x0000000e0d0dac10 */ /* 0x000fe40009fec403 */
[----:B------:R-:W-:Y:S02]  /*18510*/  @P0 LOP3.LUT R6, R6, 0x40000000, RZ, 0xfc, !PT ;  /* 0x4000000006060812 */ /* 0x000fe400078efcff */
[----:B------:R-:W-:Y:S02]  /*18520*/  ISETP.LT.OR P3, PT, R0, 0x41, !P1 ;  /* 0x000000410000780c */ /* 0x000fe40004f61670 */
[----:B0-----:R-:W-:Y:S02]  /*18530*/  @!P4 IADD3 R10, P0, R234, R10, RZ ;  /* 0x0000000aea0ac210 */ /* 0x001fe40007f1e0ff */
[----:B------:R-:W-:Y:S01]  /*18540*/  F2FP.SATFINITE.E4M3.F32.PACK_AB_MERGE_C R182, RZ, R182, RZ ;  /* 0x000000b6ffb6723e */ /* 0x000fe200048070ff */
[----:B------:R-:W-:Y:S02]  /*18550*/  IMAD.U32 R181, RZ, RZ, UR8 ;  /* 0x00000008ffb57e24 */ /* 0x000fe4000f8e00ff */
[----:B------:R-:W-:-:S02]  /*18560*/  @!P4 IMAD.X R11, R235, 0x1, R11, P0 ;  /* 0x00000001eb0bc824 */ /* 0x000fc400000e060b */
[----:B------:R-:W-:-:S03]  /*18570*/  IMAD.U32 R234, RZ, RZ, UR5 ;  /* 0x00000005ffea7e24 */ /* 0x000fc6000f8e00ff */
[----:B------:R0:W-:Y:S01]  /*18580*/  @!P4 STG.E.U8 desc[UR12][R10.64+0x38], R182 ;  /* 0x000038b60a00c986 */ /* 0x0001e2000c10110c */
[----:B------:R-:W-:-:S04]  /*18590*/  @!P3 IADD3 R181, P5, P6, R181, UR9, R4 ;  /* 0x00000009b5b5bc10 */ /* 0x000fc8000febe004 */
[----:B------:R-:W-:Y:S01]  /*185a0*/  @!P3 IADD3.X R234, R234, UR14, R3, P5, P6 ;  /* 0x0000000eeaeabc10 */ /* 0x000fe2000afec403 */
[----:B0-----:R-:W0:Y:S01]  /*185b0*/  @!P2 LDC.64 R10, c[0x0][0x5c8] ;  /* 0x00017200ff0aab82 */ /* 0x001e220000000a00 */
[C---:B------:R-:W-:Y:S01]  /*185c0*/  ISETP.LT.OR P5, PT, R0.reuse, 0x42, !P1 ;  /* 0x000000420000780c */ /* 0x040fe20004fa1670 */
[----:B------:R-:W-:Y:S02]  /*185d0*/  IMAD.U32 R182, RZ, RZ, UR8 ;  /* 0x00000008ffb67e24 */ /* 0x000fe4000f8e00ff */
[----:B------:R-:W-:Y:S01]  /*185e0*/  IMAD.U32 R235, RZ, RZ, UR5 ;  /* 0x00000005ffeb7e24 */ /* 0x000fe2000f8e00ff */
[----:B------:R-:W-:-:S09]  /*185f0*/  ISETP.LT.OR P0, PT, R0, 0x49, !P1 ;  /* 0x000000490000780c */ /* 0x000fd20004f01670 */
[----:B------:R-:W-:-:S04]  /*18600*/  @!P5 IADD3 R182, P4, P6, R182, UR9, R4 ;  /* 0x00000009b6b6dc10 */ /* 0x000fc8000fe9e004 */
[----:B------:R-:W-:Y:S02]  /*18610*/  @!P5 IADD3.X R235, R235, UR14, R3, P4, P6 ;  /* 0x0000000eebebdc10 */ /* 0x000fe4000a7ec403 */
[----:B0-----:R-:W-:-:S05]  /*18620*/  @!P2 IADD3 R10, P4, R180, R10, RZ ;  /* 0x0000000ab40aa210 */ /* 0x001fca0007f9e0ff */
[----:B------:R-:W-:Y:S02]  /*18630*/  @!P2 IMAD.X R11, R13, 0x1, R11, P4 ;  /* 0x000000010d0ba824 */ /* 0x000fe400020e060b */
[----:B------:R-:W-:Y:S02]  /*18640*/  IMAD.U32 R13, RZ, RZ, UR8 ;  /* 0x00000008ff0d7e24 */ /* 0x000fe4000f8e00ff */
[----:B------:R-:W-:-:S03]  /*18650*/  IMAD.U32 R180, RZ, RZ, UR5 ;  /* 0x00000005ffb47e24 */ /* 0x000fc6000f8e00ff */
[----:B------:R-:W-:Y:S01]  /*18660*/  @!P0 IADD3 R13, P4, P6, R13, UR9, R4 ;  /* 0x000000090d0d8c10 */ /* 0x000fe2000fe9e004 */
[----:B------:R-:W-:-:S03]  /*18670*/  FMUL R183, R183, UR15 ;  /* 0x0000000fb7b77c20 */ /* 0x000fc60008400000 */
[----:B------:R-:W-:Y:S02]  /*18680*/  @!P0 IADD3.X R180, R180, UR14, R3, P4, P6 ;  /* 0x0000000eb4b48c10 */ /* 0x000fe4000a7ec403 */
[----:B------:R-:W-:Y:S01]  /*18690*/  LOP3.LUT P0, RZ, R6, 0x40000000, RZ, 0xc0, !PT ;  /* 0x4000000006ff7812 */ /* 0x000fe2000780c0ff */
[----:B------:R-:W-:Y:S01]  /*186a0*/  FMUL R184, R184, UR15 ;  /* 0x0000000fb8b87c20 */ /* 0x000fe20008400000 */
[----:B------:R-:W-:Y:S02]  /*186b0*/  F2FP.SATFINITE.E4M3.F32.PACK_AB_MERGE_C R183, RZ, R183, RZ ;  /* 0x000000b7ffb7723e */ /* 0x000fe400048070ff */
[C---:B------:R-:W-:Y:S02]  /*186c0*/  ISETP.LT.OR P6, PT, R0.reuse, 0x4a, !P1 ;  /* 0x0000004a0000780c */ /* 0x040fe40004fc1670 */
[----:B------:R-:W-:Y:S01]  /*186d0*/  F2FP.SATFINITE.E4M3.F32.PACK_AB_MERGE_C R184, RZ, R184, RZ ;  /* 0x000000b8ffb8723e */ /* 0x000fe200048070ff */
[----:B------:R0:W-:Y:S06]  /*186e0*/  @!P2 STG.E.U8 desc[UR12][R10.64+0x39], R183 ;  /* 0x000039b70a00a986 */ /* 0x0001ec000c10110c */
[----:B------:R1:W-:Y:S01]  /*186f0*/  @!P0 STG.E.U8 desc[UR12][R160.64+0x40], R184 ;  /* 0x000040b8a0008986 */ /* 0x0003e2000c10110c */
[----:B------:R-:W-:Y:S01]  /*18700*/  ISETP.LT.OR P0, PT, R0, 0x51, !P1 ;  /* 0x000000510000780c */ /* 0x000fe20004f01670 */
[----:B0-----:R-:W-:-:S02]  /*18710*/  IMAD.U32 R10, RZ, RZ, UR8 ;  /* 0x00000008ff0a7e24 */ /* 0x001fc4000f8e00ff */
[----:B------:R-:W-:Y:S02]  /*18720*/  IMAD.U32 R11, RZ, RZ, UR5 ;  /* 0x00000005ff0b7e24 */ /* 0x000fe4000f8e00ff */
[----:B------:R-:W-:Y:S01]  /*18730*/  IMAD.U32 R183, RZ, RZ, UR8 ;  /* 0x00000008ffb77e24 */ /* 0x000fe2000f8e00ff */
[----:B------:R-:W-:Y:S01]  /*18740*/  @!P6 IADD3 R10, P2, P4, R10, UR9, R4 ;  /* 0x000000090a0aec10 */ /* 0x000fe2000fc5e004 */
[----:B------:R-:W-:Y:S01]  /*18750*/  IMAD.U32 R237, RZ, RZ, UR5 ;  /* 0x00000005ffed7e24 */ /* 0x000fe2000f8e00ff */
[----:B------:R-:W-:Y:S02]  /*18760*/  LOP3.LUT R6, R6, 0xfbffffff, RZ, 0xc0, !PT ;  /* 0xfbffffff06067812 */ /* 0x000fe400078ec0ff */
[----:B------:R-:W-:-:S03]  /*18770*/  @!P6 IADD3.X R11, R11, UR14, R3, P2, P4 ;  /* 0x0000000e0b0bec10 */ /* 0x000fc600097e8403 */
[----:B------:R-:W-:Y:S02]  /*18780*/  @!P0 IADD3 R183, P2, P4, R183, UR9, R4 ;  /* 0x00000009b7b78c10 */ /* 0x000fe4000fc5e004 */
[----:B------:R-:W-:Y:S02]  /*18790*/  @P0 LOP3.LUT R6, R6, 0x4000000, RZ, 0xfc, !PT ;  /* 0x0400000006060812 */ /* 0x000fe400078efcff */
[----:B------:R-:W-:Y:S02]  /*187a0*/  @!P0 IADD3.X R237, R237, UR14, R3, P2, P4 ;  /* 0x0000000eeded8c10 */ /* 0x000fe400097e8403 */
[----:B------:R-:W-:Y:S01]  /*187b0*/  LOP3.LUT P0, RZ, R7, 0x8, RZ, 0xc0, !PT ;  /* 0x0000000807ff7812 */ /* 0x000fe2000780c0ff */
[----:B------:R-:W-:-:S05]  /*187c0*/  FMUL R185, R185, UR15 ;  /* 0x0000000fb9b97c20 */ /* 0x000fca0008400000 */
[----:B------:R-:W-:Y:S02]  /*187d0*/  F2FP.SATFINITE.E4M3.F32.PACK_AB_MERGE_C R185, RZ, R185, RZ ;  /* 0x000000b9ffb9723e */ /* 0x000fe400048070ff */
[----:B------:R-:W-:-:S05]  /*187e0*/  ISETP.LT.OR P4, PT, R0, 0x52, !P1 ;  /* 0x000000520000780c */ /* 0x000fca0004f81670 */
[----:B------:R0:W-:Y:S01]  /*187f0*/  @!P0 STG.E.U8 desc[UR12][R152.64+0x41], R185 ;  /* 0x000041b998008986 */ /* 0x0001e2000c10110c */
[----:B-1----:R-:W-:Y:S01]  /*18800*/  IMAD.U32 R160, RZ, RZ, UR8 ;  /* 0x00000008ffa07e24 */ /* 0x002fe2000f8e00ff */
[----:B0-----:R-:W0:Y:S01]  /*18810*/  @!P3 LDC.64 R152, c[0x0][0x5c8] ;  /* 0x00017200ff98bb82 */ /* 0x001e220000000a00 */
[----:B------:R-:W-:-:S05]  /*18820*/  IMAD.U32 R161, RZ, RZ, UR5 ;  /* 0x00000005ffa17e24 */ /* 0x000fca000f8e00ff */
[----:B------:R-:W-:-:S04]  /*18830*/  @!P4 IADD3 R160, P2, P6, R160, UR9, R4 ;  /* 0x00000009a0a0cc10 */ /* 0x000fc8000fe5e004 */
[----:B------:R-:W-:Y:S02]  /*18840*/  @!P4 IADD3.X R161, R161, UR14, R3, P2, P6 ;  /* 0x0000000ea1a1cc10 */ /* 0x000fe400097ec403 */
[----:B------:R-:W-:Y:S01]  /*18850*/  ISETP.LT.OR P2, PT, R0, 0x59, !P1 ;  /* 0x000000590000780c */ /* 0x000fe20004f41670 */
[----:B------:R-:W-:Y:S01]  /*18860*/  FMUL R186, R186, UR15 ;  /* 0x0000000fbaba7c20 */ /* 0x000fe20008400000 */
[----:B------:R-:W-:Y:S01]  /*18870*/  LOP3.LUT R6, R6, 0xf7ffffff, RZ, 0xc0, !PT ;  /* 0xf7ffffff06067812 */ /* 0x000fe200078ec0ff */
[----:B------:R-:W-:-:S03]  /*18880*/  IMAD.U32 R185, RZ, RZ, UR8 ;  /* 0x00000008ffb97e24 */ /* 0x000fc6000f8e00ff */
[----:B------:R-:W-:Y:S01]  /*18890*/  F2FP.SATFINITE.E4M3.F32.PACK_AB_MERGE_C R186, RZ, R186, RZ ;  /* 0x000000baffba723e */ /* 0x000fe200048070ff */
[----:B------:R-:W-:Y:S01]  /*188a0*/  IMAD.U32 R184, RZ, RZ, UR5 ;  /* 0x00000005ffb87e24 */ /* 0x000fe2000f8e00ff */
[----:B------:R-:W-:Y:S02]  /*188b0*/  @P4 LOP3.LUT R6, R6, 0x8000000, RZ, 0xfc, !PT ;  /* 0x0800000006064812 */ /* 0x000fe400078efcff */
[----:B0-----:R-:W-:-:S05]  /*188c0*/  @!P3 IADD3 R152, P0, R181, R152, RZ ;  /* 0x00000098b598b210 */ /* 0x001fca0007f1e0ff */
[----:B------:R-:W-:Y:S01]  /*188d0*/  @!P3 IMAD.X R153, R234, 0x1, R153, P0 ;  /* 0x00000001ea99b824 */ /* 0x000fe200000e0699 */
[----:B------:R-:W-:-:S04]  /*188e0*/  @!P2 IADD3 R181, P4, P6, R185, UR9, R4 ;  /* 0x00000009b9b5ac10 */ /* 0x000fc8000fe9e004 */
[----:B------:R0:W-:Y:S01]  /*188f0*/  @!P3 STG.E.U8 desc[UR12][R152.64+0x40], R186 ;  /* 0x000040ba9800b986 */ /* 0x0001e2000c10110c */
[----:B------:R-:W-:Y:S02]  /*18900*/  @!P2 IADD3.X R184, R184, UR14, R3, P4, P6 ;  /* 0x0000000eb8b8ac10 */ /* 0x000fe4000a7ec403 */
[----:B------:R-:W-:Y:S02]  /*18910*/  LOP3.LUT P4, RZ, R7, 0x800, RZ, 0xc0, !PT ;  /* 0x0000080007ff7812 */ /* 0x000fe4000788c0ff */
[----:B------:R-:W-:Y:S01]  /*18920*/  ISETP.LT.OR P3, PT, R0, 0x5a, !P1 ;  /* 0x0000005a0000780c */ /* 0x000fe20004f61670 */
[----:B0-----:R-:W0:Y:S01]  /*18930*/  @!P5 LDC.64 R152, c[0x0][0x5c8] ;  /* 0x00017200ff98db82 */ /* 0x001e220000000a00 */
[----:B------:R-:W-:Y:S01]  /*18940*/  LOP3.LUT R6, R6, 0xdfffffff, RZ, 0xc0, !PT ;  /* 0xdfffffff06067812 */ /* 0x000fe200078ec0ff */
[----:B------:R-:W-:-:S08]  /*18950*/  IMAD.U32 R186, RZ, RZ, UR8 ;  /* 0x00000008ffba7e24 */ /* 0x000fd0000f8e00ff */
[----:B------:R-:W-:Y:S01]  /*18960*/  @P4 LOP3.LUT R6, R6, 0x20000000, RZ, 0xfc, !PT ;  /* 0x2000000006064812 */ /* 0x000fe200078efcff */
[----:B------:R-:W-:Y:S01]  /*18970*/  IMAD.U32 R185, RZ, RZ, UR5 ;  /* 0x00000005ffb97e24 */ /* 0x000fe2000f8e00ff */
[----:B------:R-:W-:Y:S02]  /*18980*/  ISETP.LT.OR P4, PT, R0, 0x61, !P1 ;  /* 0x000000610000780c */ /* 0x000fe40004f81670 */
[----:B------:R-:W-:Y:S02]  /*18990*/  @!P3 IADD3 R186, P0, P6, R186, UR9, R4 ;  /* 0x00000009bababc10 */ /* 0x000fe4000fe1e004 */
[----:B------:R-:W-:Y:S02]  /*189a0*/  LOP3.LUT R6, R6, 0xefffffff, RZ, 0xc0, !PT ;  /* 0xefffffff06067812 */ /* 0x000fe400078ec0ff */
[----:B------:R-:W-:Y:S01]  /*189b0*/  @!P3 IADD3.X R185, R185, UR14, R3, P0, P6 ;  /* 0x0000000eb9b9bc10 */ /* 0x000fe200087ec403 */
[----:B------:R-:W-:Y:S01]  /*189c0*/  IMAD.U32 R234, RZ, RZ, UR5 ;  /* 0x00000005ffea7e24 */ /* 0x000fe2000f8e00ff */
[----:B------:R-:W-:-:S02]  /*189d0*/  @P2 LOP3.LUT R6, R6, 0x10000000, RZ, 0xfc, !PT ;  /* 0x1000000006062812 */ /* 0x000fc400078efcff */
[----:B0-----:R-:W-:Y:S01]  /*189e0*/  @!P5 IADD3 R152, P6, R182, R152, RZ ;  /* 0x00000098b698d210 */ /* 0x001fe20007fde0ff */
[----:B------:R-:W-:Y:S01]  /*189f0*/  IMAD.U32 R182, RZ, RZ, UR8 ;  /* 0x00000008ffb67e24 */ /* 0x000fe2000f8e00ff */
[----:B------:R-:W-:-:S03]  /*18a00*/  LOP3.LUT P0, RZ, R7, 0x400, RZ, 0xc0, !PT ;  /* 0x0000040007ff7812 */ /* 0x000fc6000780c0ff */
[----:B------:R-:W-:Y:S01]  /*18a10*/  @!P5 IMAD.X R153, R235, 0x1, R153, P6 ;  /* 0x00000001eb99d824 */ /* 0x000fe200030e0699 */
[----:B------:R-:W-:Y:S02]  /*18a20*/  @!P4 IADD3 R182, P2, P6, R182, UR9, R4 ;  /* 0x00000009b6b6cc10 */ /* 0x000fe4000fe5e004 */
[----:B------:R-:W-:Y:S02]  /*18a30*/  LOP3.LUT R7, R7, 0xffffffdf, RZ, 0xc0, !PT ;  /* 0xffffffdf07077812 */ /* 0x000fe400078ec0ff */
[----:B------:R-:W-:Y:S01]  /*18a40*/  @!P4 IADD3.X R234, R234, UR14, R3, P2, P6 ;  /* 0x0000000eeaeacc10 */ /* 0x000fe200097ec403 */
[----:B------:R-:W-:Y:S01]  /*18a50*/  FMUL R187, R187, UR15 ;  /* 0x0000000fbbbb7c20 */ /* 0x000fe20008400000 */
[----:B------:R-:W-:Y:S02]  /*18a60*/  ISETP.LT.OR P2, PT, R0, 0x62, !P1 ;  /* 0x000000620000780c */ /* 0x000fe40004f41670 */
[----:B------:R-:W-:Y:S02]  /*18a70*/  @P4 LOP3.LUT R7, R7, 0x20, RZ, 0xfc, !PT ;  /* 0x0000002007074812 */ /* 0x000fe400078efcff */
[----:B------:R-:W-:Y:S01]  /*18a80*/  LOP3.LUT P4, RZ, R6, 0x20000000, RZ, 0xc0, !PT ;  /* 0x2000000006ff7812 */ /* 0x000fe2000788c0ff */
[----:B------:R-:W-:Y:S01]  /*18a90*/  FMUL R188, R188, UR15 ;  /* 0x0000000fbcbc7c20 */ /* 0x000fe20008400000 */
[----:B------:R-:W-:Y:S01]  /*18aa0*/  F2FP.SATFINITE.E4M3.F32.PACK_AB_MERGE_C R187, RZ, R187, RZ ;  /* 0x000000bbffbb723e */ /* 0x000fe200048070ff */
[----:B------:R-:W-:Y:S01]  /*18ab0*/  IMAD.U32 R235, RZ, RZ, UR8 ;  /* 0x00000008ffeb7e24 */ /* 0x000fe2000f8e00ff */
[----:B------:R-:W-:-:S02]  /*18ac0*/  LOP3.LUT R7, R7, 0xfffffff7, RZ, 0xc0, !PT ;  /* 0xfffffff707077812 */ /* 0x000fc400078ec0ff */
[----:B------:R-:W-:Y:S01]  /*18ad0*/  F2FP.SATFINITE.E4M3.F32.PACK_AB_MERGE_C R188, RZ, R188, RZ ;  /* 0x000000bcffbc723e */ /* 0x000fe200048070ff */
[----:B------:R0:W-:Y:S02]  /*18ae0*/  @!P5 STG.E.U8 desc[UR12][R152.64+0x41], R187 ;  /* 0x000041bb9800d986 */ /* 0x0001e4000c10110c */
[----:B------:R-:W-:Y:S02]  /*18af0*/  @!P2 IADD3 R235, P5, P6, R235, UR9, R4 ;  /* 0x00000009ebebac10 */ /* 0x000fe4000febe004 */
[----:B------:R-:W-:Y:S02]  /*18b00*/  @P2 LOP3.LUT R7, R7, 0x8, RZ, 0xfc, !PT ;  /* 0x0000000807072812 */ /* 0x000fe400078efcff */
[----:B------:R1:W-:Y:S01]  /*18b10*/  @!P4 STG.E.U8 desc[UR12][R162.64+0x48], R188 ;  /* 0x000048bca200c986 */ /* 0x0003e2000c10110c */
[----:B------:R-:W-:Y:S01]  /*18b20*/  ISETP.LT.OR P4, PT, R0, 0x49, !P1 ;  /* 0x000000490000780c */ /* 0x000fe20004f81670 */
[----:B0-----:R-:W-:-:S05]  /*18b30*/  IMAD.U32 R187, RZ, RZ, UR5 ;  /* 0x00000005ffbb7e24 */ /* 0x001fca000f8e00ff */
[----:B------:R-:W-:Y:S02]  /*18b40*/  @!P2 IADD3.X R187, R187, UR14, R3, P5, P6 ;  /* 0x0000000ebbbbac10 */ /* 0x000fe4000afec403 */
[----:B------:R-:W-:Y:S01]  /*18b50*/  ISETP.LT.OR P2, PT, R0, 0x69, !P1 ;  /* 0x000000690000780c */ /* 0x000fe20004f41670 */
[----:B-1----:R-:W-:-:S04]  /*18b60*/  IMAD.U32 R163, RZ, RZ, UR8 ;  /* 0x00000008ffa37e24 */ /* 0x002fc8000f8e00ff */
[----:B------:R-:W0:Y:S01]  /*18b70*/  @!P4 LDC.64 R152, c[0x0][0x5c8] ;  /* 0x00017200ff98cb82 */ /* 0x000e220000000a00 */
[----:B------:R-:W-:Y:S01]  /*18b80*/  IMAD.U32 R236, RZ, RZ, UR5 ;  /* 0x00000005ffec7e24 */ /* 0x000fe2000f8e00ff */
[----:B------:R-:W-:-:S06]  /*18b90*/  LOP3.LUT R7, R7, 0xffdfffff, RZ, 0xc0, !PT ;  /* 0xffdfffff07077812 */ /* 0x000fcc00078ec0ff */
[----:B------:R-:W-:Y:S02]  /*18ba0*/  @!P2 IADD3 R163, P5, P6, R163, UR9, R4 ;  /* 0x00000009a3a3ac10 */ /* 0x000fe4000febe004 */
[----:B------:R-:W-:Y:S02]  /*18bb0*/  @P2 LOP3.LUT R7, R7, 0x200000, RZ, 0xfc, !PT ;  /* 0x0020000007072812 */ /* 0x000fe400078efcff */
[----:B------:R-:W-:Y:S02]  /*18bc0*/  @!P2 IADD3.X R236, R236, UR14, R3, P5, P6 ;  /* 0x0000000eececac10 */ /* 0x000fe4000afec403 */
[----:B------:R-:W-:Y:S01]  /*18bd0*/  ISETP.LT.OR P2, PT, R0, 0x6a, !P1 ;  /* 0x0000006a0000780c */ /* 0x000fe20004f41670 */
[----:B------:R-:W-:Y:S01]  /*18be0*/  IMAD.U32 R188, RZ, RZ, UR8 ;  /* 0x00000008ffbc7e24 */ /* 0x000fe2000f8e00ff */
[----:B------:R-:W-:Y:S01]  /*18bf0*/  LOP3.LUT R7, R7, 0xffefffff, RZ, 0xc0, !PT ;  /* 0xffefffff07077812 */ /* 0x000fe200078ec0ff */
[----:B------:R-:W-:Y:S02]  /*18c00*/  IMAD.U32 R162, RZ, RZ, UR5 ;  /* 0x00000005ffa27e24 */ /* 0x000fe4000f8e00ff */
[----:B------:R-:W-:Y:S01]  /*18c10*/  FMUL R189, R189, UR15 ;  /* 0x0000000fbdbd7c20 */ /* 0x000fe20008400000 */
[----:B------:R-:W-:-:S07]  /*18c20*/  FMUL R190, R190, UR15 ;  /* 0x0000000fbebe7c20 */ /* 0x000fce0008400000 */
[----:B------:R-:W-:Y:S02]  /*18c30*/  @!P2 IADD3 R188, P5, P6, R188, UR9, R4 ;  /* 0x00000009bcbcac10 */ /* 0x000fe4000febe004 */
[----:B------:R-:W-:Y:S02]  /*18c40*/  @P2 LOP3.LUT R7, R7, 0x100000, RZ, 0xfc, !PT ;  /* 0x0010000007072812 */ /* 0x000fe400078efcff */
[----:B------:R-:W-:Y:S02]  /*18c50*/  @!P2 IADD3.X R162, R162, UR14, R3, P5, P6 ;  /* 0x0000000ea2a2ac10 */ /* 0x000fe4000afec403 */
[----:B0-----:R-:W-:Y:S02]  /*18c60*/  @!P4 IADD3 R152, P2, R13, R152, RZ ;  /* 0x000000980d98c210 */ /* 0x001fe40007f5e0ff */
[----:B------:R-:W-:Y:S02]  /*18c70*/  F2FP.SATFINITE.E4M3.F32.PACK_AB_MERGE_C R189, RZ, R189, RZ ;  /* 0x000000bdffbd723e */ /* 0x000fe400048070ff */
[----:B------:R-:W-:Y:S01]  /*18c80*/  F2FP.SATFINITE.E4M3.F32.PACK_AB_MERGE_C R190, RZ, R190, RZ ;  /* 0x000000beffbe723e */ /* 0x000fe200048070ff */
[----:B------:R-:W-:-:S02]  /*18c90*/  @!P4 IMAD.X R153, R180, 0x1, R153, P2 ;  /* 0x00000001b499c824 */ /* 0x000fc400010e0699 */
[----:B------:R-:W-:Y:S04]  /*18ca0*/  @!P0 STG.E.U8 desc[UR12][R164.64+0x49], R189 ;  /* 0x000049bda4008986 */ /* 0x000fe8000c10110c */
[----:B------:R0:W-:Y:S01]  /*18cb0*/  @!P4 STG.E.U8 desc[UR12][R152.64+0x48], R190 ;  /* 0x000048be9800c986 */ /* 0x0001e2000c10110c */
[C---:B------:R-:W-:Y:S02]  /*18cc0*/  ISETP.LT.OR P4, PT, R0.reuse, 0x4a, !P1 ;  /* 0x0000004a0000780c */ /* 0x040fe40004f81670 */
[C---:B------:R-:W-:Y:S02]  /*18cd0*/  ISETP.LT.OR P0, PT, R0.reuse, 0x71, !P1 ;  /* 0x000000710000780c */ /* 0x040fe40004f01670 */
[----:B------:R-:W-:-:S09]  /*18ce0*/  ISETP.LT.OR P2, PT, R0, 0x72, !P1 ;  /* 0x000000720000780c */ /* 0x000fd20004f41670 */
[----:B0-----:R-:W0:Y:S01]  /*18cf0*/  @!P4 LDC.64 R152, c[0x0][0x5c8] ;  /* 0x00017200ff98cb82 */ /* 0x001e220000000a00 */
[----:B------:R-:W-:Y:S02]  /*18d00*/  IMAD.U32 R164, RZ, RZ, UR8 ;  /* 0x00000008ffa47e24 */ /* 0x000fe4000f8e00ff */
[----:B------:R-:W-:Y:S02]  /*18d10*/  IMAD.U32 R189, RZ, RZ, UR5 ;  /* 0x00000005ffbd7e24 */ /* 0x000fe4000f8e00ff */
[----:B------:R-:W-:Y:S01]  /*18d20*/  IMAD.U32 R244, RZ, RZ, UR8 ;  /* 0x00000008fff47e24 */ /* 0x000fe2000f8e00ff */
[----:B------:R-:W-:Y:S02]  /*18d30*/  @!P0 IADD3 R13, P5, P6, R164, UR9, R4 ;  /* 0x00000009a40d8c10 */ /* 0x000fe4000febe004 */
[----:B------:R-:W-:Y:S01]  /*18d40*/  LOP3.LUT R7, R7, 0xff7fffff, RZ, 0xc0, !PT ;  /* 0xff7fffff07077812 */ /* 0x000fe200078ec0ff */
[----:B------:R-:W-:Y:S01]  /*18d50*/  IMAD.U32 R245, RZ, RZ, UR5 ;  /* 0x00000005fff57e24 */ /* 0x000fe2000f8e00ff */
[----:B------:R-:W-:-:S02]  /*18d60*/  @!P0 IADD3.X R189, R189, UR14, R3, P5, P6 ;  /* 0x0000000ebdbd8c10 */ /* 0x000fc4000afec403 */
[----:B------:R-:W-:Y:S02]  /*18d70*/  @!P2 IADD3 R244, P5, P6, R244, UR9, R4 ;  /* 0x00000009f4f4ac10 */ /* 0x000fe4000febe004 */
[----:B------:R-:W-:Y:S01]  /*18d80*/  @P0 LOP3.LUT R7, R7, 0x800000, RZ, 0xfc, !PT ;  /* 0x0080000007070812 */ /* 0x000fe200078efcff */
[----:B------:R-:W-:Y:S01]  /*18d90*/  FMUL R191, R191, UR15 ;  /* 0x0000000fbfbf7c20 */ /* 0x000fe20008400000 */
[----:B------:R-:W-:Y:S02]  /*18da0*/  @!P2 IADD3.X R245, R245, UR14, R3, P5, P6 ;  /* 0x0000000ef5f5ac10 */ /* 0x000fe4000afec403 */
[C---:B------:R-:W-:Y:S02]  /*18db0*/  LOP3.LUT P0, RZ, R7.reuse, 0x8000, RZ, 0xc0, !PT ;  /* 0x0000800007ff7812 */ /* 0x040fe4000780c0ff */
[----:B------:R-:W-:Y:S02]  /*18dc0*/  LOP3.LUT R7, R7, 0xfff7ffff, RZ, 0xc0, !PT ;  /* 0xfff7ffff07077812 */ /* 0x000fe400078ec0ff */
[----:B0-----:R-:W-:Y:S01]  /*18dd0*/  @!P4 IADD3 R10, P5, R10, R152, RZ ;  /* 0x000000980a0ac210 */ /* 0x001fe20007fbe0ff */
[----:B------:R-:W-:Y:S01]  /*18de0*/  FMUL R192, R192, UR15 ;  /* 0x0000000fc0c07c20 */ /* 0x000fe20008400000 */
[----:B------:R-:W-:-:S02]  /*18df0*/  @P2 LOP3.LUT R7, R7, 0x80000, RZ, 0xfc, !PT ;  /* 0x0008000007072812 */ /* 0x000fc400078efcff */
[----:B------:R-:W-:Y:S01]  /*18e00*/  F2FP.SATFINITE.E4M3.F32.PACK_AB_MERGE_C R191, RZ, R191, RZ ;  /* 0x000000bfffbf723e */ /* 0x000fe200048070ff */
[----:B------:R-:W-:Y:S01]  /*18e10*/  @!P4 IMAD.X R11, R11, 0x1, R153, P5 ;  /* 0x000000010b0bc824 */ /* 0x000fe200028e0699 */
[C---:B------:R-:W-:Y:S02]  /*18e20*/  ISETP.LT.OR P2, PT, R0.reuse, 0x79, !P1 ;  /* 0x000000790000780c */ /* 0x040fe40004f41670 */
[----:B------:R-:W-:Y:S02]  /*18e30*/  F2FP.SATFINITE.E4M3.F32.PACK_AB_MERGE_C R192, RZ, R192, RZ ;  /* 0x000000c0ffc0723e */ /* 0x000fe400048070ff */
[----:B------:R0:W-:Y:S01]  /*18e40*/  @!P4 STG.E.U8 desc[UR12][R10.64+0x49], R191 ;  /* 0x000049bf0a00c986 */ /* 0x0001e2000c10110c */
[----:B------:R-:W-:Y:S01]  /*18e50*/  ISETP.LT.OR P4, PT, R0, 0x7a, !P1 ;  /* 0x0000007a0000780c */ /* 0x000fe20004f81670 */
[----:B------:R-:W-:Y:S02]  /*18e60*/  IMAD.U32 R252, RZ, RZ, UR8 ;  /* 0x00000008fffc7e24 */ /* 0x000fe4000f8e00ff */
[----:B------:R-:W-:Y:S01]  /*18e70*/  @!P0 STG.E.U8 desc[UR12][R166.64+0x50], R192 ;  /* 0x000050c0a6008986 */ /* 0x000fe2000c10110c */
[----:B------:R-:W-:Y:S01]  /*18e80*/  LOP3.LUT P0, RZ, R6, 0x4000000, RZ, 0xc0, !PT ;  /* 0x0400000006ff7812 */ /* 0x000fe2000780c0ff */
[----:B------:R-:W-:-:S03]  /*18e90*/  IMAD.U32 R152, RZ, RZ, UR5 ;  /* 0x00000005ff987e24 */ /* 0x000fc6000f8e00ff */
[--C-:B------:R-:W-:Y:S01]  /*18ea0*/  @!P2 IADD3 R252, P5, P6, R252, UR9, R4.reuse ;  /* 0x00000009fcfcac10 */ /* 0x100fe2000febe004 */
[----:B0-----:R-:W-:Y:S01]  /*18eb0*/  IMAD.U32 R11, RZ, RZ, UR8 ;  /* 0x00000008ff0b7e24 */ /* 0x001fe2000f8e00ff */
[----:B------:R-:W-:Y:S01]  /*18ec0*/  LOP3.LUT R7, R7, 0xfffbffff, RZ, 0xc0, !PT ;  /* 0xfffbffff07077812 */ /* 0x000fe200078ec0ff */
[----:B------:R-:W-:Y:S01]  /*18ed0*/  IMAD.U32 R10, RZ, RZ, UR5 ;  /* 0x00000005ff0a7e24 */ /* 0x000fe2000f8e00ff */
[--C-:B------:R-:W-:Y:S02]  /*18ee0*/  @!P2 IADD3.X R46, R152, UR14, R3.reuse, P5, P6 ;  /* 0x0000000e982eac10 */ /* 0x100fe4000afec403 */
[----:B------:R-:W-:Y:S02]  /*18ef0*/  @!P4 IADD3 R45, P1, P5, R11, UR9, R4 ;  /* 0x000000090b2dcc10 */ /* 0x000fe4000fd3e004 */
[----:B------:R-:W-:Y:S02]  /*18f00*/  @P2 LOP3.LUT R7, R7, 0x40000, RZ, 0xfc, !PT ;  /* 0x0004000007072812 */ /* 0x000fe400078efcff */
[----:B------:R-:W-:-:S02]  /*18f10*/  @!P4 IADD3.X R44, R10, UR14, R3, P1, P5 ;  /* 0x0000000e0a2ccc10 */ /* 0x000fc40008fea403 */
[----:B------:R-:W0:Y:S01]  /*18f20*/  @!P0 LDC.64 R10, c[0x0][0x5c8] ;  /* 0x00017200ff0a8b82 */ /* 0x000e220000000a00 */
[C---:B------:R-:W-:Y:S02]  /*18f30*/  LOP3.LUT P6, RZ, R7.reuse, 0x200, RZ, 0xc0, !PT ;  /* 0x0000020007ff7812 */ /* 0x040fe400078cc0ff */
[----:B------:R-:W-:-:S04]  /*18f40*/  LOP3.LUT R7, R7, 0xfffdffff, RZ, 0xc0, !PT ;  /* 0xfffdffff07077812 */ /* 0x000fc800078ec0ff */
[----:B------:R-:W-:Y:S01]  /*18f50*/  @P4 LOP3.LUT R7, R7, 0x20000, RZ, 0xfc, !PT ;  /* 0x0002000007074812 */ /* 0x000fe200078efcff */
[----:B------:R-:W-:-:S03]  /*18f60*/  FMUL R193, R193, UR15 ;  /* 0x0000000fc1c17c20 */ /* 0x000fc60008400000 */
[----:B------:R-:W-:Y:S02]  /*18f70*/  LOP3.LUT P1, RZ, R7, 0x4000, RZ, 0xc0, !PT ;  /* 0x0000400007ff7812 */ /* 0x000fe4000782c0ff */
[----:B------:R-:W-:Y:S02]  /*18f80*/  F2FP.SATFINITE.E4M3.F32.PACK_AB_MERGE_C R193, RZ, R193, RZ ;  /* 0x000000c1ffc1723e */ /* 0x000fe400048070ff */
[----:B------:R-:W-:Y:S01]  /*18f90*/  LOP3.LUT P4, RZ, R6, 0x8000000, RZ, 0xc0, !PT ;  /* 0x0800000006ff7812 */ /* 0x000fe2000788c0ff */
[----:B------:R-:W-:-:S08]  /*18fa0*/  FMUL R194, R194, UR15 ;  /* 0x0000000fc2c27c20 */ /* 0x000fd00008400000 */
[----:B------:R-:W-:Y:S01]  /*18fb0*/  @!P1 STG.E.U8 desc[UR12][R154.64+0x51], R193 ;  /* 0x000051c19a009986 */ /* 0x000fe2000c10110c */
[----:B0-----:R-:W-:Y:S02]  /*18fc0*/  @!P0 IADD3 R10, P1, R183, R10, RZ ;  /* 0x0000000ab70a8210 */ /* 0x001fe40007f3e0ff */
[----:B------:R-:W-:-:S03]  /*18fd0*/  F2FP.SATFINITE.E4M3.F32.PACK_AB_MERGE_C R194, RZ, R194, RZ ;  /* 0x000000c2ffc2723e */ /* 0x000fc600048070ff */
[----:B------:R-:W-:-:S05]  /*18fe0*/  @!P0 IMAD.X R11, R237, 0x1, R11, P1 ;  /* 0x00000001ed0b8824 */ /* 0x000fca00008e060b */
[----:B------:R0:W-:Y:S01]  /*18ff0*/  @!P0 STG.E.U8 desc[UR12][R10.64+0x50], R194 ;  /* 0x000050c20a008986 */ /* 0x0001e2000c10110c */
[----:B------:R-:W-:Y:S01]  /*19000*/  LOP3.LUT P2, RZ, R6, 0x10000000, RZ, 0xc0, !PT ;  /* 0x1000000006ff7812 */ /* 0x000fe2000784c0ff */
[----:B0-----:R-:W0:Y:S01]  /*19010*/  @!P4 LDC.64 R10, c[0x0][0x5c8] ;  /* 0x00017200ff0acb82 */ /* 0x001e220000000a00 */
[----:B------:R-:W-:-:S11]  /*19020*/  FMUL R195, R195, UR15 ;  /* 0x0000000fc3c37c20 */ /* 0x000fd60008400000 */
[----:B------:R-:W1:Y:S01]  /*19030*/  @!P2 LDC.64 R152, c[0x0][0x5c8] ;  /* 0x00017200ff98ab82 */ /* 0x000e620000000a00 */
[----:B------:R-:W-:Y:S02]  /*19040*/  LOP3.LUT P5, RZ, R7, 0x2000, RZ, 0xc0, !PT ;  /* 0x0000200007ff7812 */ /* 0x000fe400078ac0ff */
[----:B------:R-:W-:Y:S01]  /*19050*/  F2FP.SATFINITE.E4M3.F32.PACK_AB_MERGE_C R195, RZ, R195, RZ ;  /* 0x000000c3ffc3723e */ /* 0x000fe200048070ff */
[----:B------:R-:W-:Y:S01]  /*19060*/  FMUL R196, R196, UR15 ;  /* 0x0000000fc4c47c20 */ /* 0x000fe20008400000 */
[----:B------:R-:W-:Y:S02]  /*19070*/  LOP3.LUT P0, RZ, R6, 0x2000000, RZ, 0xc0, !PT ;  /* 0x0200000006ff7812 */ /* 0x000fe4000780c0ff */
[----:B0-----:R-:W-:-:S05]  /*19080*/  @!P4 IADD3 R10, P1, R160, R10, RZ ;  /* 0x0000000aa00ac210 */ /* 0x001fca0007f3e0ff */
[----:B------:R-:W-:Y:S01]  /*19090*/  @!P4 IMAD.X R11, R161, 0x1, R11, P1 ;  /* 0x00000001a10bc824 */ /* 0x000fe200008e060b */
[----:B------:R-:W-:-:S04]  /*190a0*/  F2FP.SATFINITE.E4M3.F32.PACK_AB_MERGE_C R155, RZ, R196, RZ ;  /* 0x000000c4ff9b723e */ /* 0x000fc800048070ff */
[----:B------:R0:W-:Y:S01]  /*190b0*/  @!P4 STG.E.U8 desc[UR12][R10.64+0x51], R195 ;  /* 0x000051c30a00c986 */ /* 0x0001e2000c10110c */
[C---:B------:R-:W-:Y:S01]  /*190c0*/  ISETP.LT.OR P4, PT, R0.reuse, 0x2, !P0 ;  /* 0x000000020000780c */ /* 0x040fe20004781670 */
[----:B------:R-:W-:Y:S01]  /*190d0*/  FMUL R197, R197, UR15 ;  /* 0x0000000fc5c57c20 */ /* 0x000fe20008400000 */
[----:B-1----:R-:W-:Y:S01]  /*190e0*/  @!P2 IADD3 R152, P1, R181, R152, RZ ;  /* 0x00000098b598a210 */ /* 0x002fe20007f3e0ff */
[----:B------:R1:W-:Y:S01]  /*190f0*/  @!P5 STG.E.U8 desc[UR12][R168.64+0x58], R155 ;  /* 0x0000589ba800d986 */ /* 0x0003e2000c10110c */
[----:B------:R-:W-:Y:S01]  /*19100*/  ISETP.LT.OR P5, PT, R0, 0x9, !P0 ;  /* 0x000000090000780c */ /* 0x000fe200047a1670 */
[----:B------:R-:W-:Y:S02]  /*19110*/  IMAD.U32 R161, RZ, RZ, UR6 ;  /* 0x00000006ffa17e24 */ /* 0x000fe4000f8e00ff */
[----:B------:R-:W-:Y:S01]  /*19120*/  FMUL R198, R198, UR15 ;  /* 0x0000000fc6c67c20 */ /* 0x000fe20008400000 */
[----:B------:R-:W-:Y:S01]  /*19130*/  @!P2 IMAD.X R153, R184, 0x1, R153, P1 ;  /* 0x00000001b899a824 */ /* 0x000fe200008e0699 */
[----:B------:R-:W-:Y:S01]  /*19140*/  F2FP.SATFINITE.E4M3.F32.PACK_AB_MERGE_C R197, RZ, R197, RZ ;  /* 0x000000c5ffc5723e */ /* 0x000fe200048070ff */
[----:B------:R-:W-:-:S02]  /*19150*/  IMAD.U32 R154, RZ, RZ, UR7 ;  /* 0x00000007ff9a7e24 */ /* 0x000fc4000f8e00ff */
[----:B0-----:R-:W-:Y:S01]  /*19160*/  IMAD.U32 R11, RZ, RZ, UR6 ;  /* 0x00000006ff0b7e24 */ /* 0x001fe2000f8e00ff */
[----:B------:R-:W-:Y:S02]  /*19170*/  @!P4 LEA R10, P1, R161, R4, 0x7 ;  /* 0x00000004a10ac211 */ /* 0x000fe400078238ff */
[----:B------:R-:W-:Y:S01]  /*19180*/  F2FP.SATFINITE.E4M3.F32.PACK_AB_MERGE_C R161, RZ, R198, RZ ;  /* 0x000000c6ffa1723e */ /* 0x000fe200048070ff */
[----:B-1----:R-:W-:Y:S01]  /*19190*/  IMAD.U32 R155, RZ, RZ, UR6 ;  /* 0x00000006ff9b7e24 */ /* 0x002fe2000f8e00ff */
[----:B------:R-:W-:Y:S01]  /*191a0*/  @!P6 STG.E.U8 desc[UR12][R240.64+0x59], R197 ;  /* 0x000059c5f000e986 */ /* 0x000fe2000c10110c */
[----:B------:R-:W-:Y:S01]  /*191b0*/  @!P4 LEA.HI.X R11, R11, R3, R154, 0x7, P1 ;  /* 0x000000030b0bc211 */ /* 0x000fe200008f3c9a */
[----:B------:R-:W-:Y:S02]  /*191c0*/  IMAD.U32 R165, RZ, RZ, UR6 ;  /* 0x00000006ffa57e24 */ /* 0x000fe4000f8e00ff */
[----:B------:R0:W-:Y:S02]  /*191d0*/  @!P2 STG.E.U8 desc[UR12][R152.64+0x58], R161 ;  /* 0x000058a19800a986 */ /* 0x0001e4000c10110c */
[----:B0-----:R-:W-:-:S04]  /*191e0*/  @!P5 LEA R152, P1, R155, R4, 0x7 ;  /* 0x000000049b98d211 */ /* 0x001fc800078238ff */
[----:B------:R-:W-:Y:S02]  /*191f0*/  @!P5 LEA.HI.X R153, R165, R3, R154, 0x7, P1 ;  /* 0x00000003a599d211 */ /* 0x000fe400008f3c9a */
[----:B------:R-:W0:Y:S01]  /*19200*/  @!P3 LDC.64 R154, c[0x0][0x5c8] ;  /* 0x00017200ff9abb82 */ /* 0x000e220000000a00 */
[----:B------:R-:W-:Y:S01]  /*19210*/  ISETP.LT.OR P2, PT, R0, 0xa, !P0 ;  /* 0x0000000a0000780c */ /* 0x000fe20004741670 */
[----:B------:R-:W-:Y:S01]  /*19220*/  FMUL R199, R199, UR15 ;  /* 0x0000000fc7c77c20 */ /* 0x000fe20008400000 */
[----:B------:R-:W-:-:S04]  /*19230*/  IMAD.U32 R161, RZ, RZ, UR6 ;  /* 0x00000006ffa17e24 */ /* 0x000fc8000f8e00ff */
[----:B------:R-:W-:Y:S01]  /*19240*/  F2FP.SATFINITE.E4M3.F32.PACK_AB_MERGE_C R199, RZ, R199, RZ ;  /* 0x000000c7ffc7723e */ /* 0x000fe200048070ff */
[----:B------:R-:W-:Y:S01]  /*19250*/  IMAD.U32 R160, RZ, RZ, UR7 ;  /* 0x00000007ffa07e24 */ /* 0x000fe2000f8e00ff */
[----:B0-----:R-:W-:-:S05]  /*19260*/  @!P3 IADD3 R154, P1, R186, R154, RZ ;  /* 0x0000009aba9ab210 */ /* 0x001fca0007f3e0ff */
[----:B------:R-:W-:-:S05]  /*19270*/  @!P3 IMAD.X R155, R185, 0x1, R155, P1 ;  /* 0x00000001b99bb824 */ /* 0x000fca00008e069b */
[----:B------:R0:W-:Y:S02]  /*19280*/  @!P3 STG.E.U8 desc[UR12][R154.64+0x59], R199 ;  /* 0x000059c79a00b986 */ /* 0x0001e4000c10110c */
[----:B0-----:R-:W-:-:S04]  /*19290*/  @!P2 LEA R154, P1, R161, R4, 0x7 ;  /* 0x00000004a19aa211 */ /* 0x001fc800078238ff */
[----:B------:R-:W-:Y:S02]  /*192a0*/  @!P2 LEA.HI.X R155, R165, R3, R160, 0x7, P1 ;  /* 0x00000003a59ba211 */ /* 0x000fe400008f3ca0 */
[----:B------:R-:W-:Y:S01]  /*192b0*/  ISETP.LT.OR P2, PT, R0, 0x11, !P0 ;  /* 0x000000110000780c */ /* 0x000fe20004741670 */
[----:B------:R-:W-:Y:S02]  /*192c0*/  IMAD.U32 R237, RZ, RZ, UR6 ;  /* 0x00000006ffed7e24 */ /* 0x000fe4000f8e00ff */
[----:B------:R-:W-:-:S10]  /*192d0*/  IMAD.U32 R240, RZ, RZ, UR7 ;  /* 0x00000007fff07e24 */ /* 0x000fd4000f8e00ff */
[----:B------:R-:W-:-:S04]  /*192e0*/  @!P2 LEA R237, P1, R237, R4, 0x7 ;  /* 0x00000004ededa211 */ /* 0x000fc800078238ff */
[----:B------:R-:W-:Y:S02]  /*192f0*/  @!P2 LEA.HI.X R240, R161, R3, R240, 0x7, P1 ;  /* 0x00000003a1f0a211 */ /* 0x000fe400008f3cf0 */
[----:B------:R-:W-:Y:S01]  /*19300*/  ISETP.LT.OR P2, PT, R0, 0x12, !P0 ;  /* 0x000000120000780c */ /* 0x000fe20004741670 */
[----:B------:R-:W-:Y:S01]  /*19310*/  FMUL R200, R200, UR15 ;  /* 0x0000000fc8c87c20 */ /* 0x000fe20008400000 */
[----:B------:R-:W-:-:S04]  /*19320*/  IMAD.U32 R241, RZ, RZ, UR6 ;  /* 0x00000006fff17e24 */ /* 0x000fc8000f8e00ff */
[----:B------:R-:W-:Y:S02]  /*19330*/  F2FP.SATFINITE.E4M3.F32.PACK_AB_MERGE_C R161, RZ, R200, RZ ;  /* 0x000000c8ffa1723e */ /* 0x000fe400048070ff */
[----:B------:R-:W-:-:S05]  /*19340*/  LOP3.LUT P4, RZ, R7, 0x1000, RZ, 0xc0, !PT ;  /* 0x0000100007ff7812 */ /* 0x000fca000788c0ff */
[----:B------:R-:W-:Y:S02]  /*19350*/  @!P2 LEA R200, P1, R165, R4, 0x7 ;  /* 0x00000004a5c8a211 */ /* 0x000fe400078238ff */
[----:B------:R-:W-:Y:S02]  /*19360*/  LOP3.LUT P5, RZ, R7, 0x40, RZ, 0xc0, !PT ;  /* 0x0000004007ff7812 */ /* 0x000fe400078ac0ff */
[----:B------:R-:W-:Y:S02]  /*19370*/  @!P2 LEA.HI.X R241, R241, R3, R160, 0x7, P1 ;  /* 0x00000003f1f1a211 */ /* 0x000fe400008f3ca0 */
[----:B------:R-:W-:Y:S01]  /*19380*/  ISETP.LT.OR P2, PT, R0, 0x19, !P0 ;  /* 0x000000190000780c */ /* 0x000fe20004741670 */
[----:B------:R-:W-:Y:S01]  /*19390*/  FMUL R201, R201, UR15 ;  /* 0x0000000fc9c97c20 */ /* 0x000fe20008400000 */
[----:B------:R-:W-:-:S04]  /*193a0*/  LOP3.LUT P6, RZ, R7, 0x20, RZ, 0xc0, !PT ;  /* 0x0000002007ff7812 */ /* 0x000fc800078cc0ff */
[----:B------:R-:W-:Y:S01]  /*193b0*/  F2FP.SATFINITE.E4M3.F32.PACK_AB_MERGE_C R201, RZ, R201, RZ ;  /* 0x000000c9ffc9723e */ /* 0x000fe200048070ff */
[----:B------:R0:W-:Y:S04]  /*193c0*/  @!P4 STG.E.U8 desc[UR12][R170.64+0x60], R161 ;  /* 0x000060a1aa00c986 */ /* 0x0001e8000c10110c */
[----:B------:R1:W-:Y:S01]  /*193d0*/  @!P5 STG.E.U8 desc[UR12][R156.64+0x61], R201 ;  /* 0x000061c99c00d986 */ /* 0x0003e2000c10110c */
[----:B0-----:R-:W-:Y:S01]  /*193e0*/  IMAD.U32 R161, RZ, RZ, UR6 ;  /* 0x00000006ffa17e24 */ /* 0x001fe2000f8e00ff */
[----:B-1----:R-:W-:-:S04]  /*193f0*/  @!P2 LEA R156, P1, R165, R4, 0x7 ;  /* 0x00000004a59ca211 */ /* 0x002fc800078238ff */
[----:B------:R-:W-:Y:S02]  /*19400*/  @!P2 LEA.HI.X R157, R161, R3, R160, 0x7, P1 ;  /* 0x00000003a19da211 */ /* 0x000fe400008f3ca0 */
[----:B------:R-:W0:Y:S01]  /*19410*/  @!P6 LDC.64 R160, c[0x0][0x5c8] ;  /* 0x00017200ffa0eb82 */ /* 0x000e220000000a00 */
[----:B------:R-:W-:Y:S01]  /*19420*/  ISETP.LT.OR P2, PT, R0, 0x1a, !P0 ;  /* 0x0000001a0000780c */ /* 0x000fe20004741670 */
[----:B------:R-:W-:Y:S01]  /*19430*/  IMAD.U32 R164, RZ, RZ, UR7 ;  /* 0x00000007ffa47e24 */ /* 0x000fe2000f8e00ff */
[----:B------:R-:W-:Y:S02]  /*19440*/  LOP3.LUT P4, RZ, R7, 0x8, RZ, 0xc0, !PT ;  /* 0x0000000807ff7812 */ /* 0x000fe4000788c0ff */
[----:B0-----:R-:W-:-:S05]  /*19450*/  @!P6 IADD3 R182, P1, R182, R160, RZ ;  /* 0x000000a0b6b6e210 */ /* 0x001fca0007f3e0ff */
[----:B------:R-:W-:Y:S02]  /*19460*/  @!P6 IMAD.X R183, R234, 0x1, R161, P1 ;  /* 0x00000001eab7e824 */ /* 0x000fe400008e06a1 */
[----:B------:R-:W-:-:S05]  /*19470*/  IMAD.U32 R161, RZ, RZ, UR6 ;  /* 0x00000006ffa17e24 */ /* 0x000fca000f8e00ff */
[----:B------:R-:W-:-:S04]  /*19480*/  @!P2 LEA R160, P1, R161, R4, 0x7 ;  /* 0x00000004a1a0a211 */ /* 0x000fc800078238ff */
[----:B------:R-:W-:Y:S02]  /*19490*/  @!P2 LEA.HI.X R161, R165, R3, R164, 0x7, P1 ;  /* 0x00000003a5a1a211 */ /* 0x000fe400008f3ca4 */
[----:B------:R-:W-:Y:S01]  /*194a0*/  ISETP.LT.OR P2, PT, R0, 0x21, !P0 ;  /* 0x000000210000780c */ /* 0x000fe20004741670 */
[----:B------:R-:W-:Y:S02]  /*194b0*/  IMAD.U32 R167, RZ, RZ, UR6 ;  /* 0x00000006ffa77e24 */ /* 0x000fe4000f8e00ff */
[----:B------:R-:W-:-:S10]  /*194c0*/  IMAD.U32 R166, RZ, RZ, UR7 ;  /* 0x00000007ffa67e24 */ /* 0x000fd4000f8e00ff */
[----:B------:R-:W-:-:S04]  /*194d0*/  @!P2 LEA R164, P1, R165, R4, 0x7 ;  /* 0x00000004a5a4a211 */ /* 0x000fc800078238ff */
[----:B------:R-:W-:Y:S02]  /*194e0*/  @!P2 LEA.HI.X R165, R167, R3, R166, 0x7, P1 ;  /* 0x00000003a7a5a211 */ /* 0x000fe400008f3ca6 */
[----:B------:R-:W0:Y:S01]  /*194f0*/  @!P4 LDC.64 R166, c[0x0][0x5c8] ;  /* 0x00017200ffa6cb82 */ /* 0x000e220000000a00 */
[----:B------:R-:W-:Y:S01]  /*19500*/  FMUL R202, R202, UR15 ;  /* 0x0000000fcaca7c20 */ /* 0x000fe20008400000 */
[----:B------:R-:W-:-:S04]  /*19510*/  ISETP.LT.OR P2, PT, R0, 0x22, !P0 ;  /* 0x000000220000780c */ /* 0x000fc80004741670 */
[----:B------:R-:W-:-:S05]  /*19520*/  F2FP.SATFINITE.E4M3.F32.PACK_AB_MERGE_C R169, RZ, R202, RZ ;  /* 0x000000caffa9723e */ /* 0x000fca00048070ff */
[----:B------:R1:W-:Y:S01]  /*19530*/  @!P6 STG.E.U8 desc[UR12][R182.64+0x60], R169 ;  /* 0x000060a9b600e986 */ /* 0x0003e2000c10110c */
[----:B------:R-:W-:Y:S02]  /*19540*/  IMAD.U32 R171, RZ, RZ, UR6 ;  /* 0x00000006ffab7e24 */ /* 0x000fe4000f8e00ff */
[----:B------:R-:W-:Y:S02]  /*19550*/  IMAD.U32 R170, RZ, RZ, UR7 ;  /* 0x00000007ffaa7e24 */ /* 0x000fe4000f8e00ff */
[----:B-1----:R-:W-:Y:S01]  /*19560*/  IMAD.U32 R169, RZ, RZ, UR6 ;  /* 0x00000006ffa97e24 */ /* 0x002fe2000f8e00ff */
[----:B0-----:R-:W-:-:S05]  /*19570*/  @!P4 IADD3 R166, P1, R235, R166, RZ ;  /* 0x000000a6eba6c210 */ /* 0x001fca0007f3e0ff */
[----:B------:R-:W-:Y:S01]  /*19580*/  @!P4 IMAD.X R167, R187, 0x1, R167, P1 ;  /* 0x00000001bba7c824 */ /* 0x000fe200008e06a7 */
[----:B------:R-:W-:Y:S01]  /*19590*/  @!P2 LEA R168, P1, R169, R4, 0x7 ;  /* 0x00000004a9a8a211 */ /* 0x000fe200078238ff */
[----:B------:R-:W-:-:S03]  /*195a0*/  FMUL R203, R203, UR15 ;  /* 0x0000000fcbcb7c20 */ /* 0x000fc60008400000 */
[----:B------:R-:W-:Y:S02]  /*195b0*/  @!P2 LEA.HI.X R169, R171, R3, R170, 0x7, P1 ;  /* 0x00000003aba9a211 */ /* 0x000fe400008f3caa */
[----:B------:R-:W-:Y:S02]  /*195c0*/  ISETP.LT.OR P2, PT, R0, 0x29, !P0 ;  /* 0x000000290000780c */ /* 0x000fe40004741670 */
[----:B------:R-:W-:Y:S01]  /*195d0*/  F2FP.SATFINITE.E4M3.F32.PACK_AB_MERGE_C R203, RZ, R203, RZ ;  /* 0x000000cbffcb723e */ /* 0x000fe200048070ff */
[----:B------:R-:W-:-:S04]  /*195e0*/  IMAD.U32 R181, RZ, RZ, UR6 ;  /* 0x00000006ffb57e24 */ /* 0x000fc8000f8e00ff */
[----:B------:R0:W-:Y:S06]  /*195f0*/  @!P4 STG.E.U8 desc[UR12][R166.64+0x61], R203 ;  /* 0x000061cba600c986 */ /* 0x0001ec000c10110c */
[----:B0-----:R-:W-:-:S04]  /*19600*/  @!P2 LEA R166, P1, R171, R4, 0x7 ;  /* 0x00000004aba6a211 */ /* 0x001fc800078238ff */
[----:B------:R-:W-:Y:S02]  /*19610*/  @!P2 LEA.HI.X R167, R181, R3, R170, 0x7, P1 ;  /* 0x00000003b5a7a211 */ /* 0x000fe400008f3caa */
[----:B------:R-:W-:Y:S01]  /*19620*/  ISETP.LT.OR P2, PT, R0, 0x2a, !P0 ;  /* 0x0000002a0000780c */ /* 0x000fe20004741670 */
[----:B------:R-:W-:Y:S02]  /*19630*/  IMAD.U32 R183, RZ, RZ, UR6 ;  /* 0x00000006ffb77e24 */ /* 0x000fe4000f8e00ff */
[----:B------:R-:W-:Y:S01]  /*19640*/  IMAD.U32 R180, RZ, RZ, UR7 ;  /* 0x00000007ffb47e24 */ /* 0x000fe2000f8e00ff */
[C---:B------:R-:W-:Y:S01]  /*19650*/  LOP3.LUT P5, RZ, R7.reuse, 0x2000000, RZ, 0xc0, !PT ;  /* 0x0200000007ff7812 */ /* 0x040fe200078ac0ff */
[----:B------:R-:W-:Y:S01]  /*19660*/  FMUL R204, R204, UR15 ;  /* 0x0000000fcccc7c20 */ /* 0x000fe20008400000 */
[----:B------:R-:W-:-:S07]  /*19670*/  LOP3.LUT P4, RZ, R7, 0x200000, RZ, 0xc0, !PT ;  /* 0x0020000007ff7812 */ /* 0x000fce000788c0ff */
[----:B------:R-:W-:-:S04]  /*19680*/  @!P2 LEA R170, P1, R171, R4, 0x7 ;  /* 0x00000004abaaa211 */ /* 0x000fc800078238ff */
[----:B------:R-:W-:Y:S02]  /*19690*/  @!P2 LEA.HI.X R171, R183, R3, R180, 0x7, P1 ;  /* 0x00000003b7aba211 */ /* 0x000fe400008f3cb4 */
[----:B------:R-:W-:Y:S02]  /*196a0*/  ISETP.LT.OR P2, PT, R0, 0x31, !P0 ;  /* 0x000000310000780c */ /* 0x000fe40004741670 */
[----:B------:R-:W-:-:S05]  /*196b0*/  F2FP.SATFINITE.E4M3.F32.PACK_AB_MERGE_C R181, RZ, R204, RZ ;  /* 0x000000ccffb5723e */ /* 0x000fca00048070ff */
[----:B------:R0:W-:Y:S06]  /*196c0*/  @!P5 STG.E.U8 desc[UR12][R172.64+0x68], R181 ;  /* 0x000068b5ac00d986 */ /* 0x0001ec000c10110c */
[----:B0-----:R-:W-:Y:S02]  /*196d0*/  @!P2 LEA R172, P1, R183, R4, 0x7 ;  /* 0x00000004b7aca211 */ /* 0x001fe400078238ff */
[----:B------:R-:W0:Y:S01]  /*196e0*/  @!P4 LDC.64 R182, c[0x0][0x5c8] ;  /* 0x00017200ffb6cb82 */ /* 0x000e220000000a00 */
[----:B------:R-:W-:-:S05]  /*196f0*/  IMAD.U32 R173, RZ, RZ, UR6 ;  /* 0x00000006ffad7e24 */ /* 0x000fca000f8e00ff */
[----:B------:R-:W-:Y:S02]  /*19700*/  @!P2 LEA.HI.X R173, R173, R3, R180, 0x7, P1 ;  /* 0x00000003adada211 */ /* 0x000fe400008f3cb4 */
[----:B------:R-:W-:Y:S01]  /*19710*/  ISETP.LT.OR P2, PT, R0, 0x32, !P0 ;  /* 0x000000320000780c */ /* 0x000fe20004741670 */
[----:B------:R-:W-:Y:S01]  /*19720*/  IMAD.U32 R181, RZ, RZ, UR6 ;  /* 0x00000006ffb57e24 */ /* 0x000fe2000f8e00ff */
[----:B------:R-:W-:Y:S02]  /*19730*/  LOP3.LUT P6, RZ, R7, 0x1000000, RZ, 0xc0, !PT ;  /* 0x0100000007ff7812 */ /* 0x000fe400078cc0ff */
[----:B0-----:R-:W-:Y:S01]  /*19740*/  @!P4 IADD3 R182, P1, R163, R182, RZ ;  /* 0x000000b6a3b6c210 */ /* 0x001fe20007f3e0ff */
[----:B------:R-:W-:-:S04]  /*19750*/  IMAD.U32 R163, RZ, RZ, UR6 ;  /* 0x00000006ffa37e24 */ /* 0x000fc8000f8e00ff */
[----:B------:R-:W-:-:S04]  /*19760*/  @!P4 IMAD.X R183, R236, 0x1, R183, P1 ;  /* 0x00000001ecb7c824 */ /* 0x000fc800008e06b7 */
[----:B------:R-:W-:-:S04]  /*19770*/  @!P2 LEA R163, P1, R163, R4, 0x7 ;  /* 0x00000004a3a3a211 */ /* 0x000fc800078238ff */
[----:B------:R-:W-:Y:S02]  /*19780*/  @!P2 LEA.HI.X R180, R181, R3, R180, 0x7, P1 ;  /* 0x00000003b5b4a211 */ /* 0x000fe400008f3cb4 */
[----:B------:R-:W-:Y:S01]  /*19790*/  ISETP.LT.OR P2, PT, R0, 0x39, !P0 ;  /* 0x000000390000780c */ /* 0x000fe20004741670 */
[----:B------:R-:W-:Y:S01]  /*197a0*/  FMUL R205, R205, UR15 ;  /* 0x0000000fcdcd7c20 */ /* 0x000fe20008400000 */
[----:B------:R-:W-:Y:S01]  /*197b0*/  LOP3.LUT P5, RZ, R7, 0x100000, RZ, 0xc0, !PT ;  /* 0x0010000007ff7812 */ /* 0x000fe200078ac0ff */
[----:B------:R-:W-:Y:S01]  /*197c0*/  FMUL R206, R206, UR15 ;  /* 0x0000000fcece7c20 */ /* 0x000fe20008400000 */
[----:B------:R-:W-:Y:S02]  /*197d0*/  IMAD.U32 R185, RZ, RZ, UR6 ;  /* 0x00000006ffb97e24 */ /* 0x000fe4000f8e00ff */
[----:B------:R-:W-:Y:S01]  /*197e0*/  F2FP.SATFINITE.E4M3.F32.PACK_AB_MERGE_C R205, RZ, R205, RZ ;  /* 0x000000cdffcd723e */ /* 0x000fe200048070ff */
[----:B------:R-:W-:Y:S01]  /*197f0*/  IMAD.U32 R184, RZ, RZ, UR7 ;  /* 0x00000007ffb87e24 */ /* 0x000fe2000f8e00ff */
[----:B------:R-:W-:-:S03]  /*19800*/  F2FP.SATFINITE.E4M3.F32.PACK_AB_MERGE_C R187, RZ, R206, RZ ;  /* 0x000000ceffbb723e */ /* 0x000fc600048070ff */
[----:B------:R-:W-:Y:S02]  /*19810*/  @!P6 STG.E.U8 desc[UR12][R238.64+0x69], R205 ;  /* 0x000069cdee00e986 */ /* 0x000fe4000c10110c */
[----:B------:R-:W-:Y:S02]  /*19820*/  @!P2 LEA R181, P1, R181, R4, 0x7 ;  /* 0x00000004b5b5a211 */ /* 0x000fe400078238ff */
[----:B------:R0:W-:Y:S02]  /*19830*/  @!P4 STG.E.U8 desc[UR12][R182.64+0x68], R187 ;  /* 0x000068bbb600c986 */ /* 0x0001e4000c10110c */
[----:B0-----:R-:W-:Y:S02]  /*19840*/  @!P2 LEA.HI.X R182, R185, R3, R184, 0x7, P1 ;  /* 0x00000003b9b6a211 */ /* 0x001fe400008f3cb8 */
[----:B------:R-:W0:Y:S01]  /*19850*/  @!P5 LDC.64 R184, c[0x0][0x5c8] ;  /* 0x00017200ffb8db82 */ /* 0x000e220000000a00 */
[----:B------:R-:W-:Y:S01]  /*19860*/  ISETP.LT.OR P2, PT, R0, 0x3a, !P0 ;  /* 0x0000003a0000780c */ /* 0x000fe20004741670 */
[----:B------:R-:W-:Y:S01]  /*19870*/  FMUL R207, R207, UR15 ;  /* 0x0000000fcfcf7c20 */ /* 0x000fe20008400000 */
[----:B------:R-:W-:-:S04]  /*19880*/  IMAD.U32 R183, RZ, RZ, UR6 ;  /* 0x00000006ffb77e24 */ /* 0x000fc8000f8e00ff */
[----:B------:R-:W-:Y:S01]  /*19890*/  F2FP.SATFINITE.E4M3.F32.PACK_AB_MERGE_C R207, RZ, R207, RZ ;  /* 0x000000cfffcf723e */ /* 0x000fe200048070ff */
[----:B------:R-:W-:Y:S01]  /*198a0*/  IMAD.U32 R187, RZ, RZ, UR6 ;  /* 0x00000006ffbb7e24 */ /* 0x000fe2000f8e00ff */
[----:B0-----:R-:W-:-:S05]  /*198b0*/  @!P5 IADD3 R184, P1, R188, R184, RZ ;  /* 0x000000b8bcb8d210 */ /* 0x001fca0007f3e0ff */
[----:B------:R-:W-:Y:S02]  /*198c0*/  @!P5 IMAD.X R185, R162, 0x1, R185, P1 ;  /* 0x00000001a2b9d824 */ /* 0x000fe400008e06b9 */
[----:B------:R-:W-:-:S03]  /*198d0*/  IMAD.U32 R162, RZ, RZ, UR7 ;  /* 0x00000007ffa27e24 */ /* 0x000fc6000f8e00ff */
[----:B------:R0:W-:Y:S02]  /*198e0*/  @!P5 STG.E.U8 desc[UR12][R184.64+0x69], R207 ;  /* 0x000069cfb800d986 */ /* 0x0001e4000c10110c */
[----:B0-----:R-:W-:-:S04]  /*198f0*/  @!P2 LEA R184, P1, R183, R4, 0x7 ;  /* 0x00000004b7b8a211 */ /* 0x001fc800078238ff */
[----:B------:R-:W-:Y:S02]  /*19900*/  @!P2 LEA.HI.X R185, R187, R3, R162, 0x7, P1 ;  /* 0x00000003bbb9a211 */ /* 0x000fe400008f3ca2 */
[----:B------:R-:W-:Y:S01]  /*19910*/  ISETP.LT.OR P2, PT, R0, 0x41, !P0 ;  /* 0x000000410000780c */ /* 0x000fe20004741670 */
[----:B------:R-:W-:Y:S01]  /*19920*/  IMAD.U32 R186, RZ, RZ, UR7 ;  /* 0x00000007ffba7e24 */ /* 0x000fe2000f8e00ff */
[C---:B------:R-:W-:Y:S02]  /*19930*/  LOP3.LUT P6, RZ, R7.reuse, 0x20000000, RZ, 0xc0, !PT ;  /* 0x2000000007ff7812 */ /* 0x040fe400078cc0ff */
[C---:B------:R-:W-:Y:S01]  /*19940*/  LOP3.LUT P4, RZ, R7.reuse, 0x8000000, RZ, 0xc0, !PT ;  /* 0x0800000007ff7812 */ /* 0x040fe2000788c0ff */
[----:B------:R-:W-:Y:S01]  /*19950*/  FMUL R208, R208, UR15 ;  /* 0x0000000fd0d07c20 */ /* 0x000fe20008400000 */
[----:B------:R-:W-:Y:S01]  /*19960*/  LOP3.LUT P5, RZ, R7, 0x800000, RZ, 0xc0, !PT ;  /* 0x0080000007ff7812 */ /* 0x000fe200078ac0ff */
[----:B------:R-:W-:-:S06]  /*19970*/  FMUL R209, R209, UR15 ;  /* 0x0000000fd1d17c20 */ /* 0x000fcc0008400000 */
[----:B------:R-:W-:-:S04]  /*19980*/  @!P2 LEA R162, P1, R183, R4, 0x7 ;  /* 0x00000004b7a2a211 */ /* 0x000fc800078238ff */
[----:B------:R-:W-:Y:S02]  /*19990*/  @!P2 LEA.HI.X R183, R187, R3, R186, 0x7, P1 ;  /* 0x00000003bbb7a211 */ /* 0x000fe400008f3cba */
[----:B------:R-:W-:Y:S02]  /*199a0*/  ISETP.LT.OR P2, PT, R0, 0x42, !P0 ;  /* 0x000000420000780c */ /* 0x000fe40004741670 */
[----:B------:R-:W-:Y:S02]  /*199b0*/  F2FP.SATFINITE.E4M3.F32.PACK_AB_MERGE_C R187, RZ, R208, RZ ;  /* 0x000000d0ffbb723e */ /* 0x000fe400048070ff */
[----:B------:R-:W-:Y:S01]  /*199c0*/  F2FP.SATFINITE.E4M3.F32.PACK_AB_MERGE_C R209, RZ, R209, RZ ;  /* 0x000000d1ffd1723e */ /* 0x000fe200048070ff */
[----:B------:R-:W-:Y:S02]  /*199d0*/  IMAD.U32 R191, RZ, RZ, UR6 ;  /* 0x00000006ffbf7e24 */ /* 0x000fe4000f8e00ff */
[----:B------:R0:W-:Y:S01]  /*199e0*/  @!P6 STG.E.U8 desc[UR12][R174.64+0x70], R187 ;  /* 0x000070bbae00e986 */ /* 0x0001e2000c10110c */
[----:B------:R-:W-:-:S03]  /*199f0*/  IMAD.U32 R193, RZ, RZ, UR6 ;  /* 0x00000006ffc17e24 */ /* 0x000fc6000f8e00ff */
[----:B------:R1:W-:Y:S02]  /*19a00*/  @!P4 STG.E.U8 desc[UR12][R158.64+0x71], R209 ;  /* 0x000071d19e00c986 */ /* 0x0003e4000c10110c */
[----:B0-----:R-:W-:Y:S01]  /*19a10*/  @!P2 LEA R174, P1, R191, R4, 0x7 ;  /* 0x00000004bfaea211 */ /* 0x001fe200078238ff */
[----:B-1----:R-:W0:Y:S03]  /*19a20*/  @!P5 LDC.64 R158, c[0x0][0x5c8] ;  /* 0x00017200ff9edb82 */ /* 0x002e260000000a00 */
[----:B------:R-:W-:Y:S02]  /*19a30*/  @!P2 LEA.HI.X R175, R193, R3, R186, 0x7, P1 ;  /* 0x00000003c1afa211 */ /* 0x000fe400008f3cba */
[----:B------:R-:W-:Y:S01]  /*19a40*/  ISETP.LT.OR P1, PT, R0, 0x49, !P0 ;  /* 0x000000490000780c */ /* 0x000fe20004721670 */
[----:B------:R-:W-:Y:S02]  /*19a50*/  IMAD.U32 R187, RZ, RZ, UR6 ;  /* 0x00000006ffbb7e24 */ /* 0x000fe4000f8e00ff */
[----:B------:R-:W-:-:S10]  /*19a60*/  IMAD.U32 R188, RZ, RZ, UR7 ;  /* 0x00000007ffbc7e24 */ /* 0x000fd4000f8e00ff */
[----:B------:R-:W-:-:S04]  /*19a70*/  @!P1 LEA R186, P2, R191, R4, 0x7 ;  /* 0x00000004bfba9211 */ /* 0x000fc800078438ff */
[----:B------:R-:W-:Y:S02]  /*19a80*/  @!P1 LEA.HI.X R187, R187, R3, R188, 0x7, P2 ;  /* 0x00000003bbbb9211 */ /* 0x000fe400010f3cbc */
[----:B0-----:R-:W-:Y:S02]  /*19a90*/  @!P5 IADD3 R158, P2, R13, R158, RZ ;  /* 0x0000009e0d9ed210 */ /* 0x001fe40007f5e0ff */
[----:B------:R-:W-:Y:S01]  /*19aa0*/  LOP3.LUT P6, RZ, R7, 0x80000, RZ, 0xc0, !PT ;  /* 0x0008000007ff7812 */ /* 0x000fe200078cc0ff */
[----:B------:R-:W-:Y:S02]  /*19ab0*/  FMUL R210, R210, UR15 ;  /* 0x0000000fd2d27c20 */ /* 0x000fe40008400000 */
[----:B------:R-:W-:Y:S01]  /*19ac0*/  @!P5 IMAD.X R159, R189, 0x1, R159, P2 ;  /* 0x00000001bd9fd824 */ /* 0x000fe200010e069f */
[----:B------:R-:W-:Y:S02]  /*19ad0*/  ISETP.LT.OR P2, PT, R0, 0x4a, !P0 ;  /* 0x0000004a0000780c */ /* 0x000fe40004741670 */
[----:B------:R-:W-:Y:S01]  /*19ae0*/  F2FP.SATFINITE.E4M3.F32.PACK_AB_MERGE_C R193, RZ, R210, RZ ;  /* 0x000000d2ffc1723e */ /* 0x000fe200048070ff */
[----:B------:R-:W-:-:S02]  /*19af0*/  IMAD.U32 R13, RZ, RZ, UR6 ;  /* 0x00000006ff0d7e24 */ /* 0x000fc4000f8e00ff */
[----:B------:R-:W-:Y:S02]  /*19b00*/  IMAD.U32 R189, RZ, RZ, UR6 ;  /* 0x00000006ffbd7e24 */ /* 0x000fe4000f8e00ff */
[----:B------:R0:W-:Y:S01]  /*19b10*/  @!P5 STG.E.U8 desc[UR12][R158.64+0x70], R193 ;  /* 0x000070c19e00d986 */ /* 0x0001e2000c10110c */
[----:B------:R-:W-:-:S05]  /*19b20*/  IMAD.U32 R190, RZ, RZ, UR7 ;  /* 0x00000007ffbe7e24 */ /* 0x000fca000f8e00ff */
[----:B------:R-:W-:Y:S01]  /*19b30*/  @!P2 LEA R13, P3, R13, R4, 0x7 ;  /* 0x000000040d0da211 */ /* 0x000fe200078638ff */
[----:B0-----:R-:W0:Y:S03]  /*19b40*/  @!P6 LDC.64 R158, c[0x0][0x5c8] ;  /* 0x00017200ff9eeb82 */ /* 0x001e260000000a00 */
[----:B------:R-:W-:Y:S02]  /*19b50*/  @!P2 LEA.HI.X R189, R189, R3, R190, 0x7, P3 ;  /* 0x00000003bdbda211 */ /* 0x000fe400018f3cbe */
[----:B------:R-:W-:Y:S01]  /*19b60*/  ISETP.LT.OR P3, PT, R0, 0x51, !P0 ;  /* 0x000000510000780c */ /* 0x000fe20004761670 */
[----:B------:R-:W-:Y:S02]  /*19b70*/  IMAD.U32 R195, RZ, RZ, UR6 ;  /* 0x00000006ffc37e24 */ /* 0x000fe4000f8e00ff */
[----:B------:R-:W-:-:S10]  /*19b80*/  IMAD.U32 R192, RZ, RZ, UR7 ;  /* 0x00000007ffc07e24 */ /* 0x000fd4000f8e00ff */
[----:B------:R-:W-:-:S04]  /*19b90*/  @!P3 LEA R191, P4, R191, R4, 0x7 ;  /* 0x00000004bfbfb211 */ /* 0x000fc800078838ff */
[----:B------:R-:W-:Y:S02]  /*19ba0*/  @!P3 LEA.HI.X R192, R195, R3, R192, 0x7, P4 ;  /* 0x00000003c3c0b211 */ /* 0x000fe400020f3cc0 */
[----:B0-----:R-:W-:-:S05]  /*19bb0*/  @!P6 IADD3 R158, P4, R244, R158, RZ ;  /* 0x0000009ef49ee210 */ /* 0x001fca0007f9e0ff */
[----:B------:R-:W-:Y:S01]  /*19bc0*/  @!P6 IMAD.X R159, R245, 0x1, R159, P4 ;  /* 0x00000001f59fe824 */ /* 0x000fe200020e069f */
[----:B------:R-:W-:Y:S01]  /*19bd0*/  ISETP.LT.OR P4, PT, R0, 0x52, !P0 ;  /* 0x000000520000780c */ /* 0x000fe20004781670 */
[----:B------:R-:W-:Y:S02]  /*19be0*/  IMAD.U32 R197, RZ, RZ, UR6 ;  /* 0x00000006ffc57e24 */ /* 0x000fe4000f8e00ff */
[----:B------:R-:W-:Y:S02]  /*19bf0*/  IMAD.U32 R194, RZ, RZ, UR7 ;  /* 0x00000007ffc27e24 */ /* 0x000fe4000f8e00ff */
[----:B------:R-:W-:-:S08]  /*19c00*/  FMUL R211, R211, UR15 ;  /* 0x0000000fd3d37c20 */ /* 0x000fd00008400000 */
[----:B------:R-:W-:-:S04]  /*19c10*/  @!P4 LEA R196, P5, R195, R4, 0x7 ;  /* 0x00000004c3c4c211 */ /* 0x000fc800078a38ff */
[----:B------:R-:W-:Y:S02]  /*19c20*/  @!P4 LEA.HI.X R197, R197, R3, R194, 0x7, P5 ;  /* 0x00000003c5c5c211 */ /* 0x000fe400028f3cc2 */
[----:B------:R-:W-:Y:S02]  /*19c30*/  ISETP.LT.OR P5, PT, R0, 0x59, !P0 ;  /* 0x000000590000780c */ /* 0x000fe400047a1670 */
[----:B------:R-:W-:Y:S01]  /*19c40*/  F2FP.SATFINITE.E4M3.F32.PACK_AB_MERGE_C R211, RZ, R211, RZ ;  /* 0x000000d3ffd3723e */ /* 0x000fe200048070ff */
[----:B------:R-:W-:Y:S02]  /*19c50*/  IMAD.U32 R199, RZ, RZ, UR6 ;  /* 0x00000006ffc77e24 */ /* 0x000fe4000f8e00ff */
[----:B------:R-:W-:Y:S02]  /*19c60*/  IMAD.U32 R201, RZ, RZ, UR7 ;  /* 0x00000007ffc97e24 */ /* 0x000fe4000f8e00ff */
[----:B------:R0:W-:Y:S01]  /*19c70*/  @!P6 STG.E.U8 desc[UR12][R158.64+0x71], R211 ;  /* 0x000071d39e00e986 */ /* 0x0001e2000c10110c */
[----:B------:R-:W-:-:S05]  /*19c80*/  P2R R188, PR, RZ, 0x2 ;  /* 0x00000002ffbc7803 */ /* 0x000fca0000000000 */
[----:B------:R-:W-:Y:S02]  /*19c90*/  @!P5 LEA R194, P6, R195, R4, 0x7 ;  /* 0x00000004c3c2d211 */ /* 0x000fe400078c38ff */
[----:B------:R-:W-:Y:S02]  /*19ca0*/  LOP3.LUT P1, RZ, R7, 0x40000000, RZ, 0xc0, !PT ;  /* 0x4000000007ff7812 */ /* 0x000fe4000782c0ff */
[----:B------:R-:W-:Y:S02]  /*19cb0*/  @!P5 LEA.HI.X R195, R199, R3, R201, 0x7, P6 ;  /* 0x00000003c7c3d211 */ /* 0x000fe400030f3cc9 */
[----:B------:R-:W-:Y:S01]  /*19cc0*/  ISETP.LT.OR P6, PT, R0, 0x5a, !P0 ;  /* 0x0000005a0000780c */ /* 0x000fe200047c1670 */
[----:B------:R-:W-:Y:S01]  /*19cd0*/  FMUL R212, R212, UR15 ;  /* 0x0000000fd4d47c20 */ /* 0x000fe20008400000 */
[----:B------:R-:W-:Y:S02]  /*19ce0*/  P2R R198, PR, RZ, 0x10 ;  /* 0x00000010ffc67803 */ /* 0x000fe40000000000 */
[----:B------:R-:W-:Y:S01]  /*19cf0*/  LOP3.LUT P4, RZ, R7, 0x40000, RZ, 0xc0, !PT ;  /* 0x0004000007ff7812 */ /* 0x000fe2000788c0ff */
[----:B0-----:R-:W-:Y:S01]  /*19d00*/  IMAD.U32 R159, RZ, RZ, UR6 ;  /* 0x00000006ff9f7e24 */ /* 0x001fe2000f8e00ff */
[----:B------:R-:W-:Y:S01]  /*19d10*/  F2FP.SATFINITE.E4M3.F32.PACK_AB_MERGE_C R201, RZ, R212, RZ ;  /* 0x000000d4ffc9723e */ /* 0x000fe200048070ff */
[----:B------:R-:W-:-:S02]  /*19d20*/  IMAD.U32 R203, RZ, RZ, UR6 ;  /* 0x00000006ffcb7e24 */ /* 0x000fc4000f8e00ff */
[----:B------:R-:W-:Y:S02]  /*19d30*/  IMAD.U32 R158, RZ, RZ, UR7 ;  /* 0x00000007ff9e7e24 */ /* 0x000fe4000f8e00ff */
[----:B------:R0:W-:Y:S02]  /*19d40*/  @!P1 STG.E.U8 desc[UR12][R176.64+0x78], R201 ;  /* 0x000078c9b0009986 */ /* 0x0001e4000c10110c */
[----:B0-----:R-:W-:-:S04]  /*19d50*/  @!P6 LEA R176, P1, R159, R4, 0x7 ;  /* 0x000000049fb0e211 */ /* 0x001fc800078238ff */
[----:B------:R-:W-:Y:S02]  /*19d60*/  @!P6 LEA.HI.X R177, R203, R3, R158, 0x7, P1 ;  /* 0x00000003cbb1e211 */ /* 0x000fe400008f3c9e */
[----:B------:R-:W0:Y:S01]  /*19d70*/  @!P4 LDC.64 R158, c[0x0][0x5c8] ;  /* 0x00017200ff9ecb82 */ /* 0x000e220000000a00 */
[----:B------:R-:W-:Y:S02]  /*19d80*/  P2R R199, PR, RZ, 0x20 ;  /* 0x00000020ffc77803 */ /* 0x000fe40000000000 */
[----:B------:R-:W-:Y:S01]  /*19d90*/  LOP3.LUT P5, RZ, R7, 0x10000000, RZ, 0xc0, !PT ;  /* 0x1000000007ff7812 */ /* 0x000fe200078ac0ff */
[----:B------:R-:W-:Y:S01]  /*19da0*/  FMUL R213, R213, UR15 ;  /* 0x0000000fd5d57c20 */ /* 0x000fe20008400000 */
[----:B------:R-:W-:-:S04]  /*19db0*/  P2R R193, PR, RZ, 0x8 ;  /* 0x00000008ffc17803 */ /* 0x000fc80000000000 */
[----:B------:R-:W-:Y:S02]  /*19dc0*/  F2FP.SATFINITE.E4M3.F32.PACK_AB_MERGE_C R213, RZ, R213, RZ ;  /* 0x000000d5ffd5723e */ /* 0x000fe400048070ff */
[----:B------:R-:W-:Y:S01]  /*19dd0*/  LOP3.LUT P3, RZ, R7, 0x20000, RZ, 0xc0, !PT ;  /* 0x0002000007ff7812 */ /* 0x000fe2000786c0ff */
[----:B------:R-:W-:-:S04]  /*19de0*/  FMUL R214, R214, UR15 ;  /* 0x0000000fd6d67c20 */ /* 0x000fc80008400000 */
[----:B------:R-:W-:Y:S01]  /*19df0*/  @!P5 STG.E.U8 desc[UR12][R242.64+0x79], R213 ;  /* 0x000079d5f200d986 */ /* 0x000fe2000c10110c */
[----:B------:R-:W-:Y:S02]  /*19e00*/  F2FP.SATFINITE.E4M3.F32.PACK_AB_MERGE_C R201, RZ, R214, RZ ;  /* 0x000000d6ffc9723e */ /* 0x000fe400048070ff */
[----:B0-----:R-:W-:-:S05]  /*19e10*/  @!P4 IADD3 R158, P5, R252, R158, RZ ;  /* 0x0000009efc9ec210 */ /* 0x001fca0007fbe0ff */
[----:B------:R-:W-:Y:S02]  /*19e20*/  @!P4 IMAD.X R159, R46, 0x1, R159, P5 ;  /* 0x000000012e9fc824 */ /* 0x000fe400028e069f */
[----:B------:R-:W-:Y:S01]  /*19e30*/  FMUL R215, R215, UR15 ;  /* 0x0000000fd7d77c20 */ /* 0x000fe20008400000 */
[----:B------:R-:W-:Y:S01]  /*19e40*/  P2R R190, PR, RZ, 0x4 ;  /* 0x00000004ffbe7803 */ /* 0x000fe20000000000 */
[----:B------:R-:W-:Y:S01]  /*19e50*/  FMUL R88, R88, UR15 ;  /* 0x0000000f58587c20 */ /* 0x000fe20008400000 */
[----:B------:R-:W-:Y:S01]  /*19e60*/  LOP3.LUT P1, RZ, R6, 0x800000, RZ, 0xc0, !PT ;  /* 0x0080000006ff7812 */ /* 0x000fe2000782c0ff */
[----:B------:R0:W-:Y:S01]  /*19e70*/  @!P4 STG.E.U8 desc[UR12][R158.64+0x78], R201 ;  /* 0x000078c99e00c986 */ /* 0x0001e2000c10110c */
[----:B------:R-:W-:Y:S01]  /*19e80*/  FMUL R89, R89, UR15 ;  /* 0x0000000f59597c20 */ /* 0x000fe20008400000 */
        /* <DEDUP_REMOVED lines=10> */
[----:B0-----:R-:W0:Y:S01]  /*19f30*/  @!P3 LDC.64 R158, c[0x0][0x5c8] ;  /* 0x00017200ff9ebb82 */ /* 0x001e220000000a00 */
[----:B------:R-:W-:Y:S01]  /*19f40*/  ISETP.LT.OR P5, PT, R0, 0x2, !P0 ;  /* 0x000000020000780c */ /* 0x000fe200047a1670 */
[----:B------:R-:W-:Y:S01]  /*19f50*/  FMUL R100, R100, UR15 ;  /* 0x0000000f64647c20 */ /* 0x000fe20008400000 */
[----:B------:R-:W-:Y:S01]  /*19f60*/  F2FP.SATFINITE.E4M3.F32.PACK_AB_MERGE_C R215, RZ, R215, RZ ;  /* 0x000000d7ffd7723e */ /* 0x000fe200048070ff */
        /* <DEDUP_REMOVED lines=20> */
[----:B0-----:R-:W-:Y:S01]  /*1a0b0*/  @!P3 IADD3 R158, P4, R45, R158, RZ ;  /* 0x0000009e2d9eb210 */ /* 0x001fe20007f9e0ff */
[----:B------:R-:W-:Y:S01]  /*1a0c0*/  FMUL R121, R121, UR15 ;  /* 0x0000000f79797c20 */ /* 0x000fe20008400000 */
[----:B------:R-:W-:Y:S01]  /*1a0d0*/  FMUL R122, R122, UR15 ;  /* 0x0000000f7a7a7c20 */ /* 0x000fe20008400000 */
[----:B------:R-:W-:Y:S01]  /*1a0e0*/  FMUL R123, R123, UR15 ;  /* 0x0000000f7b7b7c20 */ /* 0x000fe20008400000 */
[----:B------:R-:W-:Y:S01]  /*1a0f0*/  FMUL R124, R124, UR15 ;  /* 0x0000000f7c7c7c20 */ /* 0x000fe20008400000 */
[----:B------:R-:W-:-:S02]  /*1a100*/  @!P3 IMAD.X R159, R44, 0x1, R159, P4 ;  /* 0x000000012c9fb824 */ /* 0x000fc400020e069f */
[----:B------:R-:W-:Y:S01]  /*1a110*/  FMUL R125, R125, UR15 ;  /* 0x0000000f7d7d7c20 */ /* 0x000fe20008400000 */
[----:B------:R-:W-:Y:S01]  /*1a120*/  FMUL R126, R126, UR15 ;  /* 0x0000000f7e7e7c20 */ /* 0x000fe20008400000 */
[----:B------:R-:W-:Y:S01]  /*1a130*/  FMUL R127, R127, UR15 ;  /* 0x0000000f7f7f7c20 */ /* 0x000fe20008400000 */
[----:B------:R-:W-:Y:S01]  /*1a140*/  FMUL R128, R128, UR15 ;  /* 0x0000000f80807c20 */ /* 0x000fe20008400000 */
[----:B------:R0:W-:Y:S01]  /*1a150*/  @!P3 STG.E.U8 desc[UR12][R158.64+0x79], R215 ;  /* 0x000079d79e00b986 */ /* 0x0001e2000c10110c */
[----:B------:R-:W-:Y:S01]  /*1a160*/  FMUL R129, R129, UR15 ;  /* 0x0000000f81817c20 */ /* 0x000fe20008400000 */
[----:B------:R-:W-:Y:S01]  /*1a170*/  FMUL R130, R130, UR15 ;  /* 0x0000000f82827c20 */ /* 0x000fe20008400000 */
[----:B------:R-:W-:Y:S01]  /*1a180*/  FMUL R131, R131, UR15 ;  /* 0x0000000f83837c20 */ /* 0x000fe20008400000 */
[----:B------:R1:W5:Y:S01]  /*1a190*/  LDL.LU R46, [R1+0x148] ;  /* 0x00014800012e7983 */ /* 0x0003620000300800 */
[----:B0-----:R-:W0:Y:S01]  /*1a1a0*/  @!P5 LDC.64 R158, c[0x0][0x5c8] ;  /* 0x00017200ff9edb82 */ /* 0x001e220000000a00 */
[----:B------:R-:W-:-:S02]  /*1a1b0*/  ISETP.LT.OR P4, PT, R0, 0x1, !P0 ;  /* 0x000000010000780c */ /* 0x000fc40004781670 */
[----:B------:R1:W5:Y:S01]  /*1a1c0*/  LDL.LU R45, [R1+0x144] ;  /* 0x00014400012d7983 */ /* 0x0003620000300800 */
[----:B------:R-:W-:Y:S02]  /*1a1d0*/  LOP3.LUT P2, RZ, R7, 0x80000000, RZ, 0xc0, !PT ;  /* 0x8000000007ff7812 */ /* 0x000fe4000784c0ff */
[----:B------:R-:W-:Y:S01]  /*1a1e0*/  P2R R7, PR, RZ, 0x40 ;  /* 0x00000040ff077803 */ /* 0x000fe20000000000 */
[----:B------:R1:W5:Y:S01]  /*1a1f0*/  LDL.LU R44, [R1+0x140] ;  /* 0x00014000012c7983 */ /* 0x0003620000300800 */
[----:B------:R-:W-:Y:S02]  /*1a200*/  F2FP.SATFINITE.E4M3.F32.PACK_AB_MERGE_C R203, RZ, R88, RZ ;  /* 0x00000058ffcb723e */ /* 0x000fe400048070ff */
[----:B------:R-:W-:Y:S02]  /*1a210*/  F2FP.SATFINITE.E4M3.F32.PACK_AB_MERGE_C R89, RZ, R89, RZ ;  /* 0x00000059ff59723e */ /* 0x000fe400048070ff */
[----:B------:R-:W-:Y:S02]  /*1a220*/  F2FP.SATFINITE.E4M3.F32.PACK_AB_MERGE_C R90, RZ, R90, RZ ;  /* 0x0000005aff5a723e */ /* 0x000fe400048070ff */
[----:B------:R-:W-:Y:S01]  /*1a230*/  @!P4 STG.E.U8 desc[UR12][R178.64], R203 ;  /* 0x000000cbb200c986 */ /* 0x000fe2000c10110c */
[----:B0-----:R-:W-:-:S05]  /*1a240*/  @!P5 IADD3 R10, P6, R10, R158, RZ ;  /* 0x0000009e0a0ad210 */ /* 0x001fca0007fde0ff */
[----:B------:R-:W-:-:S05]  /*1a250*/  @!P5 IMAD.X R11, R11, 0x1, R159, P6 ;  /* 0x000000010b0bd824 */ /* 0x000fca00030e069f */
[----:B------:R0:W-:Y:S04]  /*1a260*/  @!P5 STG.E.U8 desc[UR12][R10.64+0x1], R89 ;  /* 0x000001590a00d986 */ /* 0x0001e8000c10110c */
[----:B------:R2:W-:Y:S01]  /*1a270*/  @!P1 STG.E.U8 desc[UR12][R42.64], R90 ;  /* 0x0000005a2a009986 */ /* 0x0005e2000c10110c */
[C---:B------:R-:W-:Y:S02]  /*1a280*/  ISETP.LT.OR P1, PT, R0.reuse, 0x9, !P0 ;  /* 0x000000090000780c */ /* 0x040fe40004721670 */
[----:B------:R-:W-:Y:S02]  /*1a290*/  F2FP.SATFINITE.E4M3.F32.PACK_AB_MERGE_C R91, RZ, R91, RZ ;  /* 0x0000005bff5b723e */ /* 0x000fe400048070ff */
[----:B------:R-:W-:Y:S02]  /*1a2a0*/  ISETP.LT.OR P5, PT, R0, 0xa, !P0 ;  /* 0x0000000a0000780c */ /* 0x000fe400047a1670 */
[----:B0-----:R-:W-:-:S02]  /*1a2b0*/  F2FP.SATFINITE.E4M3.F32.PACK_AB_MERGE_C R89, RZ, R92, RZ ;  /* 0x0000005cff59723e */ /* 0x001fc400048070ff */
[C---:B------:R-:W-:Y:S02]  /*1a2c0*/  LOP3.LUT P3, RZ, R6.reuse, 0x1000000, RZ, 0xc0, !PT ;  /* 0x0100000006ff7812 */ /* 0x040fe4000786c0ff */
[----:B------:R-:W-:Y:S01]  /*1a2d0*/  F2FP.SATFINITE.E4M3.F32.PACK_AB_MERGE_C R93, RZ, R93, RZ ;  /* 0x0000005dff5d723e */ /* 0x000fe200048070ff */
[----:B--2---:R1:W5:Y:S02]  /*1a2e0*/  LDL.LU.64 R42, [R1+0x138] ;  /* 0x00013800012a7983 */ /* 0x0043640000300a00 */
[----:B------:R-:W0:Y:S02]  /*1a2f0*/  @!P1 LDC.64 R10, c[0x0][0x5c8] ;  /* 0x00017200ff0a9b82 */ /* 0x000e240000000a00 */
[----:B------:R2:W-:Y:S01]  /*1a300*/  @!P2 STG.E.U8 desc[UR12][R40.64+0x1], R91 ;  /* 0x0000015b2800a986 */ /* 0x0005e2000c10110c */
[----:B------:R-:W-:Y:S02]  /*1a310*/  F2FP.SATFINITE.E4M3.F32.PACK_AB_MERGE_C R94, RZ, R94, RZ ;  /* 0x0000005eff5e723e */ /* 0x000fe400048070ff */
[----:B------:R-:W-:-:S02]  /*1a320*/  LOP3.LUT P4, RZ, R6, 0x400000, RZ, 0xc0, !PT ;  /* 0x0040000006ff7812 */ /* 0x000fc4000788c0ff */
[----:B------:R-:W-:Y:S02]  /*1a330*/  F2FP.SATFINITE.E4M3.F32.PACK_AB_MERGE_C R95, RZ, R95, RZ ;  /* 0x0000005fff5f723e */ /* 0x000fe400048070ff */
[----:B------:R-:W-:Y:S02]  /*1a340*/  F2FP.SATFINITE.E4M3.F32.PACK_AB_MERGE_C R97, RZ, R97, RZ ;  /* 0x00000061ff61723e */ /* 0x000fe400048070ff */
[----:B------:R-:W-:Y:S02]  /*1a350*/  F2FP.SATFINITE.E4M3.F32.PACK_AB_MERGE_C R98, RZ, R98, RZ ;  /* 0x00000062ff62723e */ /* 0x000fe400048070ff */
[----:B------:R-:W-:Y:S01]  /*1a360*/  F2FP.SATFINITE.E4M3.F32.PACK_AB_MERGE_C R99, RZ, R99, RZ ;  /* 0x00000063ff63723e */ /* 0x000fe200048070ff */
[----:B--2---:R1:W5:Y:S01]  /*1a370*/  LDL.LU.64 R40, [R1+0x130] ;  /* 0x0001300001287983 */ /* 0x0043620000300a00 */
[----:B0-----:R-:W-:-:S05]  /*1a380*/  @!P1 IADD3 R10, P2, R152, R10, RZ ;  /* 0x0000000a980a9210 */ /* 0x001fca0007f5e0ff */
[----:B------:R-:W-:-:S05]  /*1a390*/  @!P1 IMAD.X R11, R153, 0x1, R11, P2 ;  /* 0x00000001990b9824 */ /* 0x000fca00010e060b */
[----:B------:R0:W-:Y:S02]  /*1a3a0*/  @!P1 STG.E.U8 desc[UR12][R10.64+0x8], R89 ;  /* 0x000008590a009986 */ /* 0x0001e4000c10110c */
[----:B0-----:R-:W0:Y:S02]  /*1a3b0*/  @!P5 LDC.64 R10, c[0x0][0x5c8] ;  /* 0x00017200ff0adb82 */ /* 0x001e240000000a00 */
[----:B0-----:R-:W-:-:S05]  /*1a3c0*/  @!P5 IADD3 R10, P6, R154, R10, RZ ;  /* 0x0000000a9a0ad210 */ /* 0x001fca0007fde0ff */
[----:B------:R-:W-:-:S05]  /*1a3d0*/  @!P5 IMAD.X R11, R155, 0x1, R11, P6 ;  /* 0x000000019b0bd824 */ /* 0x000fca00030e060b */
[----:B------:R-:W-:Y:S04]  /*1a3e0*/  @!P5 STG.E.U8 desc[UR12][R10.64+0x9], R93 ;  /* 0x0000095d0a00d986 */ /* 0x000fe8000c10110c */
[----:B------:R0:W-:Y:S01]  /*1a3f0*/  @!P3 STG.E.U8 desc[UR12][R38.64+0x8], R94 ;  /* 0x0000085e2600b986 */ /* 0x0001e2000c10110c */
[C---:B------:R-:W-:Y:S02]  /*1a400*/  ISETP.LT.OR P3, PT, R0.reuse, 0x11, !P0 ;  /* 0x000000110000780c */ /* 0x040fe40004761670 */
[----:B------:R-:W-:Y:S02]  /*1a410*/  ISETP.LT.OR P5, PT, R0, 0x12, !P0 ;  /* 0x000000120000780c */ /* 0x000fe400047a1670 */
[----:B------:R-:W-:Y:S02]  /*1a420*/  F2FP.SATFINITE.E4M3.F32.PACK_AB_MERGE_C R89, RZ, R96, RZ ;  /* 0x00000060ff59723e */ /* 0x000fe400048070ff */
[----:B------:R-:W-:-:S02]  /*1a430*/  LOP3.LUT P2, RZ, R6, 0x200000, RZ, 0xc0, !PT ;  /* 0x0020000006ff7812 */ /* 0x000fc4000784c0ff */
[----:B------:R-:W-:Y:S02]  /*1a440*/  LOP3.LUT P1, RZ, R6, 0x100000, RZ, 0xc0, !PT ;  /* 0x0010000006ff7812 */ /* 0x000fe4000782c0ff */
[----:B------:R-:W-:Y:S01]  /*1a450*/  F2FP.SATFINITE.E4M3.F32.PACK_AB_MERGE_C R101, RZ, R101, RZ ;  /* 0x00000065ff65723e */ /* 0x000fe200048070ff */
[----:B0-----:R1:W5:Y:S02]  /*1a460*/  LDL.LU.64 R38, [R1+0x128] ;  /* 0x0001280001267983 */ /* 0x0013640000300a00 */
[----:B------:R-:W0:Y:S02]  /*1a470*/  @!P3 LDC.64 R10, c[0x0][0x5c8] ;  /* 0x00017200ff0abb82 */ /* 0x000e240000000a00 */
[----:B------:R2:W-:Y:S01]  /*1a480*/  @!P4 STG.E.U8 desc[UR12][R36.64+0x9], R95 ;  /* 0x0000095f2400c986 */ /* 0x0005e2000c10110c */
[----:B------:R-:W-:Y:S02]  /*1a490*/  F2FP.SATFINITE.E4M3.F32.PACK_AB_MERGE_C R102, RZ, R102, RZ ;  /* 0x00000066ff66723e */ /* 0x000fe400048070ff */
[----:B------:R-:W-:-:S02]  /*1a4a0*/  F2FP.SATFINITE.E4M3.F32.PACK_AB_MERGE_C R103, RZ, R103, RZ ;  /* 0x00000067ff67723e */ /* 0x000fc400048070ff */
        /* <DEDUP_REMOVED lines=11> */
[----:B------:R-:W-:Y:S01]  /*1a560*/  @!P5 STG.E.U8 desc[UR12][R10.64+0x11], R97 ;  /* 0x000011610a00d986 */ /* 0x000fe2000c10110c */
[----:B------:R-:W-:-:S03]  /*1a570*/  ISETP.LT.OR P5, PT, R0, 0x1a, !P0 ;  /* 0x0000001a0000780c */ /* 0x000fc600047a1670 */
[----:B------:R0:W-:Y:S01]  /*1a580*/  @!P2 STG.E.U8 desc[UR12][R34.64+0x10], R98 ;  /* 0x000010622200a986 */ /* 0x0001e2000c10110c */
[----:B------:R-:W-:-:S09]  /*1a590*/  ISETP.LT.OR P2, PT, R0, 0x19, !P0 ;  /* 0x000000190000780c */ /* 0x000fd20004741670 */
[----:B------:R-:W2:Y:S01]  /*1a5a0*/  @!P5 LDC.64 R90, c[0x0][0x5c8] ;  /* 0x00017200ff5adb82 */ /* 0x000ea20000000a00 */
[----:B------:R-:W-:Y:S01]  /*1a5b0*/  LOP3.LUT P4, RZ, R6, 0x80000, RZ, 0xc0, !PT ;  /* 0x0008000006ff7812 */ /* 0x000fe2000788c0ff */
[----:B0-----:R1:W5:Y:S06]  /*1a5c0*/  LDL.LU.64 R34, [R1+0x118] ;  /* 0x0001180001227983 */ /* 0x00136c0000300a00 */
[----:B------:R-:W0:Y:S01]  /*1a5d0*/  @!P2 LDC.64 R10, c[0x0][0x5c8] ;  /* 0x00017200ff0aab82 */ /* 0x000e220000000a00 */
[----:B------:R3:W-:Y:S01]  /*1a5e0*/  @!P1 STG.E.U8 desc[UR12][R32.64+0x11], R99 ;  /* 0x0000116320009986 */ /* 0x0007e2000c10110c */
[----:B------:R-:W-:-:S02]  /*1a5f0*/  F2FP.SATFINITE.E4M3.F32.PACK_AB_MERGE_C R89, RZ, R100, RZ ;  /* 0x00000064ff59723e */ /* 0x000fc400048070ff */
[----:B------:R-:W-:Y:S02]  /*1a600*/  LOP3.LUT P3, RZ, R6, 0x40000, RZ, 0xc0, !PT ;  /* 0x0004000006ff7812 */ /* 0x000fe4000786c0ff */
[----:B------:R-:W-:Y:S02]  /*1a610*/  F2FP.SATFINITE.E4M3.F32.PACK_AB_MERGE_C R113, RZ, R113, RZ ;  /* 0x00000071ff71723e */ /* 0x000fe400048070ff */
[----:B------:R-:W-:Y:S02]  /*1a620*/  F2FP.SATFINITE.E4M3.F32.PACK_AB_MERGE_C R115, RZ, R115, RZ ;  /* 0x00000073ff73723e */ /* 0x000fe400048070ff */
[----:B------:R-:W-:Y:S02]  /*1a630*/  F2FP.SATFINITE.E4M3.F32.PACK_AB_MERGE_C R117, RZ, R117, RZ ;  /* 0x00000075ff75723e */ /* 0x000fe400048070ff */
[----:B------:R-:W-:Y:S01]  /*1a640*/  F2FP.SATFINITE.E4M3.F32.PACK_AB_MERGE_C R119, RZ, R119, RZ ;  /* 0x00000077ff77723e */ /* 0x000fe200048070ff */
[----:B---3--:R1:W5:Y:S01]  /*1a650*/  LDL.LU.64 R32, [R1+0x110] ;  /* 0x0001100001207983 */ /* 0x0083620000300a00 */
[----:B--2---:R-:W-:-:S02]  /*1a660*/  @!P5 IADD3 R160, P6, R160, R90, RZ ;  /* 0x0000005aa0a0d210 */ /* 0x004fc40007fde0ff */
[----:B0-----:R-:W-:-:S03]  /*1a670*/  @!P2 IADD3 R10, P1, R156, R10, RZ ;  /* 0x0000000a9c0aa210 */ /* 0x001fc60007f3e0ff */
[----:B------:R-:W-:Y:S02]  /*1a680*/  @!P5 IMAD.X R161, R161, 0x1, R91, P6 ;  /* 0x00000001a1a1d824 */ /* 0x000fe400030e065b */
[----:B------:R-:W-:-:S05]  /*1a690*/  @!P2 IMAD.X R11, R157, 0x1, R11, P1 ;  /* 0x000000019d0ba824 */ /* 0x000fca00008e060b */
[----:B------:R0:W-:Y:S04]  /*1a6a0*/  @!P2 STG.E.U8 desc[UR12][R10.64+0x18], R89 ;  /* 0x000018590a00a986 */ /* 0x0001e8000c10110c */
[----:B------:R-:W-:Y:S01]  /*1a6b0*/  @!P5 STG.E.U8 desc[UR12][R160.64+0x19], R101 ;  /* 0x00001965a000d986 */ /* 0x000fe2000c10110c */
[----:B------:R-:W-:-:S03]  /*1a6c0*/  ISETP.LT.OR P5, PT, R0, 0x22, !P0 ;  /* 0x000000220000780c */ /* 0x000fc600047a1670 */
[----:B------:R2:W-:Y:S01]  /*1a6d0*/  @!P4 STG.E.U8 desc[UR12][R30.64+0x18], R102 ;  /* 0x000018661e00c986 */ /* 0x0005e2000c10110c */
[----:B------:R-:W-:-:S09]  /*1a6e0*/  ISETP.LT.OR P4, PT, R0, 0x21, !P0 ;  /* 0x000000210000780c */ /* 0x000fd20004781670 */
[----:B0-----:R-:W0:Y:S01]  /*1a6f0*/  @!P5 LDC.64 R88, c[0x0][0x5c8] ;  /* 0x00017200ff58db82 */ /* 0x001e220000000a00 */
[C---:B------:R-:W-:Y:S01]  /*1a700*/  LOP3.LUT P1, RZ, R6.reuse, 0x20000, RZ, 0xc0, !PT ;  /* 0x0002000006ff7812 */ /* 0x040fe2000782c0ff */
[----:B--2---:R1:W5:Y:S06]  /*1a710*/  LDL.LU.64 R30, [R1+0x108] ;  /* 0x00010800011e7983 */ /* 0x00436c0000300a00 */
[----:B------:R-:W2:Y:S01]  /*1a720*/  @!P4 LDC.64 R10, c[0x0][0x5c8] ;  /* 0x00017200ff0acb82 */ /* 0x000ea20000000a00 */
[----:B------:R3:W-:Y:S01]  /*1a730*/  @!P3 STG.E.U8 desc[UR12][R28.64+0x19], R103 ;  /* 0x000019671c00b986 */ /* 0x0007e2000c10110c */
[----:B------:R-:W-:-:S02]  /*1a740*/  LOP3.LUT P2, RZ, R6, 0x10000, RZ, 0xc0, !PT ;  /* 0x0001000006ff7812 */ /* 0x000fc4000784c0ff */
[----:B------:R-:W-:Y:S02]  /*1a750*/  F2FP.SATFINITE.E4M3.F32.PACK_AB_MERGE_C R121, RZ, R121, RZ ;  /* 0x00000079ff79723e */ /* 0x000fe400048070ff */
[----:B------:R-:W-:Y:S02]  /*1a760*/  F2FP.SATFINITE.E4M3.F32.PACK_AB_MERGE_C R123, RZ, R123, RZ ;  /* 0x0000007bff7b723e */ /* 0x000fe400048070ff */
[----:B------:R-:W-:Y:S02]  /*1a770*/  F2FP.SATFINITE.E4M3.F32.PACK_AB_MERGE_C R125, RZ, R125, RZ ;  /* 0x0000007dff7d723e */ /* 0x000fe400048070ff */
[----:B------:R-:W-:Y:S02]  /*1a780*/  F2FP.SATFINITE.E4M3.F32.PACK_AB_MERGE_C R127, RZ, R127, RZ ;  /* 0x0000007fff7f723e */ /* 0x000fe400048070ff */
[----:B------:R-:W-:Y:S01]  /*1a790*/  F2FP.SATFINITE.E4M3.F32.PACK_AB_MERGE_C R129, RZ, R129, RZ ;  /* 0x00000081ff81723e */ /* 0x000fe200048070ff */
[----:B---3--:R1:W5:Y:S01]  /*1a7a0*/  LDL.LU.64 R28, [R1+0x100] ;  /* 0x00010000011c7983 */ /* 0x0083620000300a00 */
[----:B0-----:R-:W-:-:S02]  /*1a7b0*/  @!P5 IADD3 R168, P6, R168, R88, RZ ;  /* 0x00000058a8a8d210 */ /* 0x001fc40007fde0ff */
[----:B--2---:R-:W-:-:S03]  /*1a7c0*/  @!P4 IADD3 R164, P3, R164, R10, RZ ;  /* 0x0000000aa4a4c210 */ /* 0x004fc60007f7e0ff */
[----:B------:R-:W-:Y:S01]  /*1a7d0*/  @!P5 IMAD.X R169, R169, 0x1, R89, P6 ;  /* 0x00000001a9a9d824 */ /* 0x000fe200030e0659 */
[----:B------:R-:W-:Y:S01]  /*1a7e0*/  F2FP.SATFINITE.E4M3.F32.PACK_AB_MERGE_C R89, RZ, R106, RZ ;  /* 0x0000006aff59723e */ /* 0x000fe200048070ff */
[----:B------:R-:W-:Y:S01]  /*1a7f0*/  @!P4 IMAD.X R165, R165, 0x1, R11, P3 ;  /* 0x00000001a5a5c824 */ /* 0x000fe200018e060b */
[----:B------:R-:W-:-:S05]  /*1a800*/  F2FP.SATFINITE.E4M3.F32.PACK_AB_MERGE_C R11, RZ, R104, RZ ;  /* 0x00000068ff0b723e */ /* 0x000fca00048070ff */
[----:B------:R0:W-:Y:S04]  /*1a810*/  @!P4 STG.E.U8 desc[UR12][R164.64+0x20], R11 ;  /* 0x0000200ba400c986 */ /* 0x0001e8000c10110c */
[----:B------:R-:W-:Y:S01]  /*1a820*/  @!P5 STG.E.U8 desc[UR12][R168.64+0x21], R105 ;  /* 0x00002169a800d986 */ /* 0x000fe2000c10110c */
[----:B------:R-:W-:-:S03]  /*1a830*/  ISETP.LT.OR P5, PT, R0, 0x2a, !P0 ;  /* 0x0000002a0000780c */ /* 0x000fc600047a1670 */
[----:B------:R2:W-:Y:S01]  /*1a840*/  @!P1 STG.E.U8 desc[UR12][R250.64+0x20], R89 ;  /* 0x00002059fa009986 */ /* 0x0005e2000c10110c */
[----:B------:R-:W-:-:S09]  /*1a850*/  ISETP.LT.OR P1, PT, R0, 0x29, !P0 ;  /* 0x000000290000780c */ /* 0x000fd20004721670 */
[----:B------:R-:W3:Y:S08]  /*1a860*/  @!P5 LDC.64 R90, c[0x0][0x5c8] ;  /* 0x00017200ff5adb82 */ /* 0x000ef00000000a00 */
[----:B0-----:R-:W0:Y:S01]  /*1a870*/  @!P1 LDC.64 R10, c[0x0][0x5c8] ;  /* 0x00017200ff0a9b82 */ /* 0x001e220000000a00 */
[----:B------:R-:W-:Y:S01]  /*1a880*/  @!P2 STG.E.U8 desc[UR12][R248.64+0x21], R107 ;  /* 0x0000216bf800a986 */ /* 0x000fe2000c10110c */
[----:B------:R-:W-:-:S02]  /*1a890*/  LOP3.LUT P3, RZ, R6, 0x8000, RZ, 0xc0, !PT ;  /* 0x0000800006ff7812 */ /* 0x000fc4000786c0ff */
[----:B--2---:R-:W-:Y:S02]  /*1a8a0*/  F2FP.SATFINITE.E4M3.F32.PACK_AB_MERGE_C R89, RZ, R110, RZ ;  /* 0x0000006eff59723e */ /* 0x004fe400048070ff */
[----:B---3--:R-:W-:Y:S02]  /*1a8b0*/  @!P5 IADD3 R170, P6, R170, R90, RZ ;  /* 0x0000005aaaaad210 */ /* 0x008fe40007fde0ff */
[----:B0-----:R-:W-:-:S03]  /*1a8c0*/  @!P1 IADD3 R166, P2, R166, R10, RZ ;  /* 0x0000000aa6a69210 */ /* 0x001fc60007f5e0ff */
[----:B------:R-:W-:Y:S02]  /*1a8d0*/  @!P5 IMAD.X R171, R171, 0x1, R91, P6 ;  /* 0x00000001ababd824 */ /* 0x000fe400030e065b */
[----:B------:R-:W-:Y:S01]  /*1a8e0*/  @!P1 IMAD.X R167, R167, 0x1, R11, P2 ;  /* 0x00000001a7a79824 */ /* 0x000fe200010e060b */
[----:B------:R-:W-:-:S05]  /*1a8f0*/  F2FP.SATFINITE.E4M3.F32.PACK_AB_MERGE_C R11, RZ, R108, RZ ;  /* 0x0000006cff0b723e */ /* 0x000fca00048070ff */
[----:B------:R0:W-:Y:S04]  /*1a900*/  @!P1 STG.E.U8 desc[UR12][R166.64+0x28], R11 ;  /* 0x0000280ba6009986 */ /* 0x0001e8000c10110c */
[----:B------:R-:W-:Y:S04]  /*1a910*/  @!P5 STG.E.U8 desc[UR12][R170.64+0x29], R109 ;  /* 0x0000296daa00d986 */ /* 0x000fe8000c10110c */
[----:B------:R-:W-:Y:S01]  /*1a920*/  @!P3 STG.E.U8 desc[UR12][R246.64+0x28], R89 ;  /* 0x00002859f600b986 */ /* 0x000fe2000c10110c */
[----:B------:R-:W-:Y:S02]  /*1a930*/  ISETP.LT.OR P3, PT, R0, 0x31, !P0 ;  /* 0x000000310000780c */ /* 0x000fe40004761670 */
[----:B------:R-:W-:-:S11]  /*1a940*/  LOP3.LUT P4, RZ, R6, 0x4000, RZ, 0xc0, !PT ;  /* 0x0000400006ff7812 */ /* 0x000fd6000788c0ff */
[----:B0-----:R-:W0:Y:S01]  /*1a950*/  @!P3 LDC.64 R10, c[0x0][0x5c8] ;  /* 0x00017200ff0abb82 */ /* 0x001e220000000a00 */
[----:B------:R-:W-:Y:S01]  /*1a960*/  ISETP.LT.OR P5, PT, R0, 0x32, !P0 ;  /* 0x000000320000780c */ /* 0x000fe200047a1670 */
[----:B------:R2:W-:Y:S01]  /*1a970*/  @!P4 STG.E.U8 desc[UR12][R8.64+0x29], R111 ;  /* 0x0000296f0800c986 */ /* 0x0005e2000c10110c */
[----:B0-----:R-:W-:-:S05]  /*1a980*/  @!P3 IADD3 R172, P4, R172, R10, RZ ;  /* 0x0000000aacacb210 */ /* 0x001fca0007f9e0ff */
[----:B------:R-:W-:-:S06]  /*1a990*/  @!P3 IMAD.X R173, R173, 0x1, R11, P4 ;  /* 0x00000001adadb824 */ /* 0x000fcc00020e060b */
[----:B------:R-:W0:Y:S01]  /*1a9a0*/  @!P5 LDC.64 R10, c[0x0][0x5c8] ;  /* 0x00017200ff0adb82 */ /* 0x000e220000000a00 */
[----:B------:R-:W-:-:S05]  /*1a9b0*/  F2FP.SATFINITE.E4M3.F32.PACK_AB_MERGE_C R91, RZ, R112, RZ ;  /* 0x00000070ff5b723e */ /* 0x000fca00048070ff */
[----:B------:R3:W-:Y:S01]  /*1a9c0*/  @!P3 STG.E.U8 desc[UR12][R172.64+0x30], R91 ;  /* 0x0000305bac00b986 */ /* 0x0007e2000c10110c */
[----:B0-----:R-:W-:-:S05]  /*1a9d0*/  @!P5 IADD3 R10, P6, R163, R10, RZ ;  /* 0x0000000aa30ad210 */ /* 0x001fca0007fde0ff */
[----:B------:R-:W-:Y:S01]  /*1a9e0*/  @!P5 IMAD.X R11, R180, 0x1, R11, P6 ;  /* 0x00000001b40bd824 */ /* 0x000fe200030e060b */
[----:B------:R-:W-:-:S04]  /*1a9f0*/  ISETP.LT.OR P6, PT, R0, 0x39, !P0 ;  /* 0x000000390000780c */ /* 0x000fc800047c1670 */
[----:B------:R0:W-:Y:S01]  /*1aa00*/  @!P5 STG.E.U8 desc[UR12][R10.64+0x31], R113 ;  /* 0x000031710a00d986 */ /* 0x0001e2000c10110c */
[----:B------:R-:W-:-:S08]  /*1aa10*/  ISETP.LT.OR P5, PT, R0, 0x3a, !P0 ;  /* 0x0000003a0000780c */ /* 0x000fd000047a1670 */
[----:B--2---:R-:W2:Y:S01]  /*1aa20*/  @!P6 LDC.64 R8, c[0x0][0x5c8] ;  /* 0x00017200ff08eb82 */ /* 0x004ea20000000a00 */
[C---:B------:R-:W-:Y:S02]  /*1aa30*/  LOP3.LUT P2, RZ, R6.reuse, 0x2000, RZ, 0xc0, !PT ;  /* 0x0000200006ff7812 */ /* 0x040fe4000784c0ff */
[----:B------:R-:W-:-:S05]  /*1aa40*/  LOP3.LUT P1, RZ, R6, 0x1000, RZ, 0xc0, !PT ;  /* 0x0000100006ff7812 */ /* 0x000fca000782c0ff */
[----:B---3--:R-:W3:Y:S01]  /*1aa50*/  @!P5 LDC.64 R90, c[0x0][0x5c8] ;  /* 0x00017200ff5adb82 */ /* 0x008ee20000000a00 */
[----:B------:R-:W-:-:S05]  /*1aa60*/  F2FP.SATFINITE.E4M3.F32.PACK_AB_MERGE_C R89, RZ, R114, RZ ;  /* 0x00000072ff59723e */ /* 0x000fca00048070ff */
[----:B------:R-:W-:Y:S04]  /*1aa70*/  @!P2 STG.E.U8 desc[UR12][R14.64+0x30], R89 ;  /* 0x000030590e00a986 */ /* 0x000fe8000c10110c */
[----:B------:R-:W-:Y:S01]  /*1aa80*/  @!P1 STG.E.U8 desc[UR12][R16.64+0x31], R115 ;  /* 0x0000317310009986 */ /* 0x000fe2000c10110c */
[----:B0-----:R-:W-:Y:S02]  /*1aa90*/  F2FP.SATFINITE.E4M3.F32.PACK_AB_MERGE_C R11, RZ, R116, RZ ;  /* 0x00000074ff0b723e */ /* 0x001fe400048070ff */
[----:B--2---:R-:W-:-:S05]  /*1aaa0*/  @!P6 IADD3 R8, P1, R181, R8, RZ ;  /* 0x00000008b508e210 */ /* 0x004fca0007f3e0ff */
[----:B------:R-:W-:Y:S01]  /*1aab0*/  @!P6 IMAD.X R9, R182, 0x1, R9, P1 ;  /* 0x00000001b609e824 */ /* 0x000fe200008e0609 */
[----:B------:R-:W-:-:S04]  /*1aac0*/  LOP3.LUT P4, RZ, R6, 0x800, RZ, 0xc0, !PT ;  /* 0x0000080006ff7812 */ /* 0x000fc8000788c0ff */
[----:B------:R0:W-:Y:S01]  /*1aad0*/  @!P6 STG.E.U8 desc[UR12][R8.64+0x38], R11 ;  /* 0x0000380b0800e986 */ /* 0x0001e2000c10110c */
[----:B---3--:R-:W-:-:S05]  /*1aae0*/  @!P5 IADD3 R184, P6, R184, R90, RZ ;  /* 0x0000005ab8b8d210 */ /* 0x008fca0007fde0ff */
[----:B------:R-:W-:Y:S01]  /*1aaf0*/  @!P5 IMAD.X R185, R185, 0x1, R91, P6 ;  /* 0x00000001b9b9d824 */ /* 0x000fe200030e065b */
[----:B------:R-:W-:Y:S02]  /*1ab00*/  ISETP.NE.AND P6, PT, R7, RZ, PT ;  /* 0x000000ff0700720c */ /* 0x000fe40003fc5270 */
[----:B------:R-:W-:Y:S02]  /*1ab10*/  F2FP.SATFINITE.E4M3.F32.PACK_AB_MERGE_C R7, RZ, R118, RZ ;  /* 0x00000076ff07723e */ /* 0x000fe400048070ff */
[----:B------:R-:W-:Y:S04]  /*1ab20*/  @!P5 STG.E.U8 desc[UR12][R184.64+0x39], R117 ;  /* 0x00003975b800d986 */ /* 0x000fe8000c10110c */
[----:B------:R2:W-:Y:S01]  /*1ab30*/  @!P4 STG.E.U8 desc[UR12][R18.64+0x38], R7 ;  /* 0x000038071200c986 */ /* 0x0005e2000c10110c */
[----:B------:R-:W-:-:S02]  /*1ab40*/  ISETP.LT.OR P4, PT, R0, 0x41, !P0 ;  /* 0x000000410000780c */ /* 0x000fc40004781670 */
[----:B------:R-:W-:-:S11]  /*1ab50*/  LOP3.LUT P3, RZ, R6, 0x400, RZ, 0xc0, !PT ;  /* 0x0000040006ff7812 */ /* 0x000fd6000786c0ff */
[----:B0-----:R-:W0:Y:S02]  /*1ab60*/  @!P4 LDC.64 R8, c[0x0][0x5c8] ;  /* 0x00017200ff08cb82 */ /* 0x001e240000000a00 */
[----:B------:R-:W-:Y:S01]  /*1ab70*/  @!P3 STG.E.U8 desc[UR12][R20.64+0x39], R119 ;  /* 0x000039771400b986 */ /* 0x000fe2000c10110c */
[----:B0-----:R-:W-:-:S05]  /*1ab80*/  @!P4 IADD3 R162, P3, R162, R8, RZ ;  /* 0x00000008a2a2c210 */ /* 0x001fca0007f7e0ff */
[----:B------:R-:W-:Y:S01]  /*1ab90*/  @!P4 IMAD.X R163, R183, 0x1, R9, P3 ;  /* 0x00000001b7a3c824 */ /* 0x000fe200018e0609 */
[----:B------:R-:W-:-:S13]  /*1aba0*/  ISETP.LT.OR P3, PT, R0, 0x42, !P0 ;  /* 0x000000420000780c */ /* 0x000fda0004761670 */
[----:B------:R-:W0:Y:S01]  /*1abb0*/  @!P3 LDC.64 R10, c[0x0][0x5c8] ;  /* 0x00017200ff0abb82 */ /* 0x000e220000000a00 */
[----:B------:R-:W-:Y:S02]  /*1abc0*/  F2FP.SATFINITE.E4M3.F32.PACK_AB_MERGE_C R9, RZ, R120, RZ ;  /* 0x00000078ff09723e */ /* 0x000fe400048070ff */
[----:B------:R-:W-:-:S03]  /*1abd0*/  LOP3.LUT P1, RZ, R6, 0x200, RZ, 0xc0, !PT ;  /* 0x0000020006ff7812 */ /* 0x000fc6000782c0ff */
[----:B------:R3:W-:Y:S01]  /*1abe0*/  @!P4 STG.E.U8 desc[UR12][R162.64+0x40], R9 ;  /* 0x00004009a200c986 */ /* 0x0007e2000c10110c */
[----:B--2---:R-:W-:Y:S02]  /*1abf0*/  F2FP.SATFINITE.E4M3.F32.PACK_AB_MERGE_C R7, RZ, R122, RZ ;  /* 0x0000007aff07723e */ /* 0x004fe400048070ff */
[----:B0-----:R-:W-:-:S05]  /*1ac00*/  @!P3 IADD3 R174, P4, R174, R10, RZ ;  /* 0x0000000aaeaeb210 */ /* 0x001fca0007f9e0ff */
[----:B------:R-:W-:-:S05]  /*1ac10*/  @!P3 IMAD.X R175, R175, 0x1, R11, P4 ;  /* 0x00000001afafb824 */ /* 0x000fca00020e060b */
[----:B------:R-:W-:Y:S04]  /*1ac20*/  @!P3 STG.E.U8 desc[UR12][R174.64+0x41], R121 ;  /* 0x00004179ae00b986 */ /* 0x000fe8000c10110c */
[----:B------:R0:W-:Y:S01]  /*1ac30*/  @!P1 STG.E.U8 desc[UR12][R22.64+0x40], R7 ;  /* 0x0000400716009986 */ /* 0x0001e2000c10110c */
[----:B------:R-:W-:Y:S02]  /*1ac40*/  ISETP.NE.AND P1, PT, R188, RZ, PT ;  /* 0x000000ffbc00720c */ /* 0x000fe40003f25270 */
[----:B------:R-:W-:-:S11]  /*1ac50*/  LOP3.LUT P2, RZ, R6, 0x100, RZ, 0xc0, !PT ;  /* 0x0000010006ff7812 */ /* 0x000fd6000784c0ff */
[----:B---3--:R-:W2:Y:S02]  /*1ac60*/  @!P1 LDC.64 R8, c[0x0][0x5c8] ;  /* 0x00017200ff089b82 */ /* 0x008ea40000000a00 */
[----:B------:R-:W-:Y:S01]  /*1ac70*/  @!P2 STG.E.U8 desc[UR12][R216.64+0x41], R123 ;  /* 0x0000417bd800a986 */ /* 0x000fe2000c10110c */
[----:B--2---:R-:W-:-:S05]  /*1ac80*/  @!P1 IADD3 R186, P2, R186, R8, RZ ;  /* 0x00000008baba9210 */ /* 0x004fca0007f5e0ff */
[----:B------:R-:W-:Y:S01]  /*1ac90*/  @!P1 IMAD.X R187, R187, 0x1, R9, P2 ;  /* 0x00000001bbbb9824 */ /* 0x000fe200010e0609 */
[----:B------:R-:W-:-:S13]  /*1aca0*/  ISETP.NE.AND P2, PT, R190, RZ, PT ;  /* 0x000000ffbe00720c */ /* 0x000fda0003f45270 */
[----:B------:R-:W2:Y:S01]  /*1acb0*/  @!P2 LDC.64 R8, c[0x0][0x5c8] ;  /* 0x00017200ff08ab82 */ /* 0x000ea20000000a00 */
[----:B------:R-:W-:Y:S02]  /*1acc0*/  ISETP.NE.AND P3, PT, R193, RZ, PT ;  /* 0x000000ffc100720c */ /* 0x000fe40003f65270 */
[----:B------:R-:W-:Y:S02]  /*1acd0*/  F2FP.SATFINITE.E4M3.F32.PACK_AB_MERGE_C R11, RZ, R124, RZ ;  /* 0x0000007cff0b723e */ /* 0x000fe400048070ff */
[----:B------:R-:W-:-:S03]  /*1ace0*/  ISETP.NE.AND P4, PT, R198, RZ, PT ;  /* 0x000000ffc600720c */ /* 0x000fc60003f85270 */
[----:B------:R3:W-:Y:S01]  /*1acf0*/  @!P1 STG.E.U8 desc[UR12][R186.64+0x48], R11 ;  /* 0x0000480bba009986 */ /* 0x0007e2000c10110c */
[----:B0-----:R-:W-:-:S09]  /*1ad00*/  F2FP.SATFINITE.E4M3.F32.PACK_AB_MERGE_C R7, RZ, R126, RZ ;  /* 0x0000007eff07723e */ /* 0x001fd200048070ff */
[----:B------:R-:W0:Y:S01]  /*1ad10*/  @!P4 LDC.64 R14, c[0x0][0x5c8] ;  /* 0x00017200ff0ecb82 */ /* 0x000e220000000a00 */
[----:B--2---:R-:W-:-:S07]  /*1ad20*/  @!P2 IADD3 R8, P1, R13, R8, RZ ;  /* 0x000000080d08a210 */ /* 0x004fce0007f3e0ff */
[----:B---3--:R-:W2:Y:S01]  /*1ad30*/  @!P3 LDC.64 R10, c[0x0][0x5c8] ;  /* 0x00017200ff0abb82 */ /* 0x008ea20000000a00 */
[----:B------:R-:W-:Y:S01]  /*1ad40*/  @!P2 IMAD.X R9, R189, 0x1, R9, P1 ;  /* 0x00000001bd09a824 */ /* 0x000fe200008e0609 */
[----:B------:R-:W-:-:S04]  /*1ad50*/  LOP3.LUT P1, RZ, R6, 0x40, RZ, 0xc0, !PT ;  /* 0x0000004006ff7812 */ /* 0x000fc8000782c0ff */
[----:B------:R3:W-:Y:S01]  /*1ad60*/  @!P2 STG.E.U8 desc[UR12][R8.64+0x49], R125 ;  /* 0x0000497d0800a986 */ /* 0x0007e2000c10110c */
[----:B------:R-:W-:Y:S02]  /*1ad70*/  LOP3.LUT P2, RZ, R6, 0x80, RZ, 0xc0, !PT ;  /* 0x0000008006ff7812 */ /* 0x000fe4000784c0ff */
[----:B------:R-:W-:-:S11]  /*1ad80*/  ISETP.NE.AND P5, PT, R199, RZ, PT ;  /* 0x000000ffc700720c */ /* 0x000fd60003fa5270 */
[----:B------:R-:W-:Y:S04]  /*1ad90*/  @!P2 STG.E.U8 desc[UR12][R218.64+0x48], R7 ;  /* 0x00004807da00a986 */ /* 0x000fe8000c10110c */
[----:B------:R-:W-:Y:S01]  /*1ada0*/  @!P1 STG.E.U8 desc[UR12][R220.64+0x49], R127 ;  /* 0x0000497fdc009986 */ /* 0x000fe2000c10110c */
[----:B--2---:R-:W-:Y:S02]  /*1adb0*/  @!P3 IADD3 R10, P1, R191, R10, RZ ;  /* 0x0000000abf0ab210 */ /* 0x004fe40007f3e0ff */
[----:B---3--:R-:W-:-:S03]  /*1adc0*/  F2FP.SATFINITE.E4M3.F32.PACK_AB_MERGE_C R9, RZ, R128, RZ ;  /* 0x00000080ff09723e */ /* 0x008fc600048070ff */
[----:B------:R-:W-:Y:S01]  /*1add0*/  @!P3 IMAD.X R11, R192, 0x1, R11, P1 ;  /* 0x00000001c00bb824 */ /* 0x000fe200008e060b */
[----:B0-----:R-:W-:-:S04]  /*1ade0*/  @!P4 IADD3 R196, P1, R196, R14, RZ ;  /* 0x0000000ec4c4c210 */ /* 0x001fc80007f3e0ff */
[----:B------:R0:W-:Y:S01]  /*1adf0*/  @!P3 STG.E.U8 desc[UR12][R10.64+0x50], R9 ;  /* 0x000050090a00b986 */ /* 0x0001e2000c10110c */
[----:B------:R-:W-:Y:S01]  /*1ae00*/  @!P4 IMAD.X R197, R197, 0x1, R15, P1 ;  /* 0x00000001c5c5c824 */ /* 0x000fe200008e060f */
[C---:B------:R-:W-:Y:S01]  /*1ae10*/  LOP3.LUT P1, RZ, R6.reuse, 0x10, RZ, 0xc0, !PT ;  /* 0x0000001006ff7812 */ /* 0x040fe2000782c0ff */
[----:B0-----:R-:W0:Y:S03]  /*1ae20*/  @!P5 LDC.64 R8, c[0x0][0x5c8] ;  /* 0x00017200ff08db82 */ /* 0x001e260000000a00 */
[----:B------:R-:W-:Y:S01]  /*1ae30*/  @!P4 STG.E.U8 desc[UR12][R196.64+0x51], R129 ;  /* 0x00005181c400c986 */ /* 0x000fe2000c10110c */
[----:B------:R-:W-:-:S04]  /*1ae40*/  LOP3.LUT P4, RZ, R6, 0x20, RZ, 0xc0, !PT ;  /* 0x0000002006ff7812 */ /* 0x000fc8000788c0ff */
[----:B------:R-:W2:Y:S01]  /*1ae50*/  @!P6 LDC.64 R10, c[0x0][0x5c8] ;  /* 0x00017200ff0aeb82 */ /* 0x000ea20000000a00 */
[----:B------:R-:W-:Y:S02]  /*1ae60*/  F2FP.SATFINITE.E4M3.F32.PACK_AB_MERGE_C R7, RZ, R130, RZ ;  /* 0x00000082ff07723e */ /* 0x000fe400048070ff */
[----:B------:R-:W-:-:S06]  /*1ae70*/  F2FP.SATFINITE.E4M3.F32.PACK_AB_MERGE_C R131, RZ, R131, RZ ;  /* 0x00000083ff83723e */ /* 0x000fcc00048070ff */
[----:B------:R3:W-:Y:S04]  /*1ae80*/  @!P4 STG.E.U8 desc[UR12][R222.64+0x50], R7 ;  /* 0x00005007de00c986 */ /* 0x0007e8000c10110c */
[----:B------:R-:W-:Y:S01]  /*1ae90*/  @!P1 STG.E.U8 desc[UR12][R224.64+0x51], R131 ;  /* 0x00005183e0009986 */ /* 0x000fe2000c10110c */
[----:B0-----:R-:W-:-:S05]  /*1aea0*/  @!P5 IADD3 R194, P1, R194, R8, RZ ;  /* 0x00000008c2c2d210 */ /* 0x001fca0007f3e0ff */
[----:B------:R-:W-:Y:S01]  /*1aeb0*/  @!P5 IMAD.X R195, R195, 0x1, R9, P1 ;  /* 0x00000001c3c3d824 */ /* 0x000fe200008e0609 */
[----:B--2---:R-:W-:-:S05]  /*1aec0*/  @!P6 IADD3 R176, P1, R176, R10, RZ ;  /* 0x0000000ab0b0e210 */ /* 0x004fca0007f3e0ff */
[----:B------:R-:W-:Y:S01]  /*1aed0*/  @!P6 IMAD.X R177, R177, 0x1, R11, P1 ;  /* 0x00000001b1b1e824 */ /* 0x000fe200008e060b */
[----:B------:R-:W-:Y:S01]  /*1aee0*/  ISETP.LT.OR P1, PT, R0, 0x61, !P0 ;  /* 0x000000610000780c */ /* 0x000fe20004721670 */
[----:B------:R-:W-:Y:S01]  /*1aef0*/  FMUL R132, R132, UR15 ;  /* 0x0000000f84847c20 */ /* 0x000fe20008400000 */
[----:B------:R-:W-:Y:S01]  /*1af00*/  LOP3.LUT P2, RZ, R6, 0x8, RZ, 0xc0, !PT ;  /* 0x0000000806ff7812 */ /* 0x000fe2000784c0ff */
[----:B------:R-:W-:Y:S01]  /*1af10*/  FMUL R133, R133, UR15 ;  /* 0x0000000f85857c20 */ /* 0x000fe20008400000 */
[----:B------:R-:W-:Y:S02]  /*1af20*/  FMUL R134, R134, UR15 ;  /* 0x0000000f86867c20 */ /* 0x000fe40008400000 */
[----:B------:R-:W-:Y:S02]  /*1af30*/  F2FP.SATFINITE.E4M3.F32.PACK_AB_MERGE_C R9, RZ, R132, RZ ;  /* 0x00000084ff09723e */ /* 0x000fe400048070ff */
[----:B------:R-:W-:Y:S02]  /*1af40*/  F2FP.SATFINITE.E4M3.F32.PACK_AB_MERGE_C R133, RZ, R133, RZ ;  /* 0x00000085ff85723e */ /* 0x000fe400048070ff */
[----:B---3--:R-:W-:Y:S01]  /*1af50*/  F2FP.SATFINITE.E4M3.F32.PACK_AB_MERGE_C R7, RZ, R134, RZ ;  /* 0x00000086ff07723e */ /* 0x008fe200048070ff */
[----:B------:R0:W-:Y:S02]  /*1af60*/  @!P5 STG.E.U8 desc[UR12][R194.64+0x58], R9 ;  /* 0x00005809c200d986 */ /* 0x0001e4000c10110c */
[----:B------:R-:W2:Y:S02]  /*1af70*/  @!P1 LDC.64 R10, c[0x0][0x5c8] ;  /* 0x00017200ff0a9b82 */ /* 0x000ea40000000a00 */
[----:B------:R-:W-:Y:S01]  /*1af80*/  @!P6 STG.E.U8 desc[UR12][R176.64+0x59], R133 ;  /* 0x00005985b000e986 */ /* 0x000fe2000c10110c */
[----:B------:R-:W-:-:S03]  /*1af90*/  LOP3.LUT P3, RZ, R6, 0x4, RZ, 0xc0, !PT ;  /* 0x0000000406ff7812 */ /* 0x000fc6000786c0ff */
[----:B------:R3:W-:Y:S01]  /*1afa0*/  @!P2 STG.E.U8 desc[UR12][R226.64+0x58], R7 ;  /* 0x00005807e200a986 */ /* 0x0007e2000c10110c */
[----:B------:R-:W-:Y:S01]  /*1afb0*/  ISETP.LT.OR P2, PT, R0, 0x62, !P0 ;  /* 0x000000620000780c */ /* 0x000fe20004741670 */
[----:B------:R-:W-:Y:S01]  /*1afc0*/  FMUL R135, R135, UR15 ;  /* 0x0000000f87877c20 */ /* 0x000fe20008400000 */
[----:B0-----:R-:W-:-:S04]  /*1afd0*/  IMAD.U32 R9, RZ, RZ, UR6 ;  /* 0x00000006ff097e24 */ /* 0x001fc8000f8e00ff */
[----:B------:R-:W-:Y:S01]  /*1afe0*/  F2FP.SATFINITE.E4M3.F32.PACK_AB_MERGE_C R135, RZ, R135, RZ ;  /* 0x00000087ff87723e */ /* 0x000fe200048070ff */
[----:B------:R-:W-:Y:S02]  /*1aff0*/  IMAD.U32 R13, RZ, RZ, UR6 ;  /* 0x00000006ff0d7e24 */ /* 0x000fe4000f8e00ff */
[----:B------:R-:W-:Y:S02]  /*1b000*/  IMAD.U32 R8, RZ, RZ, UR7 ;  /* 0x00000007ff087e24 */ /* 0x000fe4000f8e00ff */
[----:B------:R-:W-:Y:S02]  /*1b010*/  @!P3 STG.E.U8 desc[UR12][R228.64+0x59], R135 ;  /* 0x00005987e400b986 */ /* 0x000fe4000c10110c */
[----:B------:R-:W0:Y:S01]  /*1b020*/  @!P2 LDC.64 R14, c[0x0][0x5c8] ;  /* 0x00017200ff0eab82 */ /* 0x000e220000000a00 */
[----:B------:R-:W-:Y:S02]  /*1b030*/  @!P1 LEA R9, P3, R9, R4, 0x7 ;  /* 0x0000000409099211 */ /* 0x000fe400078638ff */
[----:B------:R-:W-:-:S02]  /*1b040*/  LOP3.LUT P5, RZ, R6, 0x2, RZ, 0xc0, !PT ;  /* 0x0000000206ff7812 */ /* 0x000fc400078ac0ff */
[----:B------:R-:W-:Y:S02]  /*1b050*/  LOP3.LUT P4, RZ, R6, 0x1, RZ, 0xc0, !PT ;  /* 0x0000000106ff7812 */ /* 0x000fe4000788c0ff */
[----:B------:R-:W-:Y:S01]  /*1b060*/  @!P1 LEA.HI.X R8, R13, R3, R8, 0x7, P3 ;  /* 0x000000030d089211 */ /* 0x000fe200018f3c08 */
[----:B------:R-:W-:Y:S01]  /*1b070*/  FMUL R136, R136, UR15 ;  /* 0x0000000f88887c20 */ /* 0x000fe20008400000 */
[----:B--2---:R-:W-:Y:S01]  /*1b080*/  @!P1 IADD3 R6, P3, R9, R10, RZ ;  /* 0x0000000a09069210 */ /* 0x004fe20007f7e0ff */
[----:B------:R-:W-:-:S04]  /*1b090*/  IMAD.U32 R9, RZ, RZ, UR6 ;  /* 0x00000006ff097e24 */ /* 0x000fc8000f8e00ff */
[----:B---3--:R-:W-:Y:S01]  /*1b0a0*/  @!P1 IMAD.X R7, R8, 0x1, R11, P3 ;  /* 0x0000000108079824 */ /* 0x008fe200018e060b */
[----:B------:R-:W-:Y:S01]  /*1b0b0*/  F2FP.SATFINITE.E4M3.F32.PACK_AB_MERGE_C R11, RZ, R136, RZ ;  /* 0x00000088ff0b723e */ /* 0x000fe200048070ff */
[----:B------:R-:W-:Y:S01]  /*1b0c0*/  IMAD.U32 R10, RZ, RZ, UR7 ;  /* 0x00000007ff0a7e24 */ /* 0x000fe2000f8e00ff */
[----:B------:R-:W-:-:S03]  /*1b0d0*/  ISETP.LT.OR P3, PT, R0, 0x69, !P0 ;  /* 0x000000690000780c */ /* 0x000fc60004761670 */
[----:B------:R2:W-:Y:S01]  /*1b0e0*/  @!P1 STG.E.U8 desc[UR12][R6.64+0x60], R11 ;  /* 0x0000600b06009986 */ /* 0x0005e2000c10110c */
[----:B------:R-:W-:-:S04]  /*1b0f0*/  @!P2 LEA R9, P1, R9, R4, 0x7 ;  /* 0x000000040909a211 */ /* 0x000fc800078238ff */
[----:B------:R-:W-:Y:S02]  /*1b100*/  @!P2 LEA.HI.X R10, R13, R3, R10, 0x7, P1 ;  /* 0x000000030d0aa211 */ /* 0x000fe400008f3c0a */
[----:B0-----:R-:W-:Y:S01]  /*1b110*/  @!P2 IADD3 R8, P1, R9, R14, RZ ;  /* 0x0000000e0908a210 */ /* 0x001fe20007f3e0ff */
[----:B------:R-:W-:Y:S02]  /*1b120*/  FMUL R137, R137, UR15 ;  /* 0x0000000f89897c20 */ /* 0x000fe40008400000 */
[----:B------:R-:W0:Y:S02]  /*1b130*/  @!P3 LDC.64 R16, c[0x0][0x5c8] ;  /* 0x00017200ff10bb82 */ /* 0x000e240000000a00 */
[----:B------:R-:W-:Y:S01]  /*1b140*/  @!P2 IMAD.X R9, R10, 0x1, R15, P1 ;  /* 0x000000010a09a824 */ /* 0x000fe200008e060f */
[----:B------:R-:W-:Y:S01]  /*1b150*/  ISETP.LT.OR P1, PT, R0, 0x6a, !P0 ;  /* 0x0000006a0000780c */ /* 0x000fe20004721670 */
[----:B--2---:R-:W-:Y:S01]  /*1b160*/  IMAD.U32 R7, RZ, RZ, UR6 ;  /* 0x00000006ff077e24 */ /* 0x004fe2000f8e00ff */
[----:B------:R-:W-:Y:S01]  /*1b170*/  F2FP.SATFINITE.E4M3.F32.PACK_AB_MERGE_C R137, RZ, R137, RZ ;  /* 0x00000089ff89723e */ /* 0x000fe200048070ff */
[----:B------:R-:W-:Y:S01]  /*1b180*/  FMUL R138, R138, UR15 ;  /* 0x0000000f8a8a7c20 */ /* 0x000fe20008400000 */
[----:B------:R-:W-:-:S02]  /*1b190*/  IMAD.U32 R10, RZ, RZ, UR7 ;  /* 0x00000007ff0a7e24 */ /* 0x000fc4000f8e00ff */
[----:B------:R-:W-:Y:S01]  /*1b1a0*/  FMUL R139, R139, UR15 ;  /* 0x0000000f8b8b7c20 */ /* 0x000fe20008400000 */
[----:B------:R2:W-:Y:S01]  /*1b1b0*/  @!P2 STG.E.U8 desc[UR12][R8.64+0x61], R137 ;  /* 0x000061890800a986 */ /* 0x0005e2000c10110c */
[----:B------:R-:W-:Y:S02]  /*1b1c0*/  @!P3 LEA R7, P2, R7, R4, 0x7 ;  /* 0x000000040707b211 */ /* 0x000fe400078438ff */
[----:B------:R-:W-:-:S03]  /*1b1d0*/  ISETP.GE.AND P6, PT, R12, 0x89, PT ;  /* 0x000000890c00780c */ /* 0x000fc60003fc6270 */
[----:B------:R-:W3:Y:S01]  /*1b1e0*/  @!P1 LDC.64 R14, c[0x0][0x5c8] ;  /* 0x00017200ff0e9b82 */ /* 0x000ee20000000a00 */
[----:B------:R-:W-:Y:S02]  /*1b1f0*/  F2FP.SATFINITE.E4M3.F32.PACK_AB_MERGE_C R11, RZ, R138, RZ ;  /* 0x0000008aff0b723e */ /* 0x000fe400048070ff */
[----:B------:R-:W-:Y:S02]  /*1b200*/  @!P3 LEA.HI.X R10, R13, R3, R10, 0x7, P2 ;  /* 0x000000030d0ab211 */ /* 0x000fe400010f3c0a */
[----:B------:R-:W-:Y:S02]  /*1b210*/  F2FP.SATFINITE.E4M3.F32.PACK_AB_MERGE_C R139, RZ, R139, RZ ;  /* 0x0000008bff8b723e */ /* 0x000fe400048070ff */
[----:B------:R-:W-:Y:S01]  /*1b220*/  ISETP.LT.OR P2, PT, R0, 0x69, !P6 ;  /* 0x000000690000780c */ /* 0x000fe20007741670 */
[----:B------:R4:W-:Y:S01]  /*1b230*/  @!P5 STG.E.U8 desc[UR12][R230.64+0x60], R11 ;  /* 0x0000600be600d986 */ /* 0x0009e2000c10110c */
[----:B------:R-:W-:-:S03]  /*1b240*/  FMUL R140, R140, UR15 ;  /* 0x0000000f8c8c7c20 */ /* 0x000fc60008400000 */
[----:B------:R-:W-:Y:S01]  /*1b250*/  @!P4 STG.E.U8 desc[UR12][R232.64+0x61], R139 ;  /* 0x0000618be800c986 */ /* 0x000fe2000c10110c */
[----:B0-----:R-:W-:Y:S01]  /*1b260*/  @!P3 IADD3 R6, P4, R7, R16, RZ ;  /* 0x000000100706b210 */ /* 0x001fe20007f9e0ff */
[----:B--2---:R-:W-:Y:S01]  /*1b270*/  IMAD.U32 R9, RZ, RZ, UR6 ;  /* 0x00000006ff097e24 */ /* 0x004fe2000f8e00ff */
[----:B------:R-:W-:Y:S01]  /*1b280*/  F2FP.SATFINITE.E4M3.F32.PACK_AB_MERGE_C R13, RZ, R140, RZ ;  /* 0x0000008cff0d723e */ /* 0x000fe200048070ff */
[----:B------:R-:W-:Y:S02]  /*1b290*/  IMAD.U32 R19, RZ, RZ, UR6 ;  /* 0x00000006ff137e24 */ /* 0x000fe4000f8e00ff */
[----:B------:R-:W-:Y:S01]  /*1b2a0*/  @!P3 IMAD.X R7, R10, 0x1, R17, P4 ;  /* 0x000000010a07b824 */ /* 0x000fe200020e0611 */
[----:B------:R-:W-:Y:S01]  /*1b2b0*/  ISETP.LT.OR P4, PT, R0, 0x6a, !P6 ;  /* 0x0000006a0000780c */ /* 0x000fe20007781670 */
[----:B------:R-:W-:Y:S01]  /*1b2c0*/  IMAD.U32 R10, RZ, RZ, UR7 ;  /* 0x00000007ff0a7e24 */ /* 0x000fe2000f8e00ff */
[----:B------:R-:W0:Y:S01]  /*1b2d0*/  @!P2 LDC.64 R16, c[0x0][0x5c8] ;  /* 0x00017200ff10ab82 */ /* 0x000e220000000a00 */
[----:B------:R-:W-:Y:S01]  /*1b2e0*/  @!P1 LEA R9, P5, R9, R4, 0x7 ;  /* 0x0000000409099211 */ /* 0x000fe200078a38ff */
[----:B------:R0:W-:Y:S03]  /*1b2f0*/  @!P3 STG.E.U8 desc[UR12][R6.64+0x68], R13 ;  /* 0x0000680d0600b986 */ /* 0x0001e6000c10110c */
[----:B------:R-:W-:-:S02]  /*1b300*/  @!P1 LEA.HI.X R10, R19, R3, R10, 0x7, P5 ;  /* 0x00000003130a9211 */ /* 0x000fc400028f3c0a */
[----:B---3--:R-:W-:Y:S01]  /*1b310*/  @!P1 IADD3 R8, P3, R9, R14, RZ ;  /* 0x0000000e09089210 */ /* 0x008fe20007f7e0ff */
[----:B------:R-:W-:-:S04]  /*1b320*/  FMUL R141, R141, UR15 ;  /* 0x0000000f8d8d7c20 */ /* 0x000fc80008400000 */
[----:B------:R-:W-:Y:S01]  /*1b330*/  @!P1 IMAD.X R9, R10, 0x1, R15, P3 ;  /* 0x000000010a099824 */ /* 0x000fe200018e060f */
[----:B------:R-:W-:Y:S01]  /*1b340*/  ISETP.LT.OR P3, PT, R0, 0x71, !P0 ;  /* 0x000000710000780c */ /* 0x000fe20004761670 */
[----:B------:R-:W2:Y:S01]  /*1b350*/  @!P4 LDC.64 R14, c[0x0][0x5c8] ;  /* 0x00017200ff0ecb82 */ /* 0x000ea20000000a00 */
[----:B----4-:R-:W-:Y:S01]  /*1b360*/  IMAD.U32 R11, RZ, RZ, UR6 ;  /* 0x00000006ff0b7e24 */ /* 0x010fe2000f8e00ff */
[----:B------:R-:W-:Y:S01]  /*1b370*/  F2FP.SATFINITE.E4M3.F32.PACK_AB_MERGE_C R141, RZ, R141, RZ ;  /* 0x0000008dff8d723e */ /* 0x000fe200048070ff */
[----:B------:R-:W-:-:S03]  /*1b380*/  IMAD.U32 R10, RZ, RZ, UR7 ;  /* 0x00000007ff0a7e24 */ /* 0x000fc6000f8e00ff */
[----:B------:R-:W-:Y:S01]  /*1b390*/  @!P2 LEA R11, P5, R11, R4, 0x7 ;  /* 0x000000040b0ba211 */ /* 0x000fe200078a38ff */
[----:B------:R2:W-:Y:S01]  /*1b3a0*/  @!P1 STG.E.U8 desc[UR12][R8.64+0x69], R141 ;  /* 0x0000698d08009986 */ /* 0x0005e2000c10110c */
[----:B------:R-:W-:Y:S02]  /*1b3b0*/  FMUL R142, R142, UR15 ;  /* 0x0000000f8e8e7c20 */ /* 0x000fe40008400000 */
[----:B------:R-:W-:Y:S02]  /*1b3c0*/  @!P2 LEA.HI.X R10, R19, R3, R10, 0x7, P5 ;  /* 0x00000003130aa211 */ /* 0x000fe400028f3c0a */
[----:B0-----:R-:W-:Y:S01]  /*1b3d0*/  @!P2 IADD3 R6, P1, P5, R11, UR8, R16 ;  /* 0x000000080b06ac10 */ /* 0x001fe2000fd3e010 */
[----:B------:R-:W0:Y:S01]  /*1b3e0*/  @!P3 LDC.64 R18, c[0x0][0x5c8] ;  /* 0x00017200ff12bb82 */ /* 0x000e220000000a00 */
[----:B------:R-:W-:Y:S02]  /*1b3f0*/  IMAD.U32 R11, RZ, RZ, UR6 ;  /* 0x00000006ff0b7e24 */ /* 0x000fe4000f8e00ff */
[----:B------:R-:W-:Y:S01]  /*1b400*/  @!P2 IADD3.X R7, R10, UR5, R17, P1, P5 ;  /* 0x000000050a07ac10 */ /* 0x000fe20008fea411 */
[----:B------:R-:W-:Y:S01]  /*1b410*/  IMAD.U32 R17, RZ, RZ, UR6 ;  /* 0x00000006ff117e24 */ /* 0x000fe2000f8e00ff */
[----:B------:R-:W-:Y:S01]  /*1b420*/  ISETP.LT.OR P1, PT, R0, 0x71, !P6 ;  /* 0x000000710000780c */ /* 0x000fe20007721670 */
[----:B------:R-:W-:Y:S01]  /*1b430*/  IMAD.U32 R10, RZ, RZ, UR7 ;  /* 0x00000007ff0a7e24 */ /* 0x000fe2000f8e00ff */
[----:B------:R-:W-:-:S02]  /*1b440*/  F2FP.SATFINITE.E4M3.F32.PACK_AB_MERGE_C R13, RZ, R142, RZ ;  /* 0x0000008eff0d723e */ /* 0x000fc400048070ff */
[----:B------:R-:W-:-:S03]  /*1b450*/  @!P4 LEA R11, P5, R11, R4, 0x7 ;  /* 0x000000040b0bc211 */ /* 0x000fc600078a38ff */
[----:B------:R3:W-:Y:S01]  /*1b460*/  @!P2 STG.E.U8 desc[UR12][R6.64+0x68], R13 ;  /* 0x0000680d0600a986 */ /* 0x0007e2000c10110c */
[----:B------:R-:W-:Y:S02]  /*1b470*/  @!P4 LEA.HI.X R10, R17, R3, R10, 0x7, P5 ;  /* 0x00000003110ac211 */ /* 0x000fe400028f3c0a */
[----:B--2---:R-:W-:Y:S01]  /*1b480*/  @!P4 IADD3 R8, P2, P5, R11, UR8, R14 ;  /* 0x000000080b08cc10 */ /* 0x004fe2000fd5e00e */
[----:B------:R-:W-:Y:S02]  /*1b490*/  IMAD.U32 R11, RZ, RZ, UR6 ;  /* 0x00000006ff0b7e24 */ /* 0x000fe4000f8e00ff */
[----:B------:R-:W2:Y:S01]  /*1b4a0*/  @!P1 LDC.64 R16, c[0x0][0x5c8] ;  /* 0x00017200ff109b82 */ /* 0x000ea20000000a00 */
[----:B------:R-:W-:Y:S01]  /*1b4b0*/  @!P4 IADD3.X R9, R10, UR5, R15, P2, P5 ;  /* 0x000000050a09cc10 */ /* 0x000fe200097ea40f */
[----:B------:R-:W-:Y:S01]  /*1b4c0*/  IMAD.U32 R15, RZ, RZ, UR6 ;  /* 0x00000006ff0f7e24 */ /* 0x000fe2000f8e00ff */
[----:B------:R-:W-:Y:S01]  /*1b4d0*/  ISETP.LT.OR P2, PT, R0, 0x72, !P0 ;  /* 0x000000720000780c */ /* 0x000fe20004741670 */
[----:B------:R-:W-:Y:S01]  /*1b4e0*/  IMAD.U32 R14, RZ, RZ, UR7 ;  /* 0x00000007ff0e7e24 */ /* 0x000fe2000f8e00ff */
[----:B------:R-:W-:-:S04]  /*1b4f0*/  @!P3 LEA R11, P5, R11, R4, 0x7 ;  /* 0x000000040b0bb211 */ /* 0x000fc800078a38ff */
[----:B------:R-:W-:Y:S02]  /*1b500*/  @!P3 LEA.HI.X R14, R15, R3, R14, 0x7, P5 ;  /* 0x000000030f0eb211 */ /* 0x000fe400028f3c0e */
[----:B0-----:R-:W-:Y:S01]  /*1b510*/  @!P3 IADD3 R10, P5, R11, R18, RZ ;  /* 0x000000120b0ab210 */ /* 0x001fe20007fbe0ff */
[----:B------:R-:W-:Y:S01]  /*1b520*/  FMUL R143, R143, UR15 ;  /* 0x0000000f8f8f7c20 */ /* 0x000fe20008400000 */
[----:B------:R-:W-:-:S03]  /*1b530*/  FMUL R144, R144, UR15 ;  /* 0x0000000f90907c20 */ /* 0x000fc60008400000 */
[----:B------:R-:W-:Y:S02]  /*1b540*/  @!P3 IMAD.X R11, R14, 0x1, R19, P5 ;  /* 0x000000010e0bb824 */ /* 0x000fe400028e0613 */
[----:B------:R-:W0:Y:S01]  /*1b550*/  @!P2 LDC.64 R18, c[0x0][0x5c8] ;  /* 0x00017200ff12ab82 */ /* 0x000e220000000a00 */
[----:B------:R-:W-:Y:S01]  /*1b560*/  F2FP.SATFINITE.E4M3.F32.PACK_AB_MERGE_C R143, RZ, R143, RZ ;  /* 0x0000008fff8f723e */ /* 0x000fe200048070ff */
[----:B---3--:R-:W-:Y:S01]  /*1b570*/  IMAD.U32 R7, RZ, RZ, UR6 ;  /* 0x00000006ff077e24 */ /* 0x008fe2000f8e00ff */
[----:B------:R-:W-:Y:S01]  /*1b580*/  F2FP.SATFINITE.E4M3.F32.PACK_AB_MERGE_C R13, RZ, R144, RZ ;  /* 0x00000090ff0d723e */ /* 0x000fe200048070ff */
[----:B------:R-:W-:Y:S01]  /*1b590*/  IMAD.U32 R6, RZ, RZ, UR7 ;  /* 0x00000007ff067e24 */ /* 0x000fe2000f8e00ff */
[----:B------:R-:W-:Y:S01]  /*1b5a0*/  @!P1 LEA R15, P5, R15, R4, 0x7 ;  /* 0x000000040f0f9211 */ /* 0x000fe200078a38ff */
[----:B------:R3:W-:Y:S01]  /*1b5b0*/  @!P4 STG.E.U8 desc[UR12][R8.64+0x69], R143 ;  /* 0x0000698f0800c986 */ /* 0x0007e2000c10110c */
[----:B------:R-:W-:Y:S02]  /*1b5c0*/  ISETP.LT.OR P4, PT, R0, 0x72, !P6 ;  /* 0x000000720000780c */ /* 0x000fe40007781670 */
[----:B------:R-:W-:Y:S01]  /*1b5d0*/  @!P1 LEA.HI.X R6, R7, R3, R6, 0x7, P5 ;  /* 0x0000000307069211 */ /* 0x000fe200028f3c06 */
[----:B------:R4:W-:Y:S01]  /*1b5e0*/  @!P3 STG.E.U8 desc[UR12][R10.64+0x70], R13 ;  /* 0x0000700d0a00b986 */ /* 0x0009e2000c10110c */
[----:B--2---:R-:W-:Y:S01]  /*1b5f0*/  @!P1 IADD3 R14, P3, P5, R15, UR8, R16 ;  /* 0x000000080f0e9c10 */ /* 0x004fe2000fd7e010 */
[----:B------:R-:W-:-:S03]  /*1b600*/  IMAD.U32 R16, RZ, RZ, UR7 ;  /* 0x00000007ff107e24 */ /* 0x000fc6000f8e00ff */
[----:B------:R-:W-:Y:S01]  /*1b610*/  @!P1 IADD3.X R15, R6, UR5, R17, P3, P5 ;  /* 0x00000005060f9c10 */ /* 0x000fe20009fea411 */
[----:B------:R-:W-:Y:S01]  /*1b620*/  IMAD.U32 R17, RZ, RZ, UR6 ;  /* 0x00000006ff117e24 */ /* 0x000fe2000f8e00ff */
[----:B------:R-:W-:Y:S02]  /*1b630*/  ISETP.LT.OR P3, PT, R0, 0x79, !P0 ;  /* 0x000000790000780c */ /* 0x000fe40004761670 */
[----:B------:R-:W-:Y:S01]  /*1b640*/  @!P2 LEA R7, P5, R7, R4, 0x7 ;  /* 0x000000040707a211 */ /* 0x000fe200078a38ff */
[----:B------:R-:W2:Y:S03]  /*1b650*/  @!P4 LDC.64 R20, c[0x0][0x5c8] ;  /* 0x00017200ff14cb82 */ /* 0x000ea60000000a00 */
[----:B------:R-:W-:Y:S02]  /*1b660*/  @!P2 LEA.HI.X R16, R17, R3, R16, 0x7, P5 ;  /* 0x000000031110a211 */ /* 0x000fe400028f3c10 */
[----:B0-----:R-:W-:-:S02]  /*1b670*/  @!P2 IADD3 R6, P5, R7, R18, RZ ;  /* 0x000000120706a210 */ /* 0x001fc40007fbe0ff */
[----:B------:R-:W-:-:S03]  /*1b680*/  ISETP.LT.OR P0, PT, R0, 0x7a, !P0 ;  /* 0x0000007a0000780c */ /* 0x000fc60004701670 */
[----:B------:R-:W-:Y:S02]  /*1b690*/  @!P2 IMAD.X R7, R16, 0x1, R19, P5 ;  /* 0x000000011007a824 */ /* 0x000fe400028e0613 */
[----:B------:R-:W0:Y:S01]  /*1b6a0*/  @!P3 LDC.64 R18, c[0x0][0x5c8] ;  /* 0x00017200ff12bb82 */ /* 0x000e220000000a00 */
[----:B------:R-:W-:Y:S01]  /*1b6b0*/  FMUL R145, R145, UR15 ;  /* 0x0000000f91917c20 */ /* 0x000fe20008400000 */
[----:B------:R-:W-:Y:S01]  /*1b6c0*/  FMUL R146, R146, UR15 ;  /* 0x0000000f92927c20 */ /* 0x000fe20008400000 */
[----:B---3--:R-:W-:-:S05]  /*1b6d0*/  IMAD.U32 R9, RZ, RZ, UR6 ;  /* 0x00000006ff097e24 */ /* 0x008fca000f8e00ff */
[----:B------:R-:W3:Y:S01]  /*1b6e0*/  @!P0 LDC.64 R22, c[0x0][0x5c8] ;  /* 0x00017200ff168b82 */ /* 0x000ee20000000a00 */
[----:B------:R-:W-:Y:S01]  /*1b6f0*/  F2FP.SATFINITE.E4M3.F32.PACK_AB_MERGE_C R145, RZ, R145, RZ ;  /* 0x00000091ff91723e */ /* 0x000fe200048070ff */
[----:B----4-:R-:W-:Y:S01]  /*1b700*/  IMAD.U32 R11, RZ, RZ, UR6 ;  /* 0x00000006ff0b7e24 */ /* 0x010fe2000f8e00ff */
[----:B------:R-:W-:Y:S01]  /*1b710*/  F2FP.SATFINITE.E4M3.F32.PACK_AB_MERGE_C R13, RZ, R146, RZ ;  /* 0x00000092ff0d723e */ /* 0x000fe200048070ff */
[----:B------:R-:W-:Y:S01]  /*1b720*/  IMAD.U32 R10, RZ, RZ, UR7 ;  /* 0x00000007ff0a7e24 */ /* 0x000fe2000f8e00ff */
[----:B------:R-:W-:Y:S01]  /*1b730*/  @!P4 LEA R9, P5, R9, R4, 0x7 ;  /* 0x000000040909c211 */ /* 0x000fe200078a38ff */
[----:B------:R4:W-:Y:S01]  /*1b740*/  @!P2 STG.E.U8 desc[UR12][R6.64+0x71], R145 ;  /* 0x000071910600a986 */ /* 0x0009e2000c10110c */
[----:B------:R-:W-:Y:S02]  /*1b750*/  IMAD.U32 R16, RZ, RZ, UR7 ;  /* 0x00000007ff107e24 */ /* 0x000fe4000f8e00ff */
[----:B------:R-:W-:Y:S01]  /*1b760*/  @!P4 LEA.HI.X R10, R11, R3, R10, 0x7, P5 ;  /* 0x000000030b0ac211 */ /* 0x000fe200028f3c0a */
[----:B------:R1:W-:Y:S01]  /*1b770*/  @!P1 STG.E.U8 desc[UR12][R14.64+0x70], R13 ;  /* 0x0000700d0e009986 */ /* 0x0003e2000c10110c */
[----:B--2---:R-:W-:-:S02]  /*1b780*/  @!P4 IADD3 R8, P1, P2, R9, UR8, R20 ;  /* 0x000000080908cc10 */ /* 0x004fc4000fa3e014 */
[----:B------:R-:W-:Y:S01]  /*1b790*/  @!P3 LEA R11, P5, R11, R4, 0x7 ;  /* 0x000000040b0bb211 */ /* 0x000fe200078a38ff */
[----:B------:R-:W-:Y:S01]  /*1b7a0*/  FMUL R147, R147, UR15 ;  /* 0x0000000f93937c20 */ /* 0x000fe20008400000 */
[----:B------:R-:W-:Y:S01]  /*1b7b0*/  @!P4 IADD3.X R9, R10, UR5, R21, P1, P2 ;  /* 0x000000050a09cc10 */ /* 0x000fe20008fe4415 */
[----:B----4-:R-:W-:Y:S01]  /*1b7c0*/  IMAD.U32 R7, RZ, RZ, UR6 ;  /* 0x00000006ff077e24 */ /* 0x010fe2000f8e00ff */
[----:B0-----:R-:W-:Y:S01]  /*1b7d0*/  @!P3 IADD3 R10, P2, R11, R18, RZ ;  /* 0x000000120b0ab210 */ /* 0x001fe20007f5e0ff */
[----:B------:R-:W-:Y:S01]  /*1b7e0*/  IMAD.U32 R11, RZ, RZ, UR6 ;  /* 0x00000006ff0b7e24 */ /* 0x000fe2000f8e00ff */
[----:B------:R-:W-:Y:S01]  /*1b7f0*/  @!P3 LEA.HI.X R16, R17, R3, R16, 0x7, P5 ;  /* 0x000000031110b211 */ /* 0x000fe200028f3c10 */
[----:B-1----:R-:W-:Y:S01]  /*1b800*/  IMAD.U32 R14, RZ, RZ, UR7 ;  /* 0x00000007ff0e7e24 */ /* 0x002fe2000f8e00ff */
[----:B------:R-:W-:Y:S01]  /*1b810*/  ISETP.LT.OR P1, PT, R0, 0x79, !P6 ;  /* 0x000000790000780c */ /* 0x000fe20007721670 */
[----:B------:R-:W-:Y:S01]  /*1b820*/  FMUL R148, R148, UR15 ;  /* 0x0000000f94947c20 */ /* 0x000fe20008400000 */
[----:B------:R-:W-:-:S02]  /*1b830*/  @!P0 LEA R7, P5, R7, R4, 0x7 ;  /* 0x0000000407078211 */ /* 0x000fc400078a38ff */
[----:B------:R-:W-:Y:S02]  /*1b840*/  F2FP.SATFINITE.E4M3.F32.PACK_AB_MERGE_C R147, RZ, R147, RZ ;  /* 0x00000093ff93723e */ /* 0x000fe400048070ff */
[----:B------:R-:W-:Y:S01]  /*1b850*/  @!P0 LEA.HI.X R14, R11, R3, R14, 0x7, P5 ;  /* 0x000000030b0e8211 */ /* 0x000fe200028f3c0e */
[----:B------:R-:W-:Y:S01]  /*1b860*/  @!P3 IMAD.X R11, R16, 0x1, R19, P2 ;  /* 0x00000001100bb824 */ /* 0x000fe200010e0613 */
[----:B------:R-:W-:Y:S01]  /*1b870*/  F2FP.SATFINITE.E4M3.F32.PACK_AB_MERGE_C R13, RZ, R148, RZ ;  /* 0x00000094ff0d723e */ /* 0x000fe200048070ff */
[----:B------:R0:W-:Y:S01]  /*1b880*/  @!P4 STG.E.U8 desc[UR12][R8.64+0x71], R147 ;  /* 0x000071930800c986 */ /* 0x0001e2000c10110c */
[----:B---3--:R-:W-:Y:S01]  /*1b890*/  @!P0 IADD3 R6, P4, R7, R22, RZ ;  /* 0x0000001607068210 */ /* 0x008fe20007f9e0ff */
[----:B------:R-:W-:Y:S01]  /*1b8a0*/  IMAD.U32 R15, RZ, RZ, UR6 ;  /* 0x00000006ff0f7e24 */ /* 0x000fe2000f8e00ff */
[----:B------:R-:W-:Y:S02]  /*1b8b0*/  ISETP.GE.AND P2, PT, R12, 0xc1, PT ;  /* 0x000000c10c00780c */ /* 0x000fe40003f46270 */
[C---:B------:R-:W-:Y:S01]  /*1b8c0*/  ISETP.LT.OR P6, PT, R0.reuse, 0x7a, !P6 ;  /* 0x0000007a0000780c */ /* 0x040fe200077c1670 */
[----:B------:R1:W-:Y:S01]  /*1b8d0*/  @!P3 STG.E.U8 desc[UR12][R10.64+0x78], R13 ;  /* 0x0000780d0a00b986 */ /* 0x0003e2000c10110c */
[----:B------:R-:W-:Y:S01]  /*1b8e0*/  ISETP.LT.OR P3, PT, R0, 0x1, !P2 ;  /* 0x000000010000780c */ /* 0x000fe20005761670 */
[----:B------:R-:W-:Y:S01]  /*1b8f0*/  @!P0 IMAD.X R7, R14, 0x1, R23, P4 ;  /* 0x000000010e078824 */ /* 0x000fe200020e0617 */
[----:B------:R-:W2:Y:S01]  /*1b900*/  @!P1 LDC.64 R16, c[0x0][0x5c8] ;  /* 0x00017200ff109b82 */ /* 0x000ea20000000a00 */
[----:B------:R-:W-:-:S02]  /*1b910*/  IMAD.U32 R19, RZ, RZ, UR6 ;  /* 0x00000006ff137e24 */ /* 0x000fc4000f8e00ff */
[----:B0-----:R-:W-:Y:S01]  /*1b920*/  IMAD.U32 R8, RZ, RZ, UR7 ;  /* 0x00000007ff087e24 */ /* 0x001fe2000f8e00ff */
[----:B------:R-:W-:Y:S01]  /*1b930*/  @!P1 LEA R9, P4, R15, R4, 0x7 ;  /* 0x000000040f099211 */ /* 0x000fe200078838ff */
[----:B------:R-:W-:-:S03]  /*1b940*/  IMAD.U32 R23, RZ, RZ, UR6 ;  /* 0x00000006ff177e24 */ /* 0x000fc6000f8e00ff */
[----:B-1----:R-:W-:Y:S01]  /*1b950*/  @!P1 LEA.HI.X R10, R19, R3, R8, 0x7, P4 ;  /* 0x00000003130a9211 */ /* 0x002fe200020f3c08 */
[----:B------:R-:W0:Y:S01]  /*1b960*/  @!P6 LDC.64 R20, c[0x0][0x5c8] ;  /* 0x00017200ff14eb82 */ /* 0x000e220000000a00 */
[----:B------:R-:W-:Y:S02]  /*1b970*/  ISETP.LT.OR P4, PT, R0, 0x2, !P2 ;  /* 0x000000020000780c */ /* 0x000fe40005781670 */
[----:B------:R-:W-:Y:S01]  /*1b980*/  @!P6 LEA R11, P5, R23, R4, 0x7 ;  /* 0x00000004170be211 */ /* 0x000fe200078a38ff */
[----:B------:R-:W-:-:S04]  /*1b990*/  FMUL R149, R149, UR15 ;  /* 0x0000000f95957c20 */ /* 0x000fc80008400000 */
[----:B------:R-:W1:Y:S01]  /*1b9a0*/  @!P3 LDC.64 R22, c[0x0][0x5c8] ;  /* 0x00017200ff16bb82 */ /* 0x000e620000000a00 */
[----:B------:R-:W-:Y:S01]  /*1b9b0*/  IMAD.U32 R13, RZ, RZ, UR6 ;  /* 0x00000006ff0d7e24 */ /* 0x000fe2000f8e00ff */
[----:B------:R-:W-:Y:S01]  /*1b9c0*/  F2FP.SATFINITE.E4M3.F32.PACK_AB_MERGE_C R149, RZ, R149, RZ ;  /* 0x00000095ff95723e */ /* 0x000fe200048070ff */
[----:B------:R-:W-:-:S05]  /*1b9d0*/  IMAD.U32 R18, RZ, RZ, UR7 ;  /* 0x00000007ff127e24 */ /* 0x000fca000f8e00ff */
[----:B------:R-:W3:Y:S01]  /*1b9e0*/  @!P4 LDC.64 R88, c[0x0][0x5c8] ;  /* 0x00017200ff58cb82 */ /* 0x000ee20000000a00 */
[----:B------:R-:W-:Y:S01]  /*1b9f0*/  @!P6 LEA.HI.X R18, R13, R3, R18, 0x7, P5 ;  /* 0x000000030d12e211 */ /* 0x000fe200028f3c12 */
[----:B------:R4:W-:Y:S01]  /*1ba00*/  @!P0 STG.E.U8 desc[UR12][R6.64+0x79], R149 ;  /* 0x0000799506008986 */ /* 0x0009e2000c10110c */
[----:B------:R-:W-:Y:S01]  /*1ba10*/  FMUL R150, R150, UR15 ;  /* 0x0000000f96967c20 */ /* 0x000fe20008400000 */
[----:B--2---:R-:W-:Y:S01]  /*1ba20*/  @!P1 IADD3 R8, P0, P5, R9, UR8, R16 ;  /* 0x0000000809089c10 */ /* 0x004fe2000fd1e010 */
[----:B------:R-:W-:Y:S01]  /*1ba30*/  VOTEU.ALL UP0, P3 ;  /* 0x00000000003f7886 */ /* 0x000fe20001800000 */
[----:B------:R-:W-:Y:S02]  /*1ba40*/  FMUL R151, R151, UR15 ;  /* 0x0000000f97977c20 */ /* 0x000fe40008400000 */
[----:B------:R-:W-:Y:S01]  /*1ba50*/  @!P1 IADD3.X R9, R10, UR5, R17, P0, P5 ;  /* 0x000000050a099c10 */ /* 0x000fe200087ea411 */
[----:B------:R-:W-:Y:S01]  /*1ba60*/  IMAD.U32 R17, RZ, RZ, UR6 ;  /* 0x00000006ff117e24 */ /* 0x000fe2000f8e00ff */
[----:B------:R-:W-:Y:S01]  /*1ba70*/  F2FP.SATFINITE.E4M3.F32.PACK_AB_MERGE_C R13, RZ, R150, RZ ;  /* 0x00000096ff0d723e */ /* 0x000fe200048070ff */
[----:B----4-:R-:W-:-:S02]  /*1ba80*/  @!P3 IMAD.MOV.U32 R6, RZ, RZ, R4 ;  /* 0x000000ffff06b224 */ /* 0x010fc400078e0004 */
[----:B------:R-:W-:Y:S01]  /*1ba90*/  @!P3 IMAD.MOV.U32 R7, RZ, RZ, R3 ;  /* 0x000000ffff07b224 */ /* 0x000fe200078e0003 */
[----:B0-----:R-:W-:Y:S01]  /*1baa0*/  @!P6 IADD3 R10, P0, P5, R11, UR8, R20 ;  /* 0x000000080b0aec10 */ /* 0x001fe2000fd1e014 */
[----:B------:R-:W-:Y:S01]  /*1bab0*/  @!P3 IMAD.WIDE.U32 R14, R15, 0xc0, R6 ;  /* 0x000000c00f0eb825 */ /* 0x000fe200078e0006 */
[----:B------:R-:W-:-:S03]  /*1bac0*/  @!UP0 UIMAD UR4, UR7, 0xc0, URZ ;  /* 0x000000c0070488a4 */ /* 0x000fc6000f8e023f */
[----:B------:R-:W-:Y:S02]  /*1bad0*/  @!P4 IMAD.MOV.U32 R6, RZ, RZ, R4 ;  /* 0x000000ffff06c224 */ /* 0x000fe400078e0004 */
[----:B------:R-:W-:Y:S01]  /*1bae0*/  @!P4 IMAD.MOV.U32 R7, RZ, RZ, R3 ;  /* 0x000000ffff07c224 */ /* 0x000fe200078e0003 */
[----:B------:R3:W-:Y:S01]  /*1baf0*/  @!P1 STG.E.U8 desc[UR12][R8.64+0x78], R13 ;  /* 0x0000780d08009986 */ /* 0x0007e2000c10110c */
[----:B------:R-:W-:Y:S01]  /*1bb00*/  VOTEU.ALL UP0, P4 ;  /* 0x00000000003f7886 */ /* 0x000fe20002000000 */
[----:B------:R-:W-:Y:S01]  /*1bb10*/  @!P4 IMAD.WIDE.U32 R16, R17, 0xc0, R6 ;  /* 0x000000c01110c825 */ /* 0x000fe200078e0006 */
[----:B-1----:R-:W-:Y:S02]  /*1bb20*/  @!P3 IADD3 R6, P1, R14, R22, RZ ;  /* 0x000000160e06b210 */ /* 0x002fe40007f3e0ff */
[----:B------:R-:W-:Y:S02]  /*1bb30*/  @!P6 IADD3.X R11, R18, UR5, R21, P0, P5 ;  /* 0x00000005120bec10 */ /* 0x000fe400087ea415 */
[----:B------:R-:W-:-:S02]  /*1bb40*/  F2FP.SATFINITE.E4M3.F32.PACK_AB_MERGE_C R151, RZ, R151, RZ ;  /* 0x00000097ff97723e */ /* 0x000fc400048070ff */
[C---:B------:R-:W-:Y:S02]  /*1bb50*/  ISETP.LT.OR P5, PT, R0.reuse, 0x9, !P2 ;  /* 0x000000090000780c */ /* 0x040fe400057a1670 */
[----:B------:R-:W-:Y:S01]  /*1bb60*/  ISETP.LT.OR P0, PT, R0, 0xa, !P2 ;  /* 0x0000000a0000780c */ /* 0x000fe20005701670 */
[----:B------:R-:W-:Y:S01]  /*1bb70*/  FMUL R24, R24, UR15 ;  /* 0x0000000f18187c20 */ /* 0x000fe20008400000 */
[----:B------:R-:W-:Y:S01]  /*1bb80*/  @!P3 IADD3.X R7, R23, UR4, R15, P1, !PT ;  /* 0x000000041707bc10 */ /* 0x000fe20008ffe40f */
[----:B------:R-:W-:Y:S01]  /*1bb90*/  @!UP0 UIMAD UR4, UR7, 0xc0, URZ ;  /* 0x000000c0070488a4 */ /* 0x000fe2000f8e023f */
[----:B------:R0:W-:Y:S01]  /*1bba0*/  @!P6 STG.E.U8 desc[UR12][R10.64+0x79], R151 ;  /* 0x000079970a00e986 */ /* 0x0001e2000c10110c */
[----:B------:R-:W-:Y:S01]  /*1bbb0*/  FMUL R25, R25, UR15 ;  /* 0x0000000f19197c20 */ /* 0x000fe20008400000 */
[----:B---3--:R-:W-:Y:S02]  /*1bbc0*/  @!P4 IADD3 R8, P6, R16, R88, RZ ;  /* 0x000000581008c210 */ /* 0x008fe40007fde0ff */
[----:B------:R-:W-:-:S02]  /*1bbd0*/  F2FP.SATFINITE.E4M3.F32.PACK_AB_MERGE_C R15, RZ, R24, RZ ;  /* 0x00000018ff0f723e */ /* 0x000fc400048070ff */
[----:B------:R-:W-:Y:S01]  /*1bbe0*/  @!P4 IADD3.X R9, R89, UR4, R17, P6, !PT ;  /* 0x000000045909cc10 */ /* 0x000fe2000b7fe411 */
[----:B------:R-:W1:Y:S01]  /*1bbf0*/  @!P5 LDC.64 R18, c[0x0][0x5c8] ;  /* 0x00017200ff12db82 */ /* 0x000e620000000a00 */
[----:B------:R-:W-:Y:S01]  /*1bc00*/  F2FP.SATFINITE.E4M3.F32.PACK_AB_MERGE_C R25, RZ, R25, RZ ;  /* 0x00000019ff19723e */ /* 0x000fe200048070ff */
[----:B------:R2:W-:Y:S01]  /*1bc10*/  @!P3 STG.E.U8 desc[UR12][R6.64], R15 ;  /* 0x0000000f0600b986 */ /* 0x0005e2000c10110c */
[----:B------:R-:W-:-:S03]  /*1bc20*/  ISETP.GE.AND P1, PT, R12, 0xc9, PT ;  /* 0x000000c90c00780c */ /* 0x000fc60003f26270 */
[----:B------:R2:W-:Y:S02]  /*1bc30*/  @!P4 STG.E.U8 desc[UR12][R8.64+0x1], R25 ;  /* 0x000001190800c986 */ /* 0x0005e4000c10110c */
[----:B------:R-:W3:Y:S01]  /*1bc40*/  @!P0 LDC.64 R20, c[0x0][0x5c8] ;  /* 0x00017200ff148b82 */ /* 0x000ee20000000a00 */
[----:B------:R-:W-:Y:S01]  /*1bc50*/  ISETP.LT.OR P6, PT, R0, 0x1, !P1 ;  /* 0x000000010000780c */ /* 0x000fe20004fc1670 */
[----:B------:R-:W-:Y:S01]  /*1bc60*/  FMUL R26, R26, UR15 ;  /* 0x0000000f1a1a7c20 */ /* 0x000fe20008400000 */
[----:B------:R-:W-:Y:S01]  /*1bc70*/  BSSY B0, `(.L_x_31) ;  /* 0x0000011000007945 */ /* 0x000fe20003800000 */
[----:B------:R-:W-:Y:S01]  /*1bc80*/  ISETP.LT.OR P3, PT, R0, 0x2, !P1 ;  /* 0x000000020000780c */ /* 0x000fe20004f61670 */
[----:B------:R-:W-:Y:S02]  /*1bc90*/  FMUL R27, R27, UR15 ;  /* 0x0000000f1b1b7c20 */ /* 0x000fe40008400000 */
[----:B0-----:R-:W-:-:S07]  /*1bca0*/  F2FP.SATFINITE.E4M3.F32.PACK_AB_MERGE_C R11, RZ, R26, RZ ;  /* 0x0000001aff0b723e */ /* 0x001fce00048070ff */
[----:B--2---:R-:W-:Y:S05]  /*1bcb0*/  @P6 BRA `(.L_x_32) ;  /* 0x0000000000306947 */ /* 0x004fea0003800000 */
[----:B------:R-:W-:Y:S01]  /*1bcc0*/  IMAD.U32 R9, RZ, RZ, UR6 ;  /* 0x00000006ff097e24 */ /* 0x000fe2000f8e00ff */
[----:B------:R-:W-:Y:S01]  /*1bcd0*/  UIMAD UR4, UR7, 0xc0, URZ ;  /* 0x000000c0070478a4 */ /* 0x000fe2000f8e023f */
[----:B------:R-:W-:Y:S01]  /*1bce0*/  IMAD.MOV.U32 R6, RZ, RZ, R4 ;  /* 0x000000ffff067224 */ /* 0x000fe200078e0004 */
[----:B------:R-:W-:Y:S01]  /*1bcf0*/  ULDC.64 UR10, c[0x0][0x5c8] ;  /* 0x00017200000a7ab9 */ /* 0x000fe20000000a00 */
[----:B------:R-:W-:Y:S02]  /*1bd00*/  IMAD.MOV.U32 R7, RZ, RZ, R3 ;  /* 0x000000ffff077224 */ /* 0x000fe400078e0003 */
[----:B------:R-:W-:Y:S02]  /*1bd10*/  IMAD.U32 R8, RZ, RZ, UR11 ;  /* 0x0000000bff087e24 */ /* 0x000fe4000f8e00ff */
[----:B------:R-:W-:-:S04]  /*1bd20*/  IMAD.WIDE.U32 R6, R9, 0xc0, R6 ;  /* 0x000000c009067825 */ /* 0x000fc800078e0006 */
[----:B------:R-:W-:Y:S02]  /*1bd30*/  IMAD.U32 R9, RZ, RZ, UR10 ;  /* 0x0000000aff097e24 */ /* 0x000fe4000f8e00ff */
[----:B------:R-:W-:-:S03]  /*1bd40*/  VIADD R7, R7, UR4 ;  /* 0x0000000407077c36 */ /* 0x000fc60008000000 */
[----:B------:R-:W-:-:S04]  /*1bd50*/  IADD3 R6, P4, P6, R6, UR8, R9 ;  /* 0x0000000806067c10 */ /* 0x000fc8000fe9e009 */
[----:B------:R-:W-:-:S05]  /*1bd60*/  IADD3.X R7, R7, UR5, R8, P4, P6 ;  /* 0x0000000507077c10 */ /* 0x000fca000a7ec408 */
[----:B------:R0:W-:Y:S04]  /*1bd70*/  STG.E.U8 desc[UR12][R6.64], R11 ;  /* 0x0000000b06007986 */ /* 0x0001e8000c10110c */
.L_x_32:
[----:B------:R-:W-:Y:S05]  /*1bd80*/  BSYNC B0 ;  /* 0x0000000000007941 */ /* 0x000fea0003800000 */
.L_x_31:
[----:B------:R-:W-:Y:S01]  /*1bd90*/  BSSY B0, `(.L_x_33) ;  /* 0x000000f000007945 */ /* 0x000fe20003800000 */
[----:B------:R-:W-:-:S03]  /*1bda0*/  F2FP.SATFINITE.E4M3.F32.PACK_AB_MERGE_C R27, RZ, R27, RZ ;  /* 0x0000001bff1b723e */ /* 0x000fc600048070ff */
[----:B------:R-:W-:Y:S05]  /*1bdb0*/  @P3 BRA `(.L_x_34) ;  /* 0x0000000000303947 */ /* 0x000fea0003800000 */
[----:B------:R-:W-:Y:S01]  /*1bdc0*/  IMAD.U32 R9, RZ, RZ, UR6 ;  /* 0x00000006ff097e24 */ /* 0x000fe2000f8e00ff */
[----:B------:R-:W-:Y:S01]  /*1bdd0*/  UIMAD UR4, UR7, 0xc0, URZ ;  /* 0x000000c0070478a4 */ /* 0x000fe2000f8e023f */
[----:B0-----:R-:W-:Y:S01]  /*1bde0*/  IMAD.MOV.U32 R6, RZ, RZ, R4 ;  /* 0x000000ffff067224 */ /* 0x001fe200078e0004 */
        /* <DEDUP_REMOVED lines=9> */
.L_x_34:
[----:B------:R-:W-:Y:S05]  /*1be80*/  BSYNC B0 ;  /* 0x0000000000007941 */ /* 0x000fea0003800000 */
.L_x_33:
[----:B------:R-:W-:Y:S01]  /*1be90*/  IMAD.U32 R9, RZ, RZ, UR6 ;  /* 0x00000006ff097e24 */ /* 0x000fe2000f8e00ff */
[----:B------:R-:W-:Y:S01]  /*1bea0*/  VOTEU.ALL UP0, P5 ;  /* 0x00000000003f7886 */ /* 0x000fe20002800000 */
[----:B0-2---:R-:W-:Y:S01]  /*1beb0*/  @!P5 IMAD.MOV.U32 R6, RZ, RZ, R4 ;  /* 0x000000ffff06d224 */ /* 0x005fe200078e0004 */
[C---:B------:R-:W-:Y:S01]  /*1bec0*/  ISETP.LT.OR P4, PT, R0.reuse, 0x11, !P2 ;  /* 0x000000110000780c */ /* 0x040fe20005781670 */
[----:B------:R-:W-:Y:S01]  /*1bed0*/  @!P5 IMAD.MOV.U32 R7, RZ, RZ, R3 ;  /* 0x000000ffff07d224 */ /* 0x000fe200078e0003 */
[----:B------:R-:W-:Y:S01]  /*1bee0*/  ISETP.LT.OR P3, PT, R0, 0x12, !P2 ;  /* 0x000000120000780c */ /* 0x000fe20005761670 */
[----:B------:R-:W-:Y:S01]  /*1bef0*/  IMAD.U32 R11, RZ, RZ, UR6 ;  /* 0x00000006ff0b7e24 */ /* 0x000fe2000f8e00ff */
[----:B------:R-:W-:Y:S01]  /*1bf00*/  @!UP0 UIMAD UR4, UR7, 0xc0, URZ ;  /* 0x000000c0070488a4 */ /* 0x000fe2000f8e023f */
[----:B------:R-:W-:Y:S01]  /*1bf10*/  @!P5 IMAD.WIDE.U32 R6, R9, 0xc0, R6 ;  /* 0x000000c00906d825 */ /* 0x000fe200078e0006 */
[----:B------:R-:W-:-:S03]  /*1bf20*/  VOTEU.ALL UP0, P0 ;  /* 0x00000000003f7886 */ /* 0x000fc60000000000 */
[----:B-----5:R-:W-:Y:S01]  /*1bf30*/  FMUL R28, R28, UR15 ;  /* 0x0000000f1c1c7c20 */ /* 0x020fe20008400000 */
[----:B------:R-:W-:Y:S01]  /*1bf40*/  FMUL R29, R29, UR15 ;  /* 0x0000000f1d1d7c20 */ /* 0x000fe20008400000 */
[----:B------:R-:W-:Y:S01]  /*1bf50*/  @!P0 IMAD.MOV.U32 R8, RZ, RZ, R4 ;  /* 0x000000ffff088224 */ /* 0x000fe200078e0004 */
[----:B-1----:R-:W-:Y:S01]  /*1bf60*/  @!P5 IADD3 R6, P6, R6, R18, RZ ;  /* 0x000000120606d210 */ /* 0x002fe20007fde0ff */
[----:B------:R-:W-:Y:S02]  /*1bf70*/  @!P0 IMAD.MOV.U32 R9, RZ, RZ, R3 ;  /* 0x000000ffff098224 */ /* 0x000fe400078e0003 */
[----:B------:R-:W-:Y:S01]  /*1bf80*/  FMUL R30, R30, UR15 ;  /* 0x0000000f1e1e7c20 */ /* 0x000fe20008400000 */
[----:B------:R-:W-:Y:S01]  /*1bf90*/  F2FP.SATFINITE.E4M3.F32.PACK_AB_MERGE_C R29, RZ, R29, RZ ;  /* 0x0000001dff1d723e */ /* 0x000fe200048070ff */
[----:B------:R-:W0:Y:S01]  /*1bfa0*/  @!P4 LDC.64 R14, c[0x0][0x5c8] ;  /* 0x00017200ff0ecb82 */ /* 0x000e220000000a00 */
[----:B------:R-:W-:Y:S01]  /*1bfb0*/  @!P0 IMAD.WIDE.U32 R8, R11, 0xc0, R8 ;  /* 0x000000c00b088825 */ /* 0x000fe200078e0008 */
[----:B------:R-:W-:Y:S01]  /*1bfc0*/  @!P5 IADD3.X R7, R19, UR4, R7, P6, !PT ;  /* 0x000000041307dc10 */ /* 0x000fe2000b7fe407 */
[----:B------:R-:W-:Y:S01]  /*1bfd0*/  @!UP0 UIMAD UR4, UR7, 0xc0, URZ ;  /* 0x000000c0070488a4 */ /* 0x000fe2000f8e023f */
[----:B------:R-:W-:Y:S01]  /*1bfe0*/  F2FP.SATFINITE.E4M3.F32.PACK_AB_MERGE_C R11, RZ, R28, RZ ;  /* 0x0000001cff0b723e */ /* 0x000fe200048070ff */
[----:B------:R-:W-:Y:S01]  /*1bff0*/  BSSY B0, `(.L_x_35) ;  /* 0x0000017000007945 */ /* 0x000fe20003800000 */
[----:B---3--:R-:W-:Y:S01]  /*1c000*/  @!P0 IADD3 R8, P6, R8, R20, RZ ;  /* 0x0000001408088210 */ /* 0x008fe20007fde0ff */
[----:B------:R-:W-:Y:S01]  /*1c010*/  FMUL R31, R31, UR15 ;  /* 0x0000000f1f1f7c20 */ /* 0x000fe20008400000 */
[----:B------:R-:W1:Y:S01]  /*1c020*/  @!P3 LDC.64 R16, c[0x0][0x5c8] ;  /* 0x00017200ff10bb82 */ /* 0x000e620000000a00 */
[----:B------:R2:W-:Y:S01]  /*1c030*/  @!P5 STG.E.U8 desc[UR12][R6.64+0x8], R11 ;  /* 0x0000080b0600d986 */ /* 0x0005e2000c10110c */
[----:B------:R-:W-:-:S02]  /*1c040*/  @!P0 IADD3.X R9, R21, UR4, R9, P6, !PT ;  /* 0x0000000415098c10 */ /* 0x000fc4000b7fe409 */
[C---:B------:R-:W-:Y:S02]  /*1c050*/  ISETP.LT.OR P6, PT, R0.reuse, 0x9, !P1 ;  /* 0x000000090000780c */ /* 0x040fe40004fc1670 */
[----:B------:R-:W-:Y:S01]  /*1c060*/  ISETP.LT.OR P5, PT, R0, 0xa, !P1 ;  /* 0x0000000a0000780c */ /* 0x000fe20004fa1670 */
[----:B------:R2:W-:Y:S01]  /*1c070*/  @!P0 STG.E.U8 desc[UR12][R8.64+0x9], R29 ;  /* 0x0000091d08008986 */ /* 0x0005e2000c10110c */
[----:B------:R-:W-:-:S09]  /*1c080*/  F2FP.SATFINITE.E4M3.F32.PACK_AB_MERGE_C R13, RZ, R30, RZ ;  /* 0x0000001eff0d723e */ /* 0x000fd200048070ff */
[----:B------:R-:W-:Y:S05]  /*1c090*/  @P6 BRA `(.L_x_36) ;  /* 0x0000000000306947 */ /* 0x000fea0003800000 */
[----:B--2---:R-:W-:Y:S01]  /*1c0a0*/  IMAD.U32 R9, RZ, RZ, UR6 ;  /* 0x00000006ff097e24 */ /* 0x004fe2000f8e00ff */
        /* <DEDUP_REMOVED lines=11> */
.L_x_36:
[----:B------:R-:W-:Y:S05]  /*1c160*/  BSYNC B0 ;  /* 0x0000000000007941 */ /* 0x000fea0003800000 */
.L_x_35:
[----:B------:R-:W-:Y:S01]  /*1c170*/  BSSY B0, `(.L_x_37) ;  /* 0x000000f000007945 */ /* 0x000fe20003800000 */
[----:B------:R-:W-:-:S03]  /*1c180*/  F2FP.SATFINITE.E4M3.F32.PACK_AB_MERGE_C R31, RZ, R31, RZ ;  /* 0x0000001fff1f723e */ /* 0x000fc600048070ff */
[----:B------:R-:W-:Y:S05]  /*1c190*/  @P5 BRA `(.L_x_38) ;  /* 0x0000000000305947 */ /* 0x000fea0003800000 */
[----:B--2---:R-:W-:Y:S01]  /*1c1a0*/  IMAD.U32 R9, RZ, RZ, UR6 ;  /* 0x00000006ff097e24 */ /* 0x004fe2000f8e00ff */
[----:B------:R-:W-:Y:S01]  /*1c1b0*/  UIMAD UR4, UR7, 0xc0, URZ ;  /* 0x000000c0070478a4 */ /* 0x000fe2000f8e023f */
[----:B---3--:R-:W-:Y:S01]  /*1c1c0*/  IMAD.MOV.U32 R6, RZ, RZ, R4 ;  /* 0x000000ffff067224 */ /* 0x008fe200078e0004 */
        /* <DEDUP_REMOVED lines=9> */
.L_x_38:
[----:B------:R-:W-:Y:S05]  /*1c260*/  BSYNC B0 ;  /* 0x0000000000007941 */ /* 0x000fea0003800000 */
.L_x_37:
[----:B--2---:R-:W-:Y:S01]  /*1c270*/  IMAD.U32 R9, RZ, RZ, UR6 ;  /* 0x00000006ff097e24 */ /* 0x004fe2000f8e00ff */
[----:B------:R-:W-:Y:S01]  /*1c280*/  VOTEU.ALL UP0, P4 ;  /* 0x00000000003f7886 */ /* 0x000fe20002000000 */
[----:B---34-:R-:W-:Y:S01]  /*1c290*/  @!P4 IMAD.MOV.U32 R6, RZ, RZ, R4 ;  /* 0x000000ffff06c224 */ /* 0x018fe200078e0004 */
[C---:B------:R-:W-:Y:S01]  /*1c2a0*/  ISETP.LT.OR P5, PT, R0.reuse, 0x19, !P2 ;  /* 0x000000190000780c */ /* 0x040fe200057a1670 */
[----:B------:R-:W-:Y:S01]  /*1c2b0*/  @!P4 IMAD.MOV.U32 R7, RZ, RZ, R3 ;  /* 0x000000ffff07c224 */ /* 0x000fe200078e0003 */
[----:B------:R-:W-:Y:S01]  /*1c2c0*/  ISETP.LT.OR P0, PT, R0, 0x1a, !P2 ;  /* 0x0000001a0000780c */ /* 0x000fe20005701670 */
[----:B------:R-:W-:Y:S01]  /*1c2d0*/  IMAD.U32 R11, RZ, RZ, UR6 ;  /* 0x00000006ff0b7e24 */ /* 0x000fe2000f8e00ff */
[----:B------:R-:W-:Y:S01]  /*1c2e0*/  @!UP0 UIMAD UR4, UR7, 0xc0, URZ ;  /* 0x000000c0070488a4 */ /* 0x000fe2000f8e023f */
[----:B------:R-:W-:Y:S01]  /*1c2f0*/  @!P4 IMAD.WIDE.U32 R6, R9, 0xc0, R6 ;  /* 0x000000c00906c825 */ /* 0x000fe200078e0006 */
[----:B------:R-:W-:-:S03]  /*1c300*/  VOTEU.ALL UP0, P3 ;  /* 0x00000000003f7886 */ /* 0x000fc60001800000 */
[----:B------:R-:W-:Y:S01]  /*1c310*/  FMUL R32, R32, UR15 ;  /* 0x0000000f20207c20 */ /* 0x000fe20008400000 */
[----:B------:R-:W-:Y:S01]  /*1c320*/  FMUL R33, R33, UR15 ;  /* 0x0000000f21217c20 */ /* 0x000fe20008400000 */
[----:B------:R-:W-:Y:S01]  /*1c330*/  @!P3 IMAD.MOV.U32 R8, RZ, RZ, R4 ;  /* 0x000000ffff08b224 */ /* 0x000fe200078e0004 */
[----:B0-----:R-:W-:Y:S01]  /*1c340*/  @!P4 IADD3 R6, P6, R6, R14, RZ ;  /* 0x0000000e0606c210 */ /* 0x001fe20007fde0ff */
[----:B------:R-:W-:Y:S02]  /*1c350*/  @!P3 IMAD.MOV.U32 R9, RZ, RZ, R3 ;  /* 0x000000ffff09b224 */ /* 0x000fe400078e0003 */
[----:B------:R-:W-:Y:S01]  /*1c360*/  FMUL R34, R34, UR15 ;  /* 0x0000000f22227c20 */ /* 0x000fe20008400000 */
[----:B------:R-:W-:Y:S01]  /*1c370*/  F2FP.SATFINITE.E4M3.F32.PACK_AB_MERGE_C R33, RZ, R33, RZ ;  /* 0x00000021ff21723e */ /* 0x000fe200048070ff */
[----:B------:R-:W-:Y:S01]  /*1c380*/  BSSY B0, `(.L_x_39) ;  /* 0x000001c000007945 */ /* 0x000fe20003800000 */
[----:B------:R-:W-:Y:S01]  /*1c390*/  @!P3 IMAD.WIDE.U32 R8, R11, 0xc0, R8 ;  /* 0x000000c00b08b825 */ /* 0x000fe200078e0008 */
[----:B------:R-:W-:Y:S01]  /*1c3a0*/  @!P4 IADD3.X R7, R15, UR4, R7, P6, !PT ;  /* 0x000000040f07cc10 */ /* 0x000fe2000b7fe407 */
[----:B------:R-:W-:Y:S01]  /*1c3b0*/  @!UP0 UIMAD UR4, UR7, 0xc0, URZ ;  /* 0x000000c0070488a4 */ /* 0x000fe2000f8e023f */
[----:B------:R-:W-:Y:S01]  /*1c3c0*/  F2FP.SATFINITE.E4M3.F32.PACK_AB_MERGE_C R11, RZ, R32, RZ ;  /* 0x00000020ff0b723e */ /* 0x000fe200048070ff */
[----:B------:R-:W0:Y:S01]  /*1c3d0*/  @!P5 LDC.64 R14, c[0x0][0x5c8] ;  /* 0x00017200ff0edb82 */ /* 0x000e220000000a00 */
[----:B-1----:R-:W-:Y:S01]  /*1c3e0*/  @!P3 IADD3 R8, P6, R8, R16, RZ ;  /* 0x000000100808b210 */ /* 0x002fe20007fde0ff */
[----:B------:R-:W-:Y:S01]  /*1c3f0*/  FMUL R35, R35, UR15 ;  /* 0x0000000f23237c20 */ /* 0x000fe20008400000 */
[----:B------:R-:W-:Y:S01]  /*1c400*/  F2FP.SATFINITE.E4M3.F32.PACK_AB_MERGE_C R13, RZ, R34, RZ ;  /* 0x00000022ff0d723e */ /* 0x000fe200048070ff */
[----:B------:R1:W-:Y:S01]  /*1c410*/  @!P4 STG.E.U8 desc[UR12][R6.64+0x10], R11 ;  /* 0x0000100b0600c986 */ /* 0x0003e2000c10110c */
[----:B------:R-:W-:-:S02]  /*1c420*/  @!P3 IADD3.X R9, R17, UR4, R9, P6, !PT ;  /* 0x000000041109bc10 */ /* 0x000fc4000b7fe409 */
[C---:B------:R-:W-:Y:S01]  /*1c430*/  ISETP.LT.OR P6, PT, R0.reuse, 0x11, !P1 ;  /* 0x000000110000780c */ /* 0x040fe20004fc1670 */
[----:B------:R-:W2:Y:S01]  /*1c440*/  @!P0 LDC.64 R18, c[0x0][0x5c8] ;  /* 0x00017200ff128b82 */ /* 0x000ea20000000a00 */
[----:B------:R-:W-:Y:S01]  /*1c450*/  ISETP.LT.OR P4, PT, R0, 0x12, !P1 ;  /* 0x000000120000780c */ /* 0x000fe20004f81670 */
[----:B------:R1:W-:Y:S10]  /*1c460*/  @!P3 STG.E.U8 desc[UR12][R8.64+0x11], R33 ;  /* 0x000011210800b986 */ /* 0x0003f4000c10110c */
[----:B------:R-:W-:Y:S05]  /*1c470*/  @P6 BRA `(.L_x_40) ;  /* 0x0000000000306947 */ /* 0x000fea0003800000 */
[----:B-1----:R-:W-:Y:S01]  /*1c480*/  IMAD.U32 R9, RZ, RZ, UR6 ;  /* 0x00000006ff097e24 */ /* 0x002fe2000f8e00ff */
        /* <DEDUP_REMOVED lines=11> */
.L_x_40:
[----:B------:R-:W-:Y:S05]  /*1c540*/  BSYNC B0 ;  /* 0x0000000000007941 */ /* 0x000fea0003800000 */
.L_x_39:
[----:B------:R-:W-:Y:S01]  /*1c550*/  BSSY B0, `(.L_x_41) ;  /* 0x000000f000007945 */ /* 0x000fe20003800000 */
[----:B------:R-:W-:-:S03]  /*1c560*/  F2FP.SATFINITE.E4M3.F32.PACK_AB_MERGE_C R35, RZ, R35, RZ ;  /* 0x00000023ff23723e */ /* 0x000fc600048070ff */
[----:B------:R-:W-:Y:S05]  /*1c570*/  @P4 BRA `(.L_x_42) ;  /* 0x0000000000304947 */ /* 0x000fea0003800000 */
[----:B-1----:R-:W-:Y:S01]  /*1c580*/  IMAD.U32 R9, RZ, RZ, UR6 ;  /* 0x00000006ff097e24 */ /* 0x002fe2000f8e00ff */
        /* <DEDUP_REMOVED lines=11> */
.L_x_42:
[----:B------:R-:W-:Y:S05]  /*1c640*/  BSYNC B0 ;  /* 0x0000000000007941 */ /* 0x000fea0003800000 */
.L_x_41:
[----:B-1----:R-:W-:Y:S01]  /*1c650*/  IMAD.U32 R9, RZ, RZ, UR6 ;  /* 0x00000006ff097e24 */ /* 0x002fe2000f8e00ff */
        /* <DEDUP_REMOVED lines=22> */
[----:B--2---:R-:W-:Y:S01]  /*1c7c0*/  @!P0 IADD3 R8, P6, R8, R18, RZ ;  /* 0x0000001208088210 */ /* 0x004fe20007fde0ff */
        /* <DEDUP_REMOVED lines=21> */
.L_x_44:
[----:B------:R-:W-:Y:S05]  /*1c920*/  BSYNC B0 ;  /* 0x0000000000007941 */ /* 0x000fea0003800000 */
.L_x_43:
        /* <DEDUP_REMOVED lines=15> */
.L_x_46:
[----:B------:R-:W-:Y:S05]  /*1ca20*/  BSYNC B0 ;  /* 0x0000000000007941 */ /* 0x000fea0003800000 */
.L_x_45:
        /* <DEDUP_REMOVED lines=45> */
.L_x_48:
[----:B------:R-:W-:Y:S05]  /*1cd00*/  BSYNC B0 ;  /* 0x0000000000007941 */ /* 0x000fea0003800000 */
.L_x_47:
        /* <DEDUP_REMOVED lines=15> */
.L_x_50:
[----:B------:R-:W-:Y:S05]  /*1ce00*/  BSYNC B0 ;  /* 0x0000000000007941 */ /* 0x000fea0003800000 */
.L_x_49:
        /* <DEDUP_REMOVED lines=45> */
.L_x_52:
[----:B------:R-:W-:Y:S05]  /*1d0e0*/  BSYNC B0 ;  /* 0x0000000000007941 */ /* 0x000fea0003800000 */
.L_x_51:
        /* <DEDUP_REMOVED lines=15> */
.L_x_54:
[----:B------:R-:W-:Y:S05]  /*1d1e0*/  BSYNC B0 ;  /* 0x0000000000007941 */ /* 0x000fea0003800000 */
.L_x_53:
        /* <DEDUP_REMOVED lines=45> */
.L_x_56:
[----:B------:R-:W-:Y:S05]  /*1d4c0*/  BSYNC B0 ;  /* 0x0000000000007941 */ /* 0x000fea0003800000 */
.L_x_55:
        /* <DEDUP_REMOVED lines=15> */
.L_x_58:
[----:B------:R-:W-:Y:S05]  /*1d5c0*/  BSYNC B0 ;  /* 0x0000000000007941 */ /* 0x000fea0003800000 */
.L_x_57:
        /* <DEDUP_REMOVED lines=45> */
.L_x_60:
[----:B------:R-:W-:Y:S05]  /*1d8a0*/  BSYNC B0 ;  /* 0x0000000000007941 */ /* 0x000fea0003800000 */
.L_x_59:
        /* <DEDUP_REMOVED lines=15> */
.L_x_62:
[----:B------:R-:W-:Y:S05]  /*1d9a0*/  BSYNC B0 ;  /* 0x0000000000007941 */ /* 0x000fea0003800000 */
.L_x_61:
        /* <DEDUP_REMOVED lines=45> */
.L_x_64:
[----:B------:R-:W-:Y:S05]  /*1dc80*/  BSYNC B0 ;  /* 0x0000000000007941 */ /* 0x000fea0003800000 */
.L_x_63:
        /* <DEDUP_REMOVED lines=15> */
.L_x_66:
[----:B------:R-:W-:Y:S05]  /*1dd80*/  BSYNC B0 ;  /* 0x0000000000007941 */ /* 0x000fea0003800000 */
.L_x_65:
        /* <DEDUP_REMOVED lines=45> */
.L_x_68:
[----:B------:R-:W-:Y:S05]  /*1e060*/  BSYNC B0 ;  /* 0x0000000000007941 */ /* 0x000fea0003800000 */
.L_x_67:
        /* <DEDUP_REMOVED lines=15> */
.L_x_70:
[----:B------:R-:W-:Y:S05]  /*1e160*/  BSYNC B0 ;  /* 0x0000000000007941 */ /* 0x000fea0003800000 */
.L_x_69:
        /* <DEDUP_REMOVED lines=45> */
.L_x_72:
[----:B------:R-:W-:Y:S05]  /*1e440*/  BSYNC B0 ;  /* 0x0000000000007941 */ /* 0x000fea0003800000 */
.L_x_71:
        /* <DEDUP_REMOVED lines=15> */
.L_x_74:
[----:B------:R-:W-:Y:S05]  /*1e540*/  BSYNC B0 ;  /* 0x0000000000007941 */ /* 0x000fea0003800000 */
.L_x_73:
        /* <DEDUP_REMOVED lines=45> */
.L_x_76:
[----:B------:R-:W-:Y:S05]  /*1e820*/  BSYNC B0 ;  /* 0x0000000000007941 */ /* 0x000fea0003800000 */
.L_x_75:
        /* <DEDUP_REMOVED lines=15> */
.L_x_78:
[----:B------:R-:W-:Y:S05]  /*1e920*/  BSYNC B0 ;  /* 0x0000000000007941 */ /* 0x000fea0003800000 */
.L_x_77:
        /* <DEDUP_REMOVED lines=45> */
.L_x_80:
[----:B------:R-:W-:Y:S05]  /*1ec00*/  BSYNC B0 ;  /* 0x0000000000007941 */ /* 0x000fea0003800000 */
.L_x_79:
        /* <DEDUP_REMOVED lines=15> */
.L_x_82:
[----:B------:R-:W-:Y:S05]  /*1ed00*/  BSYNC B0 ;  /* 0x0000000000007941 */ /* 0x000fea0003800000 */
.L_x_81:
        /* <DEDUP_REMOVED lines=45> */
.L_x_84:
[----:B------:R-:W-:Y:S05]  /*1efe0*/  BSYNC B0 ;  /* 0x0000000000007941 */ /* 0x000fea0003800000 */
.L_x_83:
        /* <DEDUP_REMOVED lines=15> */
.L_x_86:
[----:B------:R-:W-:Y:S05]  /*1f0e0*/  BSYNC B0 ;  /* 0x0000000000007941 */ /* 0x000fea0003800000 */
.L_x_85:
        /* <DEDUP_REMOVED lines=14> */
[----:B------:R-:W-:Y:S01]  /*1f1d0*/  @!P3 IMAD.MOV.U32 R9, RZ, RZ, R3 ;  /* 0x000000ffff09b224 */ /* 0x000fe200078e0003 */
[----:B------:R-:W-:Y:S01]  /*1f1e0*/  F2FP.SATFINITE.E4M3.F32.PACK_AB_MERGE_C R13, RZ, R80, RZ ;  /* 0x00000050ff0d723e */ /* 0x000fe200048070ff */
[----:B------:R-:W-:Y:S01]  /*1f1f0*/  FMUL R82, R82, UR15 ;  /* 0x0000000f52527c20 */ /* 0x000fe20008400000 */
[----:B------:R-:W-:Y:S01]  /*1f200*/  @!P4 IADD3.X R7, R15, UR4, R7, P5, !PT ;  /* 0x000000040f07cc10 */ /* 0x000fe2000affe407 */
[----:B------:R-:W-:Y:S01]  /*1f210*/  @!P3 IMAD.WIDE.U32 R8, R11, 0xc0, R8 ;  /* 0x000000c00b08b825 */ /* 0x000fe200078e0008 */
[----:B------:R-:W-:Y:S01]  /*1f220*/  @!UP0 UIMAD UR4, UR7, 0xc0, URZ ;  /* 0x000000c0070488a4 */ /* 0x000fe2000f8e023f */
[----:B------:R-:W-:Y:S01]  /*1f230*/  F2FP.SATFINITE.E4M3.F32.PACK_AB_MERGE_C R81, RZ, R81, RZ ;  /* 0x00000051ff51723e */ /* 0x000fe200048070ff */
[----:B------:R-:W0:Y:S01]  /*1f240*/  @!P0 LDC.64 R14, c[0x0][0x5c8] ;  /* 0x00017200ff0e8b82 */ /* 0x000e220000000a00 */
[----:B------:R1:W-:Y:S01]  /*1f250*/  @!P4 STG.E.U8 desc[UR12][R6.64+0x70], R13 ;  /* 0x0000700d0600c986 */ /* 0x0003e2000c10110c */
[----:B--2---:R-:W-:Y:S01]  /*1f260*/  @!P3 IADD3 R8, P5, R8, R16, RZ ;  /* 0x000000100808b210 */ /* 0x004fe20007fbe0ff */
[----:B------:R-:W-:Y:S01]  /*1f270*/  BSSY B0, `(.L_x_87) ;  /* 0x0000018000007945 */ /* 0x000fe20003800000 */
[----:B------:R-:W-:Y:S01]  /*1f280*/  ISETP.LT.OR P4, PT, R0, 0x72, !P1 ;  /* 0x000000720000780c */ /* 0x000fe20004f81670 */
[----:B------:R-:W-:Y:S01]  /*1f290*/  FMUL R83, R83, UR15 ;  /* 0x0000000f53537c20 */ /* 0x000fe20008400000 */
[----:B------:R-:W-:-:S02]  /*1f2a0*/  @!P3 IADD3.X R9, R17, UR4, R9, P5, !PT ;  /* 0x000000041109bc10 */ /* 0x000fc4000affe409 */
[----:B------:R-:W2:Y:S01]  /*1f2b0*/  @!P2 LDC.64 R18, c[0x0][0x5c8] ;  /* 0x00017200ff12ab82 */ /* 0x000ea20000000a00 */
[----:B------:R-:W-:Y:S02]  /*1f2c0*/  ISETP.LT.OR P5, PT, R0, 0x71, !P1 ;  /* 0x000000710000780c */ /* 0x000fe40004fa1670 */
[----:B------:R3:W-:Y:S01]  /*1f2d0*/  @!P3 STG.E.U8 desc[UR12][R8.64+0x71], R81 ;  /* 0x000071510800b986 */ /* 0x0007e2000c10110c */
[----:B-1----:R-:W-:Y:S01]  /*1f2e0*/  @!P0 IMAD.MOV.U32 R6, RZ, RZ, R4 ;  /* 0x000000ffff068224 */ /* 0x002fe200078e0004 */
[----:B------:R-:W-:Y:S01]  /*1f2f0*/  F2FP.SATFINITE.E4M3.F32.PACK_AB_MERGE_C R13, RZ, R82, RZ ;  /* 0x00000052ff0d723e */ /* 0x000fe200048070ff */
[----:B------:R-:W-:Y:S02]  /*1f300*/  @!P0 IMAD.MOV.U32 R7, RZ, RZ, R3 ;  /* 0x000000ffff078224 */ /* 0x000fe400078e0003 */
[----:B------:R-:W-:-:S06]  /*1f310*/  @!P0 IMAD.WIDE.U32 R10, R11, 0xc0, R6 ;  /* 0x000000c00b0a8825 */ /* 0x000fcc00078e0006 */
[----:B------:R-:W-:Y:S05]  /*1f320*/  @P5 BRA `(.L_x_88) ;  /* 0x0000000000305947 */ /* 0x000fea0003800000 */
[----:B---3--:R-:W-:Y:S01]  /*1f330*/  IMAD.U32 R9, RZ, RZ, UR6 ;  /* 0x00000006ff097e24 */ /* 0x008fe2000f8e00ff */
        /* <DEDUP_REMOVED lines=11> */
.L_x_88:
[----:B------:R-:W-:Y:S05]  /*1f3f0*/  BSYNC B0 ;  /* 0x0000000000007941 */ /* 0x000fea0003800000 */
.L_x_87:
[----:B------:R-:W-:Y:S01]  /*1f400*/  BSSY B0, `(.L_x_89) ;  /* 0x0000010000007945 */ /* 0x000fe20003800000 */
[----:B-1----:R-:W-:Y:S01]  /*1f410*/  IMAD.U32 R13, RZ, RZ, UR6 ;  /* 0x00000006ff0d7e24 */ /* 0x002fe2000f8e00ff */
[----:B------:R-:W-:Y:S02]  /*1f420*/  F2FP.SATFINITE.E4M3.F32.PACK_AB_MERGE_C R83, RZ, R83, RZ ;  /* 0x00000053ff53723e */ /* 0x000fe400048070ff */
        /* <DEDUP_REMOVED lines=13> */
.L_x_90:
[----:B------:R-:W-:Y:S05]  /*1f500*/  BSYNC B0 ;  /* 0x0000000000007941 */ /* 0x000fea0003800000 */
.L_x_89:
[----:B------:R-:W-:Y:S01]  /*1f510*/  VOTEU.ALL UP0, P0 ;  /* 0x00000000003f7886 */ /* 0x000fe20000000000 */
[----:B-1----:R-:W-:Y:S01]  /*1f520*/  @!P2 IMAD.MOV.U32 R6, RZ, RZ, R4 ;  /* 0x000000ffff06a224 */ /* 0x002fe200078e0004 */
[----:B------:R-:W-:Y:S01]  /*1f530*/  VOTEU.ALL UP1, P2 ;  /* 0x00000000003f7886 */ /* 0x000fe20001020000 */
[----:B------:R-:W-:Y:S02]  /*1f540*/  @!P2 IMAD.MOV.U32 R7, RZ, RZ, R3 ;  /* 0x000000ffff07a224 */ /* 0x000fe400078e0003 */
[----:B------:R-:W-:Y:S01]  /*1f550*/  FMUL R84, R84, UR15 ;  /* 0x0000000f54547c20 */ /* 0x000fe20008400000 */
[----:B------:R-:W-:Y:S01]  /*1f560*/  @!UP0 UIMAD UR4, UR7, 0xc0, URZ ;  /* 0x000000c0070488a4 */ /* 0x000fe2000f8e023f */
[----:B------:R-:W-:Y:S01]  /*1f570*/  FMUL R85, R85, UR15 ;  /* 0x0000000f55557c20 */ /* 0x000fe20008400000 */
[----:B---3--:R-:W-:Y:S01]  /*1f580*/  @!P2 IMAD.WIDE.U32 R8, R13, 0xc0, R6 ;  /* 0x000000c00d08a825 */ /* 0x008fe200078e0006 */
[----:B------:R-:W-:Y:S01]  /*1f590*/  @!UP1 UIMAD UR9, UR7, 0xc0, URZ ;  /* 0x000000c0070998a4 */ /* 0x000fe2000f8e023f */
[----:B0-----:R-:W-:-:S02]  /*1f5a0*/  @!P0 IADD3 R6, P3, R10, R14, RZ ;  /* 0x0000000e0a068210 */ /* 0x001fc40007f7e0ff */
[----:B------:R-:W-:Y:S01]  /*1f5b0*/  FMUL R86, R86, UR15 ;  /* 0x0000000f56567c20 */ /* 0x000fe20008400000 */
[----:B------:R-:W-:Y:S01]  /*1f5c0*/  F2FP.SATFINITE.E4M3.F32.PACK_AB_MERGE_C R85, RZ, R85, RZ ;  /* 0x00000055ff55723e */ /* 0x000fe200048070ff */
[----:B------:R-:W-:Y:S01]  /*1f5d0*/  BSSY B0, `(.L_x_91) ;  /* 0x0000018000007945 */ /* 0x000fe20003800000 */
[----:B--2---:R-:W-:Y:S01]  /*1f5e0*/  @!P2 IADD3 R8, P4, R8, R18, RZ ;  /* 0x000000120808a210 */ /* 0x004fe20007f9e0ff */
[----:B------:R-:W-:Y:S01]  /*1f5f0*/  FMUL R87, R87, UR15 ;  /* 0x0000000f57577c20 */ /* 0x000fe20008400000 */
[----:B------:R-:W-:Y:S02]  /*1f600*/  @!P0 IADD3.X R7, R15, UR4, R11, P3, !PT ;  /* 0x000000040f078c10 */ /* 0x000fe40009ffe40b */
[----:B------:R-:W-:Y:S02]  /*1f610*/  F2FP.SATFINITE.E4M3.F32.PACK_AB_MERGE_C R11, RZ, R84, RZ ;  /* 0x00000054ff0b723e */ /* 0x000fe400048070ff */
[----:B------:R-:W-:Y:S02]  /*1f620*/  @!P2 IADD3.X R9, R19, UR9, R9, P4, !PT ;  /* 0x000000091309ac10 */ /* 0x000fe4000a7fe409 */
[C---:B------:R-:W-:Y:S01]  /*1f630*/  ISETP.LT.OR P5, PT, R0.reuse, 0x79, !P1 ;  /* 0x000000790000780c */ /* 0x040fe20004fa1670 */
[----:B------:R0:W-:Y:S01]  /*1f640*/  @!P0 STG.E.U8 desc[UR12][R6.64+0x78], R11 ;  /* 0x0000780b06008986 */ /* 0x0001e2000c10110c */
[----:B------:R-:W-:-:S02]  /*1f650*/  ISETP.LT.OR P1, PT, R0, 0x7a, !P1 ;  /* 0x0000007a0000780c */ /* 0x000fc40004f21670 */
[----:B------:R-:W-:Y:S01]  /*1f660*/  F2FP.SATFINITE.E4M3.F32.PACK_AB_MERGE_C R13, RZ, R86, RZ ;  /* 0x00000056ff0d723e */ /* 0x000fe200048070ff */
[----:B------:R0:W-:Y:S08]  /*1f670*/  @!P2 STG.E.U8 desc[UR12][R8.64+0x79], R85 ;  /* 0x000079550800a986 */ /* 0x0001f0000c10110c */
[----:B------:R-:W-:Y:S05]  /*1f680*/  @P5 BRA `(.L_x_92) ;  /* 0x0000000000305947 */ /* 0x000fea0003800000 */
[----:B0-----:R-:W-:Y:S01]  /*1f690*/  IMAD.U32 R9, RZ, RZ, UR6 ;  /* 0x00000006ff097e24 */ /* 0x001fe2000f8e00ff */
        /* <DEDUP_REMOVED lines=11> */
.L_x_92:
[----:B------:R-:W-:Y:S05]  /*1f750*/  BSYNC B0 ;  /* 0x0000000000007941 */ /* 0x000fea0003800000 */
.L_x_91:
[----:B------:R-:W-:Y:S05]  /*1f760*/  @P1 EXIT ;  /* 0x000000000000194d */ /* 0x000fea0003800000 */
[----:B------:R-:W-:Y:S01]  /*1f770*/  IMAD.U32 R5, RZ, RZ, UR6 ;  /* 0x00000006ff057e24 */ /* 0x000fe2000f8e00ff */
[----:B------:R-:W-:Y:S01]  /*1f780*/  UIMAD UR4, UR7, 0xc0, URZ ;  /* 0x000000c0070478a4 */ /* 0x000fe2000f8e023f */
[----:B------:R-:W-:Y:S01]  /*1f790*/  IMAD.MOV.U32 R2, RZ, RZ, R4 ;  /* 0x000000ffff027224 */ /* 0x000fe200078e0004 */
[----:B------:R-:W-:Y:S01]  /*1f7a0*/  ULDC.64 UR10, c[0x0][0x5c8] ;  /* 0x00017200000a7ab9 */ /* 0x000fe20000000a00 */
[----:B------:R-:W-:Y:S01]  /*1f7b0*/  F2FP.SATFINITE.E4M3.F32.PACK_AB_MERGE_C R87, RZ, R87, RZ ;  /* 0x00000057ff57723e */ /* 0x000fe200048070ff */
[----:B------:R-:W-:Y:S02]  /*1f7c0*/  IMAD.U32 R0, RZ, RZ, UR11 ;  /* 0x0000000bff007e24 */ /* 0x000fe4000f8e00ff */
[----:B------:R-:W-:-:S04]  /*1f7d0*/  IMAD.WIDE.U32 R2, R5, 0xc0, R2 ;  /* 0x000000c005027825 */ /* 0x000fc800078e0002 */
[----:B------:R-:W-:Y:S02]  /*1f7e0*/  IMAD.U32 R5, RZ, RZ, UR10 ;  /* 0x0000000aff057e24 */ /* 0x000fe4000f8e00ff */
[----:B------:R-:W-:-:S03]  /*1f7f0*/  VIADD R3, R3, UR4 ;  /* 0x0000000403037c36 */ /* 0x000fc60008000000 */
[----:B------:R-:W-:-:S04]  /*1f800*/  IADD3 R2, P0, P1, R2, UR8, R5 ;  /* 0x0000000802027c10 */ /* 0x000fc8000f91e005 */
[----:B------:R-:W-:-:S05]  /*1f810*/  IADD3.X R3, R3, UR5, R0, P0, P1 ;  /* 0x0000000503037c10 */ /* 0x000fca00087e2400 */
[----:B------:R-:W-:Y:S01]  /*1f820*/  STG.E.U8 desc[UR12][R2.64+0x79], R87 ;  /* 0x0000795702007986 */ /* 0x000fe2000c10110c */
[----:B------:R-:W-:Y:S05]  /*1f830*/  EXIT ;  /* 0x000000000000794d */ /* 0x000fea0003800000 */
.L_x_14:
[----:B------:R-:W-:-:S13]  /*1f840*/  ISETP.NE.AND P0, PT, RZ, UR10, PT ;  /* 0x0000000aff007c0c */ /* 0x000fda000bf05270 */
[----:B------:R-:W-:Y:S05]  /*1f850*/  @P0 EXIT ;  /* 0x000000000000094d */ /* 0x000fea0003800000 */
[----:B------:R-:W-:-:S13]  /*1f860*/  ELECT P0, URZ, PT ;  /* 0x00000000003f782f */ /* 0x000fda0003800000 */
[----:B------:R-:W-:Y:S05]  /*1f870*/  @!P0 BRA `(.L_x_93) ;  /* 0x0000000400c88947 */ /* 0x000fea0003800000 */
[----:B------:R-:W-:-:S06]  /*1f880*/  UISETP.GE.AND UP0, UPT, UR6, 0x1, UPT ;  /* 0x000000010600788c */ /* 0x000fcc000bf06270 */
[----:B------:R-:W-:-:S13]  /*1f890*/  PLOP3.LUT P0, PT, PT, PT, UP0, 0x80, 0x0 ;  /* 0x000000000000781c */ /* 0x000fda0003f0f008 */
[----:B------:R-:W-:Y:S05]  /*1f8a0*/  @!P0 BRA `(.L_x_93) ;  /* 0x0000000400bc8947 */ /* 0x000fea0003800000 */
[----:B------:R-:W0:Y:S01]  /*1f8b0*/  S2R R3, SR_CgaCtaId ;  /* 0x0000000000037919 */ /* 0x000e220000008800 */
[----:B------:R-:W-:Y:S01]  /*1f8c0*/  UIMAD UR7, UR26, UR27, URZ ;  /* 0x0000001b1a0772a4 */ /* 0x000fe2000f8e023f */
[----:B------:R-:W-:Y:S01]  /*1f8d0*/  IMAD.SHL.U32 R16, R8, 0x100, RZ ;  /* 0x0000010008107824 */ /* 0x000fe200078e00ff */
[----:B------:R-:W-:Y:S01]  /*1f8e0*/  ULDC UR8, c[0x0][0x384] ;  /* 0x0000e10000087ab9 */ /* 0x000fe20000000800 */
[----:B------:R-:W-:Y:S01]  /*1f8f0*/  LOP3.LUT P0, RZ, R4, 0x1f, RZ, 0xc0, !PT ;  /* 0x0000001f04ff7812 */ /* 0x000fe2000780c0ff */
[----:B------:R-:W-:Y:S01]  /*1f900*/  UIMAD UR7, UR4, UR7, 0x1 ;  /* 0x00000001040774a4 */ /* 0x000fe2000f8e0207 */
[----:B------:R-:W-:Y:S01]  /*1f910*/  IMAD.U32 R10, RZ, RZ, UR5 ;  /* 0x00000005ff0a7e24 */ /* 0x000fe2000f8e00ff */
[----:B------:R-:W-:Y:S01]  /*1f920*/  ULDC UR9, c[0x0][0x388] ;  /* 0x0000e20000097ab9 */ /* 0x000fe20000000800 */
[----:B------:R-:W-:Y:S01]  /*1f930*/  IMAD.HI.U32 R4, R16, UR8, RZ ;  /* 0x0000000810047c27 */ /* 0x000fe2000f8e00ff */
[----:B------:R-:W-:Y:S02]  /*1f940*/  ISETP.NE.AND P1, PT, R11, RZ, PT ;  /* 0x000000ff0b00720c */ /* 0x000fe40003f25270 */
[----:B------:R-:W-:-:S02]  /*1f950*/  CS2R R6, SRZ ;  /* 0x0000000000067805 */ /* 0x000fc4000001ff00 */
[----:B------:R-:W-:Y:S01]  /*1f960*/  ISETP.NE.OR P0, PT, R11, RZ, !P0 ;  /* 0x000000ff0b00720c */ /* 0x000fe20004705670 */
[----:B------:R-:W-:Y:S01]  /*1f970*/  IMAD.MOV.U32 R5, RZ, RZ, 0x1 ;  /* 0x00000001ff057424 */ /* 0x000fe200078e00ff */
[----:B------:R-:W-:Y:S01]  /*1f980*/  SHF.R.U32.HI R4, RZ, UR9, R4 ;  /* 0x00000009ff047c19 */ /* 0x000fe20008011604 */
[----:B------:R-:W-:Y:S02]  /*1f990*/  IMAD.U32 R19, RZ, RZ, UR7 ;  /* 0x00000007ff137e24 */ /* 0x000fe4000f8e00ff */
[----:B0-----:R-:W-:-:S05]  /*1f9a0*/  IMAD.SHL.U32 R0, R3, 0x40, RZ ;  /* 0x0000004003007824 */ /* 0x001fca00078e00ff */
[----:B------:R-:W-:-:S05]  /*1f9b0*/  LOP3.LUT R0, R0, 0x40, RZ, 0xc0, !PT ;  /* 0x0000004000007812 */ /* 0x000fca00078ec0ff */
[----:B------:R-:W-:Y:S01]  /*1f9c0*/  IMAD R2, R9, 0x80, R0 ;  /* 0x0000008009027824 */ /* 0x000fe200078e0200 */
[----:B------:R-:W-:Y:S01]  /*1f9d0*/  CS2R R8, SRZ ;  /* 0x0000000000087805 */ /* 0x000fe2000001ff00 */
[----:B------:R-:W-:Y:S01]  /*1f9e0*/  IMAD.SHL.U32 R0, R3, 0x800, RZ ;  /* 0x0000080003007824 */ /* 0x000fe200078e00ff */
[----:B------:R-:W-:-:S04]  /*1f9f0*/  LOP3.LUT R3, R10, 0x2, RZ, 0xfc, !PT ;  /* 0x000000020a037812 */ /* 0x000fc800078efcff */
[----:B------:R-:W-:-:S07]  /*1fa00*/  LOP3.LUT R0, R0, 0x800, RZ, 0xc0, !PT ;  /* 0x0000080000007812 */ /* 0x000fce00078ec0ff */
.L_x_97:
[----:B------:R-:W0:Y:S01]  /*1fa10*/  S2R R11, SR_CgaCtaId ;  /* 0x00000000000b7919 */ /* 0x000e220000008800 */
[----:B------:R-:W-:-:S04]  /*1fa20*/  MOV R10, 0x400 ;  /* 0x00000400000a7802 */ /* 0x000fc80000000f00 */
[----:B0-----:R-:W-:Y:S02]  /*1fa30*/  LEA R18, R11, R10, 0x18 ;  /* 0x0000000a0b127211 */ /* 0x001fe400078ec0ff */
[----:B------:R-:W-:-:S03]  /*1fa40*/  SHF.L.U32 R10, R5, 0x1f, RZ ;  /* 0x0000001f050a7819 */ /* 0x000fc600000006ff */
[----:B------:R-:W-:-:S07]  /*1fa50*/  IMAD R17, R7, 0x8, R18 ;  /* 0x0000000807117824 */ /* 0x000fce00078e0212 */
.L_x_94:
[----:B0-----:R0:W1:Y:S02]  /*1fa60*/  SYNCS.PHASECHK.TRANS64.TRYWAIT P2, [R17+URZ+0x36090], R10 ;  /* 0x0360900a110075a7 */ /* 0x001064000804017f */
[----:B-1----:R-:W-:Y:S05]  /*1fa70*/  @!P2 NANOSLEEP.SYNCS 0x989680 ;  /* 0x009896800000a95d */ /* 0x002fea0003900000 */
[----:B------:R-:W1:Y:S02]  /*1fa80*/  @!P2 SYNCS.PHASECHK.TRANS64 P2, [R17+URZ+0x36090], R10 ;  /* 0x0360900a1100a5a7 */ /* 0x000e64000804007f */
[----:B-1----:R-:W-:Y:S05]  /*1fa90*/  @!P2 BRA `(.L_x_94) ;  /* 0xfffffffc00f0a947 */ /* 0x002fea000383ffff */
[----:B0-----:R-:W0:Y:S02]  /*1faa0*/  @!P1 LDC R10, c[0x0][0x500] ;  /* 0x00014000ff0a9b82 */ /* 0x001e240000000800 */
[----:B0-----:R0:W-:Y:S02]  /*1fab0*/  @!P1 SYNCS.ARRIVE.TRANS64 RZ, [R17+URZ+0x36000], R10 ;  /* 0x0360000a11ff99a7 */ /* 0x0011e4000800003f */
[----:B0-----:R-:W-:-:S04]  /*1fac0*/  PRMT R10, R3, 0x9910, RZ ;  /* 0x00009910030a7816 */ /* 0x001fc800000000ff */
[----:B------:R-:W-:-:S13]  /*1fad0*/  ISETP.NE.AND P2, PT, R10, 0x2, PT ;  /* 0x000000020a00780c */ /* 0x000fda0003f45270 */
[----:B------:R-:W-:Y:S05]  /*1fae0*/  @P2 BRA `(.L_x_95) ;  /* 0x0000000000042947 */ /* 0x000fea0003800000 */
[----:B------:R-:W-:Y:S01]  /*1faf0*/  BPT.TRAP 0x1 ;  /* 0x000000040000795c */ /* 0x000fe20000300000 */
.L_x_95:
[----:B------:R-:W-:Y:S05]  /*1fb00*/  @P0 BRA `(.L_x_96) ;  /* 0x0000000000040947 */ /* 0x000fea0003800000 */
[----:B------:R-:W-:Y:S01]  /*1fb10*/  BPT.TRAP 0x1 ;  /* 0x000000040000795c */ /* 0x000fe20000300000 */
.L_x_96:
[----:B------:R-:W0:Y:S01]  /*1fb20*/  LDC R11, c[0x0][0x380] ;  /* 0x0000e000ff0b7b82 */ /* 0x000e220000000800 */
[----:B------:R-:W-:Y:S01]  /*1fb30*/  R2UR UR7, R4 ;  /* 0x00000000040772ca */ /* 0x000fe200000e0000 */
[----:B------:R-:W-:Y:S01]  /*1fb40*/  ULDC UR20, c[0x0][0x38c] ;  /* 0x0000e30000147ab9 */ /* 0x000fe20000000800 */
[C---:B------:R-:W-:Y:S01]  /*1fb50*/  R2UR UR18, R8.reuse ;  /* 0x00000000081272ca */ /* 0x040fe200000e0000 */
[----:B------:R-:W-:Y:S01]  /*1fb60*/  UISETP.NE.AND UP0, UPT, UR20, 0x1, UPT ;  /* 0x000000011400788c */ /* 0x000fe2000bf05270 */
[----:B------:R-:W-:Y:S01]  /*1fb70*/  VIADD R8, R8, 0x1 ;  /* 0x0000000108087836 */ /* 0x000fe20000000000 */
[----:B------:R-:W-:Y:S01]  /*1fb80*/  ULDC.64 UR28, c[0x0][0x198] ;  /* 0x00006600001c7ab9 */ /* 0x000fe20000000a00 */
[----:B------:R-:W-:Y:S01]  /*1fb90*/  IMAD R20, R7, 0x1000, R0 ;  /* 0x0000100007147824 */ /* 0x000fe200078e0200 */
[----:B------:R-:W1:Y:S01]  /*1fba0*/  LDC.64 R12, c[0x0][0x3b8] ;  /* 0x0000ee00ff0c7b82 */ /* 0x000e620000000a00 */
[----:B------:R-:W-:Y:S01]  /*1fbb0*/  UIADD3 UR14, UP1, UR28, 0xf0, URZ ;  /* 0x000000f01c0e7890 */ /* 0x000fe2000ff3e03f */
[----:B------:R-:W-:Y:S01]  /*1fbc0*/  R2UR UR25, R18 ;  /* 0x00000000121972ca */ /* 0x000fe200000e0000 */
[----:B------:R-:W-:Y:S01]  /*1fbd0*/  UIADD3 UR32, UP2, UR28, 0x1f0, URZ ;  /* 0x000001f01c207890 */ /* 0x000fe2000ff5e03f */
[----:B------:R-:W-:Y:S01]  /*1fbe0*/  R2UR UR17, R17 ;  /* 0x00000000111172ca */ /* 0x000fe200000e0000 */
[----:B------:R-:W-:Y:S01]  /*1fbf0*/  VIADD R19, R19, 0xffffffff ;  /* 0xffffffff13137836 */ /* 0x000fe20000000000 */
[----:B------:R-:W-:Y:S01]  /*1fc00*/  R2UR UR16, R7 ;  /* 0x00000000071072ca */ /* 0x000fe200000e0000 */
[----:B------:R-:W-:Y:S01]  /*1fc10*/  @UP0 ULDC.64 UR12, c[0x0][0x390] ;  /* 0x0000e400000c0ab9 */ /* 0x000fe20000000a00 */
[----:B------:R-:W1:Y:S01]  /*1fc20*/  LDC.64 R14, c[0x0][0x3d8] ;  /* 0x0000f600ff0e7b82 */ /* 0x000e620000000a00 */
[----:B------:R-:W-:Y:S01]  /*1fc30*/  R2UR UR24, R20 ;  /* 0x00000000141872ca */ /* 0x000fe200000e0000 */
[----:B------:R-:W-:Y:S01]  /*1fc40*/  ULDC.64 UR8, c[0x0][0x3b0] ;  /* 0x0000ec0000087ab9 */ /* 0x000fe20000000a00 */
[----:B------:R-:W-:Y:S01]  /*1fc50*/  ULDC.64 UR22, c[0x0][0x3d0] ;  /* 0x0000f40000167ab9 */ /* 0x000fe20000000a00 */
[----:B------:R-:W-:Y:S01]  /*1fc60*/  ISETP.GT.AND P5, PT, R19, 0x1, PT ;  /* 0x000000011300780c */ /* 0x000fe20003fa4270 */
[----:B------:R-:W-:Y:S01]  /*1fc70*/  USHF.L.U32 UR18, UR18, 0x5, URZ ;  /* 0x0000000512127899 */ /* 0x000fe2000800063f */
[----:B------:R-:W-:Y:S01]  /*1fc80*/  VIADD R7, R7, 0x1 ;  /* 0x0000000107077836 */ /* 0x000fe20000000000 */
[----:B------:R-:W-:Y:S01]  /*1fc90*/  UIADD3.X UR15, URZ, UR29, URZ, UP1, !UPT ;  /* 0x0000001d3f0f7290 */ /* 0x000fe20008ffe43f */
[----:B0-----:R-:W-:Y:S01]  /*1fca0*/  ISETP.NE.AND P2, PT, R11, 0x1, PT ;  /* 0x000000010b00780c */ /* 0x001fe20003f45270 */
[----:B------:R-:W-:-:S02]  /*1fcb0*/  UIADD3 UR17, UR17, 0x36000, URZ ;  /* 0x0003600011117890 */ /* 0x000fc4000fffe03f */
[----:B------:R-:W-:Y:S01]  /*1fcc0*/  ULEA UR16, UR16, UR25, 0xd ;  /* 0x0000001910107291 */ /* 0x000fe2000f8e683f */
[C---:B------:R-:W-:Y:S01]  /*1fcd0*/  ISETP.NE.AND P4, PT, R7.reuse, 0x12, PT ;  /* 0x000000120700780c */ /* 0x040fe20003f85270 */
[----:B------:R-:W-:Y:S01]  /*1fce0*/  UIADD3.X UR33, URZ, UR29, URZ, UP2, !UPT ;  /* 0x0000001d3f217290 */ /* 0x000fe200097fe43f */
[----:B------:R-:W-:Y:S01]  /*1fcf0*/  UMOV UR34, 0x30000 ;  /* 0x0003000000227882 */ /* 0x000fe20000000000 */
[----:B------:R-:W-:Y:S01]  /*1fd00*/  UMOV UR30, 0x0 ;  /* 0x00000000001e7882 */ /* 0x000fe20000000000 */
[----:B------:R-:W-:Y:S01]  /*1fd10*/  UMOV UR31, 0x10000000 ;  /* 0x10000000001f7882 */ /* 0x000fe20000000000 */
[----:B------:R-:W-:-:S04]  /*1fd20*/  SEL R7, R7, RZ, P4 ;  /* 0x000000ff07077207 */ /* 0x000fc80002000000 */
[----:B------:R-:W-:Y:S01]  /*1fd30*/  @P2 IMAD.U32 R10, RZ, RZ, UR7 ;  /* 0x00000007ff0a2e24 */ /* 0x000fe2000f8e00ff */
[----:B------:R-:W-:-:S04]  /*1fd40*/  R2UR UR7, R16 ;  /* 0x00000000100772ca */ /* 0x000fc800000e0000 */
[----:B------:R-:W-:Y:S01]  /*1fd50*/  @P2 R2UR UR7, R10 ;  /* 0x000000000a0722ca */ /* 0x000fe200000e0000 */
[----:B-1----:R-:W-:Y:S01]  /*1fd60*/  IMAD R10, R9, R12, R14 ;  /* 0x0000000c090a7224 */ /* 0x002fe200078e020e */
[C---:B------:R-:W-:Y:S01]  /*1fd70*/  ISETP.NE.AND P2, PT, R8.reuse, UR4, PT ;  /* 0x0000000408007c0c */ /* 0x040fe2000bf45270 */
[----:B------:R-:W0:Y:S03]  /*1fd80*/  LDC R12, c[0x0][0x3c8] ;  /* 0x0000f200ff0c7b82 */ /* 0x000e260000000800 */
[----:B------:R-:W-:-:S07]  /*1fd90*/  SEL R8, R8, RZ, P2 ;  /* 0x000000ff08087207 */ /* 0x000fce0001000000 */
[----:B------:R-:W-:Y:S02]  /*1fda0*/  UIADD3 UR10, -UR7, URZ, URZ ;  /* 0x0000003f070a7290 */ /* 0x000fe4000fffe13f */
[----:B------:R-:W-:-:S04]  /*1fdb0*/  UMOV UR21, UR7 ;  /* 0x0000000700157c82 */ /* 0x000fc80008000000 */
[----:B------:R-:W-:Y:S01]  /*1fdc0*/  IMAD R14, R11, UR10, R16 ;  /* 0x0000000a0b0e7c24 */ /* 0x000fe2000f8e0210 */
[----:B------:R-:W-:Y:S01]  /*1fdd0*/  UIMAD.WIDE.U32 UR10, UR7, UR12, URZ ;  /* 0x0000000c070a72a5 */ /* 0x000fe2000f8e003f */
[----:B------:R-:W-:Y:S01]  /*1fde0*/  IMAD R11, R6, R13, R15 ;  /* 0x0000000d060b7224 */ /* 0x000fe200078e020f */
[C---:B------:R-:W-:Y:S02]  /*1fdf0*/  R2UR UR12, R9.reuse ;  /* 0x00000000090c72ca */ /* 0x040fe400000e0000 */
[----:B------:R-:W-:Y:S01]  /*1fe00*/  R2UR UR19, R14 ;  /* 0x000000000e1372ca */ /* 0x000fe200000e0000 */
[----:B------:R-:W-:Y:S01]  /*1fe10*/  @UP0 USHF.R.U32.HI UR21, URZ, UR13, UR11 ;  /* 0x0000000d3f150299 */ /* 0x000fe2000801160b */
[----:B------:R-:W-:Y:S01]  /*1fe20*/  PRMT R10, R10, 0x40, R11 ;  /* 0x000000400a0a7816 */ /* 0x000fe2000000000b */
[----:B------:R-:W-:Y:S01]  /*1fe30*/  VIADD R11, R9, 0x1 ;  /* 0x00000001090b7836 */ /* 0x000fe20000000000 */
[----:B------:R-:W-:Y:S01]  /*1fe40*/  R2UR UR11, R2 ;  /* 0x00000000020b72ca */ /* 0x000fe200000e0000 */
[----:B------:R-:W-:Y:S01]  /*1fe50*/  @P2 IMAD.MOV R11, RZ, RZ, R9 ;  /* 0x000000ffff0b2224 */ /* 0x000fe200078e0209 */
[----:B------:R-:W-:Y:S01]  /*1fe60*/  R2UR UR28, R10 ;  /* 0x000000000a1c72ca */ /* 0x000fe200000e0000 */
[----:B------:R-:W-:Y:S01]  /*1fe70*/  UIADD3 UR10, -UR21, URZ, URZ ;  /* 0x0000003f150a7290 */ /* 0x000fe2000fffe13f */
[C---:B------:R-:W-:Y:S01]  /*1fe80*/  R2UR UR13, R6.reuse ;  /* 0x00000000060d72ca */ /* 0x040fe200000e0000 */
[----:B------:R-:W-:Y:S01]  /*1fe90*/  VIADD R10, R6, 0x1 ;  /* 0x00000001060a7836 */ /* 0x000fe20000000000 */
[C---:B0-----:R-:W-:Y:S01]  /*1fea0*/  ISETP.NE.AND P3, PT, R11.reuse, R12, PT ;  /* 0x0000000c0b00720c */ /* 0x041fe20003f65270 */
[----:B------:R-:W-:Y:S01]  /*1feb0*/  UIMAD UR20, UR20, UR10, UR7 ;  /* 0x0000000a141472a4 */ /* 0x000fe2000f8e0207 */
[----:B------:R-:W-:Y:S01]  /*1fec0*/  SEL R12, RZ, 0x1, P4 ;  /* 0x00000001ff0c7807 */ /* 0x000fe20002000000 */
[----:B------:R-:W-:Y:S01]  /*1fed0*/  UIMAD UR19, UR19, UR8, UR22 ;  /* 0x00000008131372a4 */ /* 0x000fe2000f8e0216 */
[----:B------:R-:W-:Y:S01]  /*1fee0*/  SEL R9, R11, RZ, P3 ;  /* 0x000000ff0b097207 */ /* 0x000fe20001800000 */
[----:B------:R-:W-:Y:S01]  /*1fef0*/  UIMAD UR20, UR20, UR9, UR23 ;  /* 0x00000009141472a4 */ /* 0x000fe2000f8e0217 */
[----:B------:R-:W-:Y:S01]  /*1ff00*/  LOP3.LUT R5, R5, R12, RZ, 0x3c, !PT ;  /* 0x0000000c05057212 */ /* 0x000fe200078e3cff */
[----:B------:R-:W-:-:S02]  /*1ff10*/  UIADD3 UR8, UR25, 0x24000, UR24 ;  /* 0x0002400019087890 */ /* 0x000fc4000fffe018 */
[----:B------:R-:W-:Y:S01]  /*1ff20*/  UPRMT UR7, UR28, 0x5410, URZ ;  /* 0x000054101c077896 */ /* 0x000fe2000800003f */
[----:B------:R-:W-:Y:S01]  /*1ff30*/  UMOV UR9, UR17 ;  /* 0x0000001100097c82 */ /* 0x000fe20008000000 */
[----:B------:R-:W-:Y:S02]  /*1ff40*/  UMOV UR10, UR18 ;  /* 0x00000012000a7c82 */ /* 0x000fe40008000000 */
[----:B------:R-:W-:-:S04]  /*1ff50*/  @P3 IMAD.MOV R10, RZ, RZ, R6 ;  /* 0x000000ffff0a3224 */ /* 0x000fc800078e0206 */
[----:B------:R-:W-:Y:S01]  /*1ff60*/  IMAD.MOV.U32 R6, RZ, RZ, R10 ;  /* 0x000000ffff067224 */ /* 0x000fe200078e000a */
[----:B------:R0:W-:Y:S01]  /*1ff70*/  UTMALDG.4D.IM2COL [UR16], [UR14], UR7 ;  /* 0x000000100e0073b4 */ /* 0x0001e20008058007 */
[----:B------:R0:W-:Y:S02]  /*1ff80*/  UTMALDG.4D.MULTICAST [UR8], [UR32], UR34, desc[UR30] ;  /* 0x00001e08200073b4 */ /* 0x0001e40008019822 */
[----:B0-----:R-:W-:Y:S05]  /*1ff90*/  @P5 BRA `(.L_x_97) ;  /* 0xfffffff8009c5947 */ /* 0x001fea000383ffff */
.L_x_93:
[----:B------:R-:W-:Y:S01]  /*1ffa0*/  UISETP.GE.U32.AND UP1, UPT, UR6, 0x12, UPT ;  /* 0x000000120600788c */ /* 0x000fe2000bf26070 */
[----:B------:R-:W-:-:S05]  /*1ffb0*/  IMAD.MOV.U32 R0, RZ, RZ, 0x1 ;  /* 0x00000001ff007424 */ /* 0x000fca00078e00ff */
[----:B------:R-:W-:-:S05]  /*1ffc0*/  PLOP3.LUT P0, PT, PT, PT, UP1, 0x80, 0x0 ;  /* 0x000000000000781c */ /* 0x000fca0003f0f018 */
[----:B------:R-:W-:-:S04]  /*1ffd0*/  @UP1 UIMAD.WIDE.U32 UR8, UR6, 0x38e38e39, URZ ;  /* 0x38e38e39060818a5 */ /* 0x000fc8000f8e003f */
[----:B------:R-:W-:-:S04]  /*1ffe0*/  @UP1 USHF.R.U32.HI UR7, URZ, 0x2, UR9 ;  /* 0x000000023f071899 */ /* 0x000fc80008011609 */
[----:B------:R-:W-:-:S04]  /*1fff0*/  @UP1 ULOP3.LUT UR7, UR7, 0x1, URZ, 0xc0, !UPT ;  /* 0x0000000107071892 */ /* 0x000fc8000f8ec03f */
[----:B------:R-:W-:-:S04]  /*20000*/  @UP1 UISETP.NE.U32.AND UP0, UPT, UR7, 0x1, UPT ;  /* 0x000000010700188c */ /* 0x000fc8000bf05070 */
[----:B------:R-:W-:-:S04]  /*20010*/  @UP1 UISETP.NE.U32.AND.EX UP0, UPT, URZ, URZ, UPT, UP0 ;  /* 0x0000003f3f00128c */ /* 0x000fc8000bf05100 */
[----:B------:R-:W-:-:S06]  /*20020*/  @UP1 USEL UR7, URZ, 0x1, !UP0 ;  /* 0x000000013f071887 */ /* 0x000fcc000c000000 */
[----:B------:R-:W-:Y:S01]  /*20030*/  @P0 IMAD.U32 R0, RZ, RZ, UR7 ;  /* 0x00000007ff000e24 */ /* 0x000fe2000f8e00ff */
[----:B------:R-:W-:Y:S05]  /*20040*/  WARPSYNC.ALL ;  /* 0x0000000000007948 */ /* 0x000fea0003800000 */
[----:B------:R-:W-:-:S13]  /*20050*/  ELECT P0, URZ, PT ;  /* 0x00000000003f782f */ /* 0x000fda0003800000 */
[----:B------:R-:W-:Y:S05]  /*20060*/  @!P0 EXIT ;  /* 0x000000000000894d */ /* 0x000fea0003800000 */
[----:B------:R-:W-:-:S04]  /*20070*/  ULOP3.LUT UR5, UR5, 0x2, URZ, 0xfc, !UPT ;  /* 0x0000000205057892 */ /* 0x000fc8000f8efc3f */
[----:B------:R-:W-:-:S06]  /*20080*/  UISETP.NE.AND UP0, UPT, UR5, 0x3, UPT ;  /* 0x000000030500788c */ /* 0x000fcc000bf05270 */
[----:B------:R-:W-:-:S13]  /*20090*/  PLOP3.LUT P0, PT, PT, PT, UP0, 0x80, 0x0 ;  /* 0x000000000000781c */ /* 0x000fda0003f0f008 */
[----:B------:R-:W-:Y:S05]  /*200a0*/  @!P0 BRA `(.L_x_98) ;  /* 0x0000000000048947 */ /* 0x000fea0003800000 */
[----:B------:R-:W-:Y:S01]  /*200b0*/  BPT.TRAP 0x1 ;  /* 0x000000040000795c */ /* 0x000fe20000300000 */
.L_x_98:
[----:B------:R-:W0:Y:S01]  /*200c0*/  S2UR UR8, SR_CgaCtaId ;  /* 0x00000000000879c3 */ /* 0x000e220000008800 */
[----:B------:R-:W-:Y:S01]  /*200d0*/  UIMAD.WIDE.U32 UR4, UR6, 0x38e38e39, URZ ;  /* 0x38e38e39060478a5 */ /* 0x000fe2000f8e003f */
[----:B------:R-:W-:Y:S01]  /*200e0*/  SHF.L.U32 R2, R0, 0x1f, RZ ;  /* 0x0000001f00027819 */ /* 0x000fe200000006ff */
[----:B------:R-:W-:Y:S02]  /*200f0*/  UMOV UR7, 0x400 ;  /* 0x0000040000077882 */ /* 0x000fe40000000000 */
[----:B------:R-:W-:-:S04]  /*20100*/  USHF.R.U32.HI UR4, URZ, 0x2, UR5 ;  /* 0x000000023f047899 */ /* 0x000fc80008011605 */
[----:B------:R-:W-:Y:S02]  /*20110*/  UIMAD UR6, UR4, -0x12, UR6 ;  /* 0xffffffee040678a4 */ /* 0x000fe4000f8e0206 */
[----:B0-----:R-:W-:-:S04]  /*20120*/  ULEA UR7, UR8, UR7, 0x18 ;  /* 0x0000000708077291 */ /* 0x001fc8000f8ec03f */
[----:B------:R-:W-:-:S04]  /*20130*/  UIADD3 UR4, UR7, 0x36090, URZ ;  /* 0x0003609007047890 */ /* 0x000fc8000fffe03f */
[----:B------:R-:W-:-:S12]  /*20140*/  ULEA UR5, UR6, UR4, 0x3 ;  /* 0x0000000406057291 */ /* 0x000fd8000f8e183f */
.L_x_99:
[----:B0-----:R-:W-:-:S04]  /*20150*/  IMAD.U32 R3, RZ, RZ, UR5 ;  /* 0x00000005ff037e24 */ /* 0x001fc8000f8e00ff */
[----:B------:R0:W1:Y:S03]  /*20160*/  SYNCS.PHASECHK.TRANS64.TRYWAIT P0, [R3+URZ], R2 ;  /* 0x00000002030075a7 */ /* 0x000066000800017f */
[----:B-1----:R-:W-:Y:S05]  /*20170*/  @!P0 NANOSLEEP.SYNCS 0x989680 ;  /* 0x009896800000895d */ /* 0x002fea0003900000 */
[----:B------:R-:W1:Y:S02]  /*20180*/  @!P0 SYNCS.PHASECHK.TRANS64 P0, [R3+URZ], R2 ;  /* 0x00000002030085a7 */ /* 0x000e64000800007f */
[----:B-1----:R-:W-:Y:S05]  /*20190*/  @!P0 BRA `(.L_x_99) ;  /* 0xfffffffc00ec8947 */ /* 0x002fea000383ffff */
[----:B------:R-:W-:-:S04]  /*201a0*/  UIADD3 UR6, UR6, 0x1, URZ ;  /* 0x0000000106067890 */ /* 0x000fc8000fffe03f */
[----:B------:R-:W-:-:S04]  /*201b0*/  UISETP.NE.AND UP0, UPT, UR6, 0x12, UPT ;  /* 0x000000120600788c */ /* 0x000fc8000bf05270 */
[----:B------:R-:W-:Y:S02]  /*201c0*/  USEL UR5, URZ, 0x1, UP0 ;  /* 0x000000013f057887 */ /* 0x000fe40008000000 */
[----:B------:R-:W-:-:S04]  /*201d0*/  USEL UR6, UR6, URZ, UP0 ;  /* 0x0000003f06067287 */ /* 0x000fc80008000000 */
[----:B0-----:R-:W-:Y:S01]  /*201e0*/  LOP3.LUT R2, R0, UR5, RZ, 0x3c, !PT ;  /* 0x0000000500027c12 */ /* 0x001fe2000f8e3cff */
[----:B------:R-:W-:-:S03]  /*201f0*/  ULEA UR7, UR6, UR4, 0x3 ;  /* 0x0000000406077291 */ /* 0x000fc6000f8e183f */
[----:B------:R-:W-:-:S09]  /*20200*/  SHF.L.U32 R0, R2, 0x1f, RZ ;  /* 0x0000001f02007819 */ /* 0x000fd200000006ff */
.L_x_100:
        /* <DEDUP_REMOVED lines=9> */
[----:B------:R-:W-:Y:S01]  /*202a0*/  LOP3.LUT R2, R2, UR5, RZ, 0x3c, !PT ;  /* 0x0000000502027c12 */ /* 0x000fe2000f8e3cff */
[----:B------:R-:W-:-:S03]  /*202b0*/  ULEA UR7, UR6, UR4, 0x3 ;  /* 0x0000000406077291 */ /* 0x000fc6000f8e183f */
[----:B0-----:R-:W-:-:S09]  /*202c0*/  SHF.L.U32 R0, R2, 0x1f, RZ ;  /* 0x0000001f02007819 */ /* 0x001fd200000006ff */
.L_x_101:
        /* <DEDUP_REMOVED lines=12> */
.L_x_102:
        /* <DEDUP_REMOVED lines=12> */
.L_x_103:
        /* <DEDUP_REMOVED lines=12> */
.L_x_104:
        /* <DEDUP_REMOVED lines=12> */
.L_x_105:
        /* <DEDUP_REMOVED lines=12> */
.L_x_106:
        /* <DEDUP_REMOVED lines=12> */
.L_x_107:
        /* <DEDUP_REMOVED lines=12> */
.L_x_108:
        /* <DEDUP_REMOVED lines=12> */
.L_x_109:
        /* <DEDUP_REMOVED lines=12> */
.L_x_110:
        /* <DEDUP_REMOVED lines=12> */
.L_x_111:
        /* <DEDUP_REMOVED lines=12> */
.L_x_112:
        /* <DEDUP_REMOVED lines=12> */
.L_x_113:
        /* <DEDUP_REMOVED lines=12> */
.L_x_114:
        /* <DEDUP_REMOVED lines=12> */
.L_x_115:
        /* <DEDUP_REMOVED lines=12> */
.L_x_116:
[----:B0-----:R-:W-:-:S04]  /*20e10*/  IMAD.U32 R3, RZ, RZ, UR6 ;  /* 0x00000006ff037e24 */ /* 0x001fc8000f8e00ff */
[----:B------:R0:W1:Y:S03]  /*20e20*/  SYNCS.PHASECHK.TRANS64.TRYWAIT P0, [R3+URZ], R0 ;  /* 0x00000000030075a7 */ /* 0x000066000800017f */
[----:B-1----:R-:W-:Y:S05]  /*20e30*/  @!P0 NANOSLEEP.SYNCS 0x989680 ;  /* 0x009896800000895d */ /* 0x002fea0003900000 */
[----:B------:R-:W1:Y:S02]  /*20e40*/  @!P0 SYNCS.PHASECHK.TRANS64 P0, [R3+URZ], R0 ;  /* 0x00000000030085a7 */ /* 0x000e64000800007f */
[----:B-1----:R-:W-:Y:S05]  /*20e50*/  @P0 EXIT ;  /* 0x000000000000094d */ /* 0x002fea0003800000 */
[----:B------:R-:W-:Y:S05]  /*20e60*/  BRA `(.L_x_116) ;  /* 0xfffffffc00e87947 */ /* 0x000fea000383ffff */
.L_x_117:
[----:B------:R-:W-:-:S00]  /*20e70*/  BRA `(.L_x_117) ;  /* 0xfffffffc00fc7947 */ /* 0x000fc0000383ffff */
[----:B------:R-:W-:-:S00]  /*20e80*/  NOP ;  /* 0x0000000000007918 */ /* 0x000fc00000000000 */
[----:B------:R-:W-:-:S00]  /*20e90*/  NOP ;  /* 0x0000000000007918 */ /* 0x000fc00000000000 */
[----:B------:R-:W-:-:S00]  /*20ea0*/  NOP ;  /* 0x0000000000007918 */ /* 0x000fc00000000000 */
[----:B------:R-:W-:-:S00]  /*20eb0*/  NOP ;  /* 0x0000000000007918 */ /* 0x000fc00000000000 */
[----:B------:R-:W-:-:S00]  /*20ec0*/  NOP ;  /* 0x0000000000007918 */ /* 0x000fc00000000000 */
[----:B------:R-:W-:-:S00]  /*20ed0*/  NOP ;  /* 0x0000000000007918 */ /* 0x000fc00000000000 */
[----:B------:R-:W-:-:S00]  /*20ee0*/  NOP ;  /* 0x0000000000007918 */ /* 0x000fc00000000000 */
[----:B------:R-:W-:-:S00]  /*20ef0*/  NOP ;  /* 0x0000000000007918 */ /* 0x000fc00000000000 */
.L_x_118:


//--------------------- .nv.shared._ZN7cutlass13device_kernelINS_4conv6kernel13ConvUniversalINS1_16ConvProblemShapeILNS1_8OperatorE0ELi2EEENS1_10collective14CollectiveConvINS1_46MainloopSm90TmaGmmaWarpSpecializedImplicitGemmILS5_0ELi18ELi2EN4cute5tupleIJNSA_1CILi2EEENSC_ILi1EEESE_EEENS1_36KernelImplicitTmaWarpSpecializedSm90ELi1EEENSB_IJNSC_ILi256EEENSC_ILi128EEENSB_IJNSC_ILi32EEEEEEEEENS_12float_e4m3_tESN_NSA_8TiledMMAINSA_8MMA_AtomIJNSA_4SM904GMMA31MMA_64x128x32_F32E4M3E4M3_SS_TNILNSR_7ScaleInE1ELST_1EEEEEENSA_6LayoutINSB_IJSE_SE_SE_EEENSB_IJNSC_ILi0EEESY_SY_EEEEENSB_IJNSA_10UnderscoreES11_S11_EEEEENS7_6detail26Sm90ImplicitGemmTileTraitsINSA_20SM90_TMA_LOAD_IM2COLENSA_14ComposedLayoutINSA_7SwizzleILi1ELi4ELi3EEENSA_18smem_ptr_flag_bitsILi8EEENSW_INSB_IJNSB_IJNSC_ILi8EEESK_EEENSB_IJSK_SE_EEENSB_IJSE_NSC_ILi18EEEEEEEEENSB_IJNSB_IJSK_SI_EEENSB_IJSE_SY_EEENSB_IJSY_NSC_ILi8192EEEEEEEEEEEEEvEENS15_INSA_23SM90_TMA_LOAD_MULTICASTENS17_IS19_S1B_NSW_INSB_IJNSB_IJS1C_NSC_ILi16EEEEEES1E_S1G_EEENSB_IJS1I_S1J_NSB_IJSY_NSC_ILi4096EEEEEEEEEEEEEvEEEENS_8epilogue10collective6detail29Sm90TmaWarpSpecializedAdapterINS22_15DefaultEpilogueISN_NSB_IJNSB_IJlllEEESE_SY_EEES27_NS21_6thread17LinearCombinationISN_Li1EffLNS28_9ScaleType4KindE0ELNS_15FloatRoundStyleE2ESN_EENS_4gemm15EpilogueDefaultEEEEEvvEEEEvNT_6ParamsE --------------------------
	.section	.nv.shared._ZN7cutlass13device_kernelINS_4conv6kernel13ConvUniversalINS1_16ConvProblemShapeILNS1_8OperatorE0ELi2EEENS1_10collective14CollectiveConvINS1_46MainloopSm90TmaGmmaWarpSpecializedImplicitGemmILS5_0ELi18ELi2EN4cute5tupleIJNSA_1CILi2EEENSC_ILi1EEESE_EEENS1_36KernelImplicitTmaWarpSpecializedSm90ELi1EEENSB_IJNSC_ILi256EEENSC_ILi128EEENSB_IJNSC_ILi32EEEEEEEEENS_12float_e4m3_tESN_NSA_8TiledMMAINSA_8MMA_AtomIJNSA_4SM904GMMA31MMA_64x128x32_F32E4M3E4M3_SS_TNILNSR_7ScaleInE1ELST_1EEEEEENSA_6LayoutINSB_IJSE_SE_SE_EEENSB_IJNSC_ILi0EEESY_SY_EEEEENSB_IJNSA_10UnderscoreES11_S11_EEEEENS7_6detail26Sm90ImplicitGemmTileTraitsINSA_20SM90_TMA_LOAD_IM2COLENSA_14ComposedLayoutINSA_7SwizzleILi1ELi4ELi3EEENSA_18smem_ptr_flag_bitsILi8EEENSW_INSB_IJNSB_IJNSC_ILi8EEESK_EEENSB_IJSK_SE_EEENSB_IJSE_NSC_ILi18EEEEEEEEENSB_IJNSB_IJSK_SI_EEENSB_IJSE_SY_EEENSB_IJSY_NSC_ILi8192EEEEEEEEEEEEEvEENS15_INSA_23SM90_TMA_LOAD_MULTICASTENS17_IS19_S1B_NSW_INSB_IJNSB_IJS1C_NSC_ILi16EEEEEES1E_S1G_EEENSB_IJS1I_S1J_NSB_IJSY_NSC_ILi4096EEEEEEEEEEEEEvEEEENS_8epilogue10collective6detail29Sm90TmaWarpSpecializedAdapterINS22_15DefaultEpilogueISN_NSB_IJNSB_IJlllEEESE_SY_EEES27_NS21_6thread17LinearCombinationISN_Li1EffLNS28_9ScaleType4KindE0ELNS_15FloatRoundStyleE2ESN_EENS_4gemm15EpilogueDefaultEEEEEvvEEEEvNT_6ParamsE,"aw",@nobits
	.sectionflags	@""
	.align	16
	.zero		1024


//--------------------- .nv.shared.reserved.0     --------------------------
	.section	.nv.shared.reserved.0,"aw",@nobits
	.weak		__nv_reservedSMEM_offset_0_alias
	.size		__nv_reservedSMEM_offset_0_alias, 0, 0
	.other		__nv_reservedSMEM_offset_0_alias,@"STO_CUDA_RESERVED_SHARED STV_DEFAULT"
__nv_reservedSMEM_offset_0_alias:
	.zero		0


//--------------------- .nv.global                --------------------------
	.section	.nv.global,"aw",@nobits
.nv.global:
	.type		_ZN39_INTERNAL_c468cc59_4_k_cu_aea26ef3_27904cute1_E,@object
	.size		_ZN39_INTERNAL_c468cc59_4_k_cu_aea26ef3_27904cute1_E,(_ZN39_INTERNAL_c468cc59_4_k_cu_aea26ef3_27904cuda3std3__45__cpo6cbeginE - _ZN39_INTERNAL_c468cc59_4_k_cu_aea26ef3_27904cute1_E)
_ZN39_INTERNAL_c468cc59_4_k_cu_aea26ef3_27904cute1_E:
	.zero		1
	.type		_ZN39_INTERNAL_c468cc59_4_k_cu_aea26ef3_27904cuda3std3__45__cpo6cbeginE,@object
	.size		_ZN39_INTERNAL_c468cc59_4_k_cu_aea26ef3_27904cuda3std3__45__cpo6cbeginE,(_ZN39_INTERNAL_c468cc59_4_k_cu_aea26ef3_27904cuda3std3__48in_placeE - _ZN39_INTERNAL_c468cc59_4_k_cu_aea26ef3_27904cuda3std3__45__cpo6cbeginE)
_ZN39_INTERNAL_c468cc59_4_k_cu_aea26ef3_27904cuda3std3__45__cpo6cbeginE:
	.zero		1
	.type		_ZN39_INTERNAL_c468cc59_4_k_cu_aea26ef3_27904cuda3std3__48in_placeE,@object
	.size		_ZN39_INTERNAL_c468cc59_4_k_cu_aea26ef3_27904cuda3std3__48in_placeE,(_ZN39_INTERNAL_c468cc59_4_k_cu_aea26ef3_27904cuda3std6ranges3__45__cpo9iter_moveE - _ZN39_INTERNAL_c468cc59_4_k_cu_aea26ef3_27904cuda3std3__48in_placeE)
_ZN39_INTERNAL_c468cc59_4_k_cu_aea26ef3_27904cuda3std3__48in_placeE:
	.zero		1
	.type		_ZN39_INTERNAL_c468cc59_4_k_cu_aea26ef3_27904cuda3std6ranges3__45__cpo9iter_moveE,@object
	.size		_ZN39_INTERNAL_c468cc59_4_k_cu_aea26ef3_27904cuda3std6ranges3__45__cpo9iter_moveE,(_ZN39_INTERNAL_c468cc59_4_k_cu_aea26ef3_27904cuda3std3__45__cpo5beginE - _ZN39_INTERNAL_c468cc59_4_k_cu_aea26ef3_27904cuda3std6ranges3__45__cpo9iter_moveE)
_ZN39_INTERNAL_c468cc59_4_k_cu_aea26ef3_27904cuda3std6ranges3__45__cpo9iter_moveE:
	.zero		1
	.type		_ZN39_INTERNAL_c468cc59_4_k_cu_aea26ef3_27904cuda3std3__45__cpo5beginE,@object
	.size		_ZN39_INTERNAL_c468cc59_4_k_cu_aea26ef3_27904cuda3std3__45__cpo5beginE,(_ZN39_INTERNAL_c468cc59_4_k_cu_aea26ef3_27904cuda3std3__441_GLOBAL__N__c468cc59_4_k_cu_aea26ef3_27906ignoreE - _ZN39_INTERNAL_c468cc59_4_k_cu_aea26ef3_27904cuda3std3__45__cpo5beginE)
_ZN39_INTERNAL_c468cc59_4_k_cu_aea26ef3_27904cuda3std3__45__cpo5beginE:
	.zero		1
	.type		_ZN39_INTERNAL_c468cc59_4_k_cu_aea26ef3_27904cuda3std3__441_GLOBAL__N__c468cc59_4_k_cu_aea26ef3_27906ignoreE,@object
	.size		_ZN39_INTERNAL_c468cc59_4_k_cu_aea26ef3_27904cuda3std3__441_GLOBAL__N__c468cc59_4_k_cu_aea26ef3_27906ignoreE,(_ZN39_INTERNAL_c468cc59_4_k_cu_aea26ef3_27904cute7productE - _ZN39_INTERNAL_c468cc59_4_k_cu_aea26ef3_27904cuda3std3__441_GLOBAL__N__c468cc59_4_k_cu_aea26ef3_27906ignoreE)
_ZN39_INTERNAL_c468cc59_4_k_cu_aea26ef3_27904cuda3std3__441_GLOBAL__N__c468cc59_4_k_cu_aea26ef3_27906ignoreE:
	.zero		1
	.type		_ZN39_INTERNAL_c468cc59_4_k_cu_aea26ef3_27904cute7productE,@object
	.size		_ZN39_INTERNAL_c468cc59_4_k_cu_aea26ef3_27904cute7productE,(_ZN39_INTERNAL_c468cc59_4_k_cu_aea26ef3_27904cuda3std3__45__cpo3endE - _ZN39_INTERNAL_c468cc59_4_k_cu_aea26ef3_27904cute7productE)
_ZN39_INTERNAL_c468cc59_4_k_cu_aea26ef3_27904cute7productE:
	.zero		1
	.type		_ZN39_INTERNAL_c468cc59_4_k_cu_aea26ef3_27904cuda3std3__45__cpo3endE,@object
	.size		_ZN39_INTERNAL_c468cc59_4_k_cu_aea26ef3_27904cuda3std3__45__cpo3endE,(_ZN39_INTERNAL_c468cc59_4_k_cu_aea26ef3_27904cuda3std3__419piecewise_constructE - _ZN39_INTERNAL_c468cc59_4_k_cu_aea26ef3_27904cuda3std3__45__cpo3endE)
_ZN39_INTERNAL_c468cc59_4_k_cu_aea26ef3_27904cuda3std3__45__cpo3endE:
	.zero		1
	.type		_ZN39_INTERNAL_c468cc59_4_k_cu_aea26ef3_27904cuda3std3__419piecewise_constructE,@object
	.size		_ZN39_INTERNAL_c468cc59_4_k_cu_aea26ef3_27904cuda3std3__419piecewise_constructE,(_ZN39_INTERNAL_c468cc59_4_k_cu_aea26ef3_27904cuda3std3__45__cpo4cendE - _ZN39_INTERNAL_c468cc59_4_k_cu_aea26ef3_27904cuda3std3__419piecewise_constructE)
_ZN39_INTERNAL_c468cc59_4_k_cu_aea26ef3_27904cuda3std3__419piecewise_constructE:
	.zero		1
	.type		_ZN39_INTERNAL_c468cc59_4_k_cu_aea26ef3_27904cuda3std3__45__cpo4cendE,@object
	.size		_ZN39_INTERNAL_c468cc59_4_k_cu_aea26ef3_27904cuda3std3__45__cpo4cendE,(_ZN39_INTERNAL_c468cc59_4_k_cu_aea26ef3_27904cuda3std6ranges3__45__cpo4swapE - _ZN39_INTERNAL_c468cc59_4_k_cu_aea26ef3_27904cuda3std3__45__cpo4cendE)
_ZN39_INTERNAL_c468cc59_4_k_cu_aea26ef3_27904cuda3std3__45__cpo4cendE:
	.zero		1
	.type		_ZN39_INTERNAL_c468cc59_4_k_cu_aea26ef3_27904cuda3std6ranges3__45__cpo4swapE,@object
	.size		_ZN39_INTERNAL_c468cc59_4_k_cu_aea26ef3_27904cuda3std6ranges3__45__cpo4swapE,(.L_7 - _ZN39_INTERNAL_c468cc59_4_k_cu_aea26ef3_27904cuda3std6ranges3__45__cpo4swapE)
_ZN39_INTERNAL_c468cc59_4_k_cu_aea26ef3_27904cuda3std6ranges3__45__cpo4swapE:
	.zero		1
.L_7:


//--------------------- .nv.constant0._ZN7cutlass13device_kernelINS_4conv6kernel13ConvUniversalINS1_16ConvProblemShapeILNS1_8OperatorE0ELi2EEENS1_10collective14CollectiveConvINS1_46MainloopSm90TmaGmmaWarpSpecializedImplicitGemmILS5_0ELi18ELi2EN4cute5tupleIJNSA_1CILi2EEENSC_ILi1EEESE_EEENS1_36KernelImplicitTmaWarpSpecializedSm90ELi1EEENSB_IJNSC_ILi256EEENSC_ILi128EEENSB_IJNSC_ILi32EEEEEEEEENS_12float_e4m3_tESN_NSA_8TiledMMAINSA_8MMA_AtomIJNSA_4SM904GMMA31MMA_64x128x32_F32E4M3E4M3_SS_TNILNSR_7ScaleInE1ELST_1EEEEEENSA_6LayoutINSB_IJSE_SE_SE_EEENSB_IJNSC_ILi0EEESY_SY_EEEEENSB_IJNSA_10UnderscoreES11_S11_EEEEENS7_6detail26Sm90ImplicitGemmTileTraitsINSA_20SM90_TMA_LOAD_IM2COLENSA_14ComposedLayoutINSA_7SwizzleILi1ELi4ELi3EEENSA_18smem_ptr_flag_bitsILi8EEENSW_INSB_IJNSB_IJNSC_ILi8EEESK_EEENSB_IJSK_SE_EEENSB_IJSE_NSC_ILi18EEEEEEEEENSB_IJNSB_IJSK_SI_EEENSB_IJSE_SY_EEENSB_IJSY_NSC_ILi8192EEEEEEEEEEEEEvEENS15_INSA_23SM90_TMA_LOAD_MULTICASTENS17_IS19_S1B_NSW_INSB_IJNSB_IJS1C_NSC_ILi16EEEEEES1E_S1G_EEENSB_IJS1I_S1J_NSB_IJSY_NSC_ILi4096EEEEEEEEEEEEEvEEEENS_8epilogue10collective6detail29Sm90TmaWarpSpecializedAdapterINS22_15DefaultEpilogueISN_NSB_IJNSB_IJlllEEESE_SY_EEES27_NS21_6thread17LinearCombinationISN_Li1EffLNS28_9ScaleType4KindE0ELNS_15FloatRoundStyleE2ESN_EENS_4gemm15EpilogueDefaultEEEEEvvEEEEvNT_6ParamsE --------------------------
	.section	.nv.constant0._ZN7cutlass13device_kernelINS_4conv6kernel13ConvUniversalINS1_16ConvProblemShapeILNS1_8OperatorE0ELi2EEENS1_10collective14CollectiveConvINS1_46MainloopSm90TmaGmmaWarpSpecializedImplicitGemmILS5_0ELi18ELi2EN4cute5tupleIJNSA_1CILi2EEENSC_ILi1EEESE_EEENS1_36KernelImplicitTmaWarpSpecializedSm90ELi1EEENSB_IJNSC_ILi256EEENSC_ILi128EEENSB_IJNSC_ILi32EEEEEEEEENS_12float_e4m3_tESN_NSA_8TiledMMAINSA_8MMA_AtomIJNSA_4SM904GMMA31MMA_64x128x32_F32E4M3E4M3_SS_TNILNSR_7ScaleInE1ELST_1EEEEEENSA_6LayoutINSB_IJSE_SE_SE_EEENSB_IJNSC_ILi0EEESY_SY_EEEEENSB_IJNSA_10UnderscoreES11_S11_EEEEENS7_6detail26Sm90ImplicitGemmTileTraitsINSA_20SM90_TMA_LOAD_IM2COLENSA_14ComposedLayoutINSA_7SwizzleILi1ELi4ELi3EEENSA_18smem_ptr_flag_bitsILi8EEENSW_INSB_IJNSB_IJNSC_ILi8EEESK_EEENSB_IJSK_SE_EEENSB_IJSE_NSC_ILi18EEEEEEEEENSB_IJNSB_IJSK_SI_EEENSB_IJSE_SY_EEENSB_IJSY_NSC_ILi8192EEEEEEEEEEEEEvEENS15_INSA_23SM90_TMA_LOAD_MULTICASTENS17_IS19_S1B_NSW_INSB_IJNSB_IJS1C_NSC_ILi16EEEEEES1E_S1G_EEENSB_IJS1I_S1J_NSB_IJSY_NSC_ILi4096EEEEEEEEEEEEEvEEEENS_8epilogue10collective6detail29Sm90TmaWarpSpecializedAdapterINS22_15DefaultEpilogueISN_NSB_IJNSB_IJlllEEESE_SY_EEES27_NS21_6thread17LinearCombinationISN_Li1EffLNS28_9ScaleType4KindE0ELNS_15FloatRoundStyleE2ESN_EENS_4gemm15EpilogueDefaultEEEEEvvEEEEvNT_6ParamsE,"a",@progbits
	.sectionflags	@""
	.align	4
.nv.constant0._ZN7cutlass13device_kernelINS_4conv6kernel13ConvUniversalINS1_16ConvProblemShapeILNS1_8OperatorE0ELi2EEENS1_10collective14CollectiveConvINS1_46MainloopSm90TmaGmmaWarpSpecializedImplicitGemmILS5_0ELi18ELi2EN4cute5tupleIJNSA_1CILi2EEENSC_ILi1EEESE_EEENS1_36KernelImplicitTmaWarpSpecializedSm90ELi1EEENSB_IJNSC_ILi256EEENSC_ILi128EEENSB_IJNSC_ILi32EEEEEEEEENS_12float_e4m3_tESN_NSA_8TiledMMAINSA_8MMA_AtomIJNSA_4SM904GMMA31MMA_64x128x32_F32E4M3E4M3_SS_TNILNSR_7ScaleInE1ELST_1EEEEEENSA_6LayoutINSB_IJSE_SE_SE_EEENSB_IJNSC_ILi0EEESY_SY_EEEEENSB_IJNSA_10UnderscoreES11_S11_EEEEENS7_6detail26Sm90ImplicitGemmTileTraitsINSA_20SM90_TMA_LOAD_IM2COLENSA_14ComposedLayoutINSA_7SwizzleILi1ELi4ELi3EEENSA_18smem_ptr_flag_bitsILi8EEENSW_INSB_IJNSB_IJNSC_ILi8EEESK_EEENSB_IJSK_SE_EEENSB_IJSE_NSC_ILi18EEEEEEEEENSB_IJNSB_IJSK_SI_EEENSB_IJSE_SY_EEENSB_IJSY_NSC_ILi8192EEEEEEEEEEEEEvEENS15_INSA_23SM90_TMA_LOAD_MULTICASTENS17_IS19_S1B_NSW_INSB_IJNSB_IJS1C_NSC_ILi16EEEEEES1E_S1G_EEENSB_IJS1I_S1J_NSB_IJSY_NSC_ILi4096EEEEEEEEEEEEEvEEEENS_8epilogue10collective6detail29Sm90TmaWarpSpecializedAdapterINS22_15DefaultEpilogueISN_NSB_IJNSB_IJlllEEESE_SY_EEES27_NS21_6thread17LinearCombinationISN_Li1EffLNS28_9ScaleType4KindE0ELNS_15FloatRoundStyleE2ESN_EENS_4gemm15EpilogueDefaultEEEEEvvEEEEvNT_6ParamsE:
	.zero		1536


//--------------------- SYMBOLS --------------------------

	.type		.nv.reservedSmem.offset0,@object
	.size		.nv.reservedSmem.offset0,0x4
